def attn_fwd(
    Q,
    K,
    V,
    Out,
    Lse,
    sm_scale,
    stride_qz,
    stride_qh,
    stride_qm,
    stride_qk,
    stride_kz,
    stride_kh,
    stride_kn,
    stride_kk,
    stride_vz,
    stride_vh,
    stride_vn,
    stride_vk,
    stride_oz,
    stride_oh,
    stride_om,
    stride_ok,
    seqlen_q,
    seqlen_k,
    BLOCK_M: tl.constexpr,
    BLOCK_N: tl.constexpr,
    HEAD_DIM: tl.constexpr,
    CAUSAL: tl.constexpr,
):
    start_m = tl.program_id(0)
    off_hz = tl.program_id(1)
    q_off = off_hz * stride_qh
    k_off = off_hz * stride_kh
    v_off = off_hz * stride_vh
    offs_m = start_m * BLOCK_M + tl.arange(0, BLOCK_M)
    offs_d = tl.arange(0, HEAD_DIM)
    offs_n = tl.arange(0, BLOCK_N)
    q_ptrs = Q + q_off + offs_m[:, None] * stride_qm + offs_d[None, :] * stride_qk
    k_ptrs = K + k_off + offs_d[:, None] * stride_kk + offs_n[None, :] * stride_kn
    v_ptrs = V + v_off + offs_n[:, None] * stride_vn + offs_d[None, :] * stride_vk
    m_i = tl.full([BLOCK_M], float("-inf"), dtype=tl.float32)
    l_i = tl.zeros([BLOCK_M], dtype=tl.float32) + 1.0
    acc = tl.zeros([BLOCK_M, HEAD_DIM], dtype=tl.float32)
    q = tl.load(q_ptrs)
    acc, l_i, m_i = _attn_fwd_inner(
        acc,
        l_i,
        m_i,
        q,
        k_ptrs,
        v_ptrs,
        sm_scale,
        stride_kn,
        stride_vn,
        start_m,
        seqlen_k,
        BLOCK_M,
        BLOCK_N,
        HEAD_DIM,
        CAUSAL,
    )
    acc = acc / l_i[:, None]
    lse = m_i + tl.math.log2(l_i) / 1.4426950408889634
    o_ptrs = (
        Out
        + off_hz * stride_oh
        + offs_m[:, None] * stride_om
        + offs_d[None, :] * stride_ok
    )
    tl.store(o_ptrs, acc.to(Out.dtype.element_ty))
    tl.store(Lse + off_hz * seqlen_q + offs_m, lse)

# config = {"BLOCK_M": 128, "BLOCK_N": 64, "HEAD_DIM": 256, "arch": "sm_100", "causal": true, "dtype": "fp16", "num_stages": 4, "num_warps": 8}
# arch = sm_100


// ===== COMPILED SASS (sm_100a) =====

	.target	sm_100a

	.elftype	@"ET_EXEC"


//--------------------- .note.nv.tkinfo           --------------------------
	.section	.note.nv.tkinfo,"",@"SHT_NOTE"
	.sectionflags	@"SHF_NOTE_NV_TKINFO"
	.tkinfo
        /*0018*/ 	.word	0x00000081
        /*0030*/ 	.string	""
        /*0030*/ 	.string	"ptxas-blackwell"
        /*0030*/ 	.string	"Cuda compilation tools, release 12.9, V12.9.86"
        /*0030*/ 	.string	"Build cuda_12.9.r12.9/compiler.36037853_0"
        /*0030*/ 	.string	"-v  -suppress-debug-info  -lineinfo  -arch sm_100a "



//--------------------- .note.nv.cuver            --------------------------
	.section	.note.nv.cuver,"",@"SHT_NOTE"
	.sectionflags	@"SHF_NOTE_NV_CUVER"
        /*0018*/ 	.short	0x0001
        /*001a*/ 	.short	0x0064
        /*001c*/ 	.short	0x0001
        /*001e*/ 	.short	0x0000
        /*0020*/ 	.short	0x0001
        /*0022*/ 	.short	0x0000


//--------------------- .nv.info                  --------------------------
	.section	.nv.info,"",@"SHT_CUDA_INFO"
	.align	4


	//----- nvinfo : EIATTR_REGCOUNT
	.align		4
        /*0000*/ 	.byte	0x04, 0x2f
        /*0002*/ 	.short	(.L_5 - .L_4)
	.align		4
.L_4:
        /*0004*/ 	.word	index@(attn_fwd)
        /*0008*/ 	.word	0x000000ff


	//----- nvinfo : EIATTR_FRAME_SIZE
	.align		4
.L_5:
        /*000c*/ 	.byte	0x04, 0x11
        /*000e*/ 	.short	(.L_7 - .L_6)
	.align		4
.L_6:
        /*0010*/ 	.word	index@($__internal_2_$__cuda_sm10x_tcgen05_guardrail_trap_unallocated_columns_being_dealloced)
        /*0014*/ 	.word	0x000002e0


	//----- nvinfo : EIATTR_FRAME_SIZE
	.align		4
.L_7:
        /*0018*/ 	.byte	0x04, 0x11
        /*001a*/ 	.short	(.L_9 - .L_8)
	.align		4
.L_8:
        /*001c*/ 	.word	index@($__internal_1_$__cuda_sm10x_tcgen05_guardrail_trap_phase_invalid_during_alloc)
        /*0020*/ 	.word	0x000002e0


	//----- nvinfo : EIATTR_FRAME_SIZE
	.align		4
.L_9:
        /*0024*/ 	.byte	0x04, 0x11
        /*0026*/ 	.short	(.L_11 - .L_10)
	.align		4
.L_10:
        /*0028*/ 	.word	index@($__internal_0_$__cuda_sm10x_tcgen05_guardrail_trap_col_being_dealloced_not_returned_by_alloc)
        /*002c*/ 	.word	0x000002e0


	//----- nvinfo : EIATTR_FRAME_SIZE
	.align		4
.L_11:
        /*0030*/ 	.byte	0x04, 0x11
        /*0032*/ 	.short	(.L_13 - .L_12)
	.align		4
.L_12:
        /*0034*/ 	.word	index@(attn_fwd)
        /*0038*/ 	.word	0x000002e0


	//----- nvinfo : EIATTR_MIN_STACK_SIZE
	.align		4
.L_13:
        /*003c*/ 	.byte	0x04, 0x12
        /*003e*/ 	.short	(.L_15 - .L_14)
	.align		4
.L_14:
        /*0040*/ 	.word	index@(attn_fwd)
        /*0044*/ 	.word	0x000002e0
.L_15:


//--------------------- .nv.info.attn_fwd         --------------------------
	.section	.nv.info.attn_fwd,"",@"SHT_CUDA_INFO"
	.sectionflags	@""
	.align	4


	//----- nvinfo : EIATTR_CUDA_API_VERSION
	.align		4
        /*0000*/ 	.byte	0x04, 0x37
        /*0002*/ 	.short	(.L_17 - .L_16)
.L_16:
        /*0004*/ 	.word	0x00000081


	//----- nvinfo : EIATTR_KPARAM_INFO
	.align		4
.L_17:
        /*0008*/ 	.byte	0x04, 0x17
        /*000a*/ 	.short	(.L_19 - .L_18)
.L_18:
        /*000c*/ 	.word	0x00000000
        /*0010*/ 	.short	0x0019
        /*0012*/ 	.short	0x0080
        /*0014*/ 	.byte	0x00, 0xf4, 0x21, 0x00


	//----- nvinfo : EIATTR_KPARAM_INFO
	.align		4
.L_19:
        /*0018*/ 	.byte	0x04, 0x17
        /*001a*/ 	.short	(.L_21 - .L_20)
.L_20:
        /*001c*/ 	.word	0x00000000
        /*0020*/ 	.short	0x0018
        /*0022*/ 	.short	0x0078
        /*0024*/ 	.byte	0x00, 0xf4, 0x21, 0x00


	//----- nvinfo : EIATTR_KPARAM_INFO
	.align		4
.L_21:
        /*0028*/ 	.byte	0x04, 0x17
        /*002a*/ 	.short	(.L_23 - .L_22)
.L_22:
        /*002c*/ 	.word	0x00000000
        /*0030*/ 	.short	0x0017
        /*0032*/ 	.short	0x0070
        /*0034*/ 	.byte	0x00, 0xf0, 0x11, 0x00


	//----- nvinfo : EIATTR_KPARAM_INFO
	.align		4
.L_23:
        /*0038*/ 	.byte	0x04, 0x17
        /*003a*/ 	.short	(.L_25 - .L_24)
.L_24:
        /*003c*/ 	.word	0x00000000
        /*0040*/ 	.short	0x0016
        /*0042*/ 	.short	0x006c
        /*0044*/ 	.byte	0x00, 0xf0, 0x11, 0x00


	//----- nvinfo : EIATTR_KPARAM_INFO
	.align		4
.L_25:
        /*0048*/ 	.byte	0x04, 0x17
        /*004a*/ 	.short	(.L_27 - .L_26)
.L_26:
        /*004c*/ 	.word	0x00000000
        /*0050*/ 	.short	0x0015
        /*0052*/ 	.short	0x0068
        /*0054*/ 	.byte	0x00, 0xf0, 0x11, 0x00


	//----- nvinfo : EIATTR_KPARAM_INFO
	.align		4
.L_27:
        /*0058*/ 	.byte	0x04, 0x17
        /*005a*/ 	.short	(.L_29 - .L_28)
.L_28:
        /*005c*/ 	.word	0x00000000
        /*0060*/ 	.short	0x0014
        /*0062*/ 	.short	0x0064
        /*0064*/ 	.byte	0x00, 0xf0, 0x11, 0x00


	//----- nvinfo : EIATTR_KPARAM_INFO
	.align		4
.L_29:
        /*0068*/ 	.byte	0x04, 0x17
        /*006a*/ 	.short	(.L_31 - .L_30)
.L_30:
        /*006c*/ 	.word	0x00000000
        /*0070*/ 	.short	0x0013
        /*0072*/ 	.short	0x0060
        /*0074*/ 	.byte	0x00, 0xf0, 0x11, 0x00


	//----- nvinfo : EIATTR_KPARAM_INFO
	.align		4
.L_31:
        /*0078*/ 	.byte	0x04, 0x17
        /*007a*/ 	.short	(.L_33 - .L_32)
.L_32:
        /*007c*/ 	.word	0x00000000
        /*0080*/ 	.short	0x0012
        /*0082*/ 	.short	0x005c
        /*0084*/ 	.byte	0x00, 0xf0, 0x11, 0x00


	//----- nvinfo : EIATTR_KPARAM_INFO
	.align		4
.L_33:
        /*0088*/ 	.byte	0x04, 0x17
        /*008a*/ 	.short	(.L_35 - .L_34)
.L_34:
        /*008c*/ 	.word	0x00000000
        /*0090*/ 	.short	0x0011
        /*0092*/ 	.short	0x0058
        /*0094*/ 	.byte	0x00, 0xf0, 0x11, 0x00


	//----- nvinfo : EIATTR_KPARAM_INFO
	.align		4
.L_35:
        /*0098*/ 	.byte	0x04, 0x17
        /*009a*/ 	.short	(.L_37 - .L_36)
.L_36:
        /*009c*/ 	.word	0x00000000
        /*00a0*/ 	.short	0x0010
        /*00a2*/ 	.short	0x0054
        /*00a4*/ 	.byte	0x00, 0xf0, 0x11, 0x00


	//----- nvinfo : EIATTR_KPARAM_INFO
	.align		4
.L_37:
        /*00a8*/ 	.byte	0x04, 0x17
        /*00aa*/ 	.short	(.L_39 - .L_38)
.L_38:
        /*00ac*/ 	.word	0x00000000
        /*00b0*/ 	.short	0x000f
        /*00b2*/ 	.short	0x0050
        /*00b4*/ 	.byte	0x00, 0xf0, 0x11, 0x00


	//----- nvinfo : EIATTR_KPARAM_INFO
	.align		4
.L_39:
        /*00b8*/ 	.byte	0x04, 0x17
        /*00ba*/ 	.short	(.L_41 - .L_40)
.L_40:
        /*00bc*/ 	.word	0x00000000
        /*00c0*/ 	.short	0x000e
        /*00c2*/ 	.short	0x004c
        /*00c4*/ 	.byte	0x00, 0xf0, 0x11, 0x00


	//----- nvinfo : EIATTR_KPARAM_INFO
	.align		4
.L_41:
        /*00c8*/ 	.byte	0x04, 0x17
        /*00ca*/ 	.short	(.L_43 - .L_42)
.L_42:
        /*00cc*/ 	.word	0x00000000
        /*00d0*/ 	.short	0x000d
        /*00d2*/ 	.short	0x0048
        /*00d4*/ 	.byte	0x00, 0xf0, 0x11, 0x00


	//----- nvinfo : EIATTR_KPARAM_INFO
	.align		4
.L_43:
        /*00d8*/ 	.byte	0x04, 0x17
        /*00da*/ 	.short	(.L_45 - .L_44)
.L_44:
        /*00dc*/ 	.word	0x00000000
        /*00e0*/ 	.short	0x000c
        /*00e2*/ 	.short	0x0044
        /*00e4*/ 	.byte	0x00, 0xf0, 0x11, 0x00


	//----- nvinfo : EIATTR_KPARAM_INFO
	.align		4
.L_45:
        /*00e8*/ 	.byte	0x04, 0x17
        /*00ea*/ 	.short	(.L_47 - .L_46)
.L_46:
        /*00ec*/ 	.word	0x00000000
        /*00f0*/ 	.short	0x000b
        /*00f2*/ 	.short	0x0040
        /*00f4*/ 	.byte	0x00, 0xf0, 0x11, 0x00


	//----- nvinfo : EIATTR_KPARAM_INFO
	.align		4
.L_47:
        /*00f8*/ 	.byte	0x04, 0x17
        /*00fa*/ 	.short	(.L_49 - .L_48)
.L_48:
        /*00fc*/ 	.word	0x00000000
        /*0100*/ 	.short	0x000a
        /*0102*/ 	.short	0x003c
        /*0104*/ 	.byte	0x00, 0xf0, 0x11, 0x00


	//----- nvinfo : EIATTR_KPARAM_INFO
	.align		4
.L_49:
        /*0108*/ 	.byte	0x04, 0x17
        /*010a*/ 	.short	(.L_51 - .L_50)
.L_50:
        /*010c*/ 	.word	0x00000000
        /*0110*/ 	.short	0x0009
        /*0112*/ 	.short	0x0038
        /*0114*/ 	.byte	0x00, 0xf0, 0x11, 0x00


	//----- nvinfo : EIATTR_KPARAM_INFO
	.align		4
.L_51:
        /*0118*/ 	.byte	0x04, 0x17
        /*011a*/ 	.short	(.L_53 - .L_52)
.L_52:
        /*011c*/ 	.word	0x00000000
        /*0120*/ 	.short	0x0008
        /*0122*/ 	.short	0x0034
        /*0124*/ 	.byte	0x00, 0xf0, 0x11, 0x00


	//----- nvinfo : EIATTR_KPARAM_INFO
	.align		4
.L_53:
        /*0128*/ 	.byte	0x04, 0x17
        /*012a*/ 	.short	(.L_55 - .L_54)
.L_54:
        /*012c*/ 	.word	0x00000000
        /*0130*/ 	.short	0x0007
        /*0132*/ 	.short	0x0030
        /*0134*/ 	.byte	0x00, 0xf0, 0x11, 0x00


	//----- nvinfo : EIATTR_KPARAM_INFO
	.align		4
.L_55:
        /*0138*/ 	.byte	0x04, 0x17
        /*013a*/ 	.short	(.L_57 - .L_56)
.L_56:
        /*013c*/ 	.word	0x00000000
        /*0140*/ 	.short	0x0006
        /*0142*/ 	.short	0x002c
        /*0144*/ 	.byte	0x00, 0xf0, 0x11, 0x00


	//----- nvinfo : EIATTR_KPARAM_INFO
	.align		4
.L_57:
        /*0148*/ 	.byte	0x04, 0x17
        /*014a*/ 	.short	(.L_59 - .L_58)
.L_58:
        /*014c*/ 	.word	0x00000000
        /*0150*/ 	.short	0x0005
        /*0152*/ 	.short	0x0028
        /*0154*/ 	.byte	0x00, 0xf0, 0x11, 0x00


	//----- nvinfo : EIATTR_KPARAM_INFO
	.align		4
.L_59:
        /*0158*/ 	.byte	0x04, 0x17
        /*015a*/ 	.short	(.L_61 - .L_60)
.L_60:
        /*015c*/ 	.word	0x00000000
        /*0160*/ 	.short	0x0004
        /*0162*/ 	.short	0x0020
        /*0164*/ 	.byte	0x00, 0xf4, 0x21, 0x00


	//----- nvinfo : EIATTR_KPARAM_INFO
	.align		4
.L_61:
        /*0168*/ 	.byte	0x04, 0x17
        /*016a*/ 	.short	(.L_63 - .L_62)
.L_62:
        /*016c*/ 	.word	0x00000000
        /*0170*/ 	.short	0x0003
        /*0172*/ 	.short	0x0018
        /*0174*/ 	.byte	0x00, 0xf4, 0x21, 0x00


	//----- nvinfo : EIATTR_KPARAM_INFO
	.align		4
.L_63:
        /*0178*/ 	.byte	0x04, 0x17
        /*017a*/ 	.short	(.L_65 - .L_64)
.L_64:
        /*017c*/ 	.word	0x00000000
        /*0180*/ 	.short	0x0002
        /*0182*/ 	.short	0x0010
        /*0184*/ 	.byte	0x00, 0xf4, 0x21, 0x00


	//----- nvinfo : EIATTR_KPARAM_INFO
	.align		4
.L_65:
        /*0188*/ 	.byte	0x04, 0x17
        /*018a*/ 	.short	(.L_67 - .L_66)
.L_66:
        /*018c*/ 	.word	0x00000000
        /*0190*/ 	.short	0x0001
        /*0192*/ 	.short	0x0008
        /*0194*/ 	.byte	0x00, 0xf4, 0x21, 0x00


	//----- nvinfo : EIATTR_KPARAM_INFO
	.align		4
.L_67:
        /*0198*/ 	.byte	0x04, 0x17
        /*019a*/ 	.short	(.L_69 - .L_68)
.L_68:
        /*019c*/ 	.word	0x00000000
        /*01a0*/ 	.short	0x0000
        /*01a2*/ 	.short	0x0000
        /*01a4*/ 	.byte	0x00, 0xf4, 0x21, 0x00


	//----- nvinfo : EIATTR_AT_ENTRY_FRAGMENTS
	.align		4
.L_69:
        /*01a8*/ 	.byte	0x04, 0x4f
        /*01aa*/ 	.short	(.L_71 - .L_70)


	//   ....[0]....
.L_70:
        /*01ac*/ 	.word	0x00000004


	//----- nvinfo : EIATTR_RESERVED_SMEM_USED
	.align		4
.L_71:
        /*01b0*/ 	.byte	0x01, 0x41
	.zero		2


	//----- nvinfo : EIATTR_SPARSE_MMA_MASK
	.align		4
        /*01b4*/ 	.byte	0x03, 0x50
        /*01b6*/ 	.short	0x0000


	//----- nvinfo : EIATTR_TCGEN05_1CTA_USED
	.align		4
        /*01b8*/ 	.byte	0x01, 0x51
	.zero		2


	//----- nvinfo : EIATTR_MAXREG_COUNT
	.align		4
        /*01bc*/ 	.byte	0x03, 0x1b
        /*01be*/ 	.short	0x00ff


	//----- nvinfo : EIATTR_NUM_BARRIERS
	.align		4
        /*01c0*/ 	.byte	0x02, 0x4c
        /*01c2*/ 	.byte	0x01
	.zero		1


	//----- nvinfo : EIATTR_ANNOTATIONS
	.align		4
        /*01c4*/ 	.byte	0x04, 0x55
        /*01c6*/ 	.short	(.L_73 - .L_72)


	//   ....[0]....
.L_72:
        /*01c8*/ 	.word	0x00000001
        /*01cc*/ 	.byte	0xc0, 0x33, 0x00, 0x00, 0x01, 0x00, 0x00, 0x00, 0xf0, 0x33, 0x00, 0x00, 0x01, 0x00, 0x00, 0x00
        /* <DEDUP_REMOVED lines=103> */
        /*084c*/ 	.byte	0x00, 0xec, 0x00, 0x00


	//----- nvinfo : EIATTR_INT_WARP_WIDE_INSTR_OFFSETS
	.align		4
.L_73:
        /*0850*/ 	.byte	0x04, 0x31
        /*0852*/ 	.short	(.L_75 - .L_74)


	//   ....[0]....
.L_74:
        /*0854*/ 	.word	0x000027e0


	//   ....[1]....
        /*0858*/ 	.word	0x00002800


	//   ....[2]....
        /*085c*/ 	.word	0x00004ff0


	//   ....[3]....
        /*0860*/ 	.word	0x00005d40


	//   ....[4]....
        /*0864*/ 	.word	0x0000b6f0


	//   ....[5]....
        /*0868*/ 	.word	0x000135f0


	//   ....[6]....
        /*086c*/ 	.word	0x00013630


	//----- nvinfo : EIATTR_COOP_GROUP_MASK_REGIDS
	.align		4
.L_75:
        /*0870*/ 	.byte	0x04, 0x29
        /*0872*/ 	.short	(.L_77 - .L_76)


	//   ....[0]....
.L_76:
        /*0874*/ 	.word	0xffffffff


	//   ....[1]....
        /*0878*/ 	.word	0xffffffff


	//   ....[2]....
        /*087c*/ 	.word	0xffffffff


	//   ....[3]....
        /*0880*/ 	.word	0xffffffff


	//   ....[4]....
        /*0884*/ 	.word	0xffffffff


	//   ....[5]....
        /*0888*/ 	.word	0xffffffff


	//   ....[6]....
        /*088c*/ 	.word	0xffffffff


	//   ....[7]....
        /*0890*/ 	.word	0xffffffff


	//----- nvinfo : EIATTR_COOP_GROUP_INSTR_OFFSETS
	.align		4
.L_77:
        /*0894*/ 	.byte	0x04, 0x28
        /*0896*/ 	.short	(.L_79 - .L_78)


	//   ....[0]....
.L_78:
        /*0898*/ 	.word	0x00000060


	//   ....[1]....
        /*089c*/ 	.word	0x00000320


	//   ....[2]....
        /*08a0*/ 	.word	0x00007ab0


	//   ....[3]....
        /*08a4*/ 	.word	0x00008e80


	//   ....[4]....
        /*08a8*/ 	.word	0x0000c8a0


	//   ....[5]....
        /*08ac*/ 	.word	0x0000d140


	//   ....[6]....
        /*08b0*/ 	.word	0x00013470


	//   ....[7]....
        /*08b4*/ 	.word	0x000136e0


	//----- nvinfo : EIATTR_VRC_CTA_INIT_COUNT
	.align		4
.L_79:
        /*08b8*/ 	.byte	0x02, 0x4a
        /*08ba*/ 	.byte	0x80
	.zero		1


	//----- nvinfo : EIATTR_MBARRIER_INSTR_OFFSETS
	.align		4
        /*08bc*/ 	.byte	0x04, 0x39
        /*08be*/ 	.short	(.L_81 - .L_80)


	//   ....[0]....
.L_80:
        /*08c0*/ 	.word	0x00004660
        /*08c4*/ 	.word	0x000000ff
        /*08c8*/ 	.word	0x00028000
        /*08cc*/ 	.short	0x0100
        /*08ce*/ 	.byte	0x04
	.zero		1


	//   ....[1]....
        /*08d0*/ 	.word	0x00005240
        /*08d4*/ 	.word	0x000000ff
        /*08d8*/ 	.word	0x00028008
        /*08dc*/ 	.short	0x0100
        /*08de*/ 	.byte	0x04
	.zero		1


	//   ....[2]....
        /*08e0*/ 	.word	0x00006580
        /*08e4*/ 	.word	0x000000ff
        /*08e8*/ 	.word	0x00018000
        /*08ec*/ 	.short	0x0100
        /*08ee*/ 	.byte	0x04
	.zero		1


	//   ....[3]....
        /*08f0*/ 	.word	0x00006e00
        /*08f4*/ 	.word	0x000000ff
        /*08f8*/ 	.word	0x00018000
        /*08fc*/ 	.short	0x010a
        /*08fe*/ 	.byte	0x04
	.zero		1


	//   ....[4]....
        /*0900*/ 	.word	0x00007020
        /*0904*/ 	.word	0x000000ff
        /*0908*/ 	.word	0x00018000
        /*090c*/ 	.short	0x0108
        /*090e*/ 	.byte	0x04
	.zero		1


	//   ....[5]....
        /*0910*/ 	.word	0x0000b820
        /*0914*/ 	.word	0x000000ff
        /*0918*/ 	.word	0x00028010
        /*091c*/ 	.short	0x0100
        /*091e*/ 	.byte	0x04
	.zero		1


	//   ....[6]....
        /*0920*/ 	.word	0x0000bb30
        /*0924*/ 	.word	0x000000ff
        /*0928*/ 	.word	0x00028010
        /*092c*/ 	.short	0x010a
        /*092e*/ 	.byte	0x04
	.zero		1


	//   ....[7]....
        /*0930*/ 	.word	0x0000be00
        /*0934*/ 	.word	0x000000ff
        /*0938*/ 	.word	0x00028010
        /*093c*/ 	.short	0x0108
        /*093e*/ 	.byte	0x04
	.zero		1


	//   ....[8]....
        /*0940*/ 	.word	0x0000d050
        /*0944*/ 	.word	0x000000fc
        /*0948*/ 	.word	0x00000000
        /*094c*/ 	.short	0x010a
        /*094e*/ 	.byte	0xff
	.zero		1


	//   ....[9]....
        /*0950*/ 	.word	0x0000ebc0
        /*0954*/ 	.word	0x000000fc
        /*0958*/ 	.word	0x00000000
        /*095c*/ 	.short	0x010a
        /*095e*/ 	.byte	0xff
	.zero		1


	//   ....[10]....
        /*0960*/ 	.word	0x0000ec80
        /*0964*/ 	.word	0x000000ff
        /*0968*/ 	.word	0x00028000
        /*096c*/ 	.short	0x0108
        /*096e*/ 	.byte	0x04
	.zero		1


	//   ....[11]....
        /*0970*/ 	.word	0x0000ecd0
        /*0974*/ 	.word	0x000000ff
        /*0978*/ 	.word	0x00028008
        /*097c*/ 	.short	0x0108
        /*097e*/ 	.byte	0x04
	.zero		1


	//   ....[12]....
        /*0980*/ 	.word	0x00013700
        /*0984*/ 	.word	0x000000ff
        /*0988*/ 	.word	0x00018000
        /*098c*/ 	.short	0x010a
        /*098e*/ 	.byte	0x04
	.zero		1


	//   ....[13]....
        /*0990*/ 	.word	0x00013730
        /*0994*/ 	.word	0x000000ff
        /*0998*/ 	.word	0x00028010
        /*099c*/ 	.short	0x010a
        /*099e*/ 	.byte	0x04
	.zero		1


	//   ....[14]....
        /*09a0*/ 	.word	0x00013760
        /*09a4*/ 	.word	0x000000fc
        /*09a8*/ 	.word	0x00000000
        /*09ac*/ 	.short	0x010a
        /*09ae*/ 	.byte	0xff
	.zero		1


	//   ....[15]....
        /*09b0*/ 	.word	0x00013790
        /*09b4*/ 	.word	0x000000fc
        /*09b8*/ 	.word	0x00000000
        /*09bc*/ 	.short	0x010a
        /*09be*/ 	.byte	0xff
	.zero		1


	//----- nvinfo : EIATTR_NUM_MBARRIERS
	.align		4
.L_81:
        /*09c0*/ 	.byte	0x03, 0x38
        /*09c2*/ 	.short	0xffff


	//----- nvinfo : EIATTR_EXIT_INSTR_OFFSETS
	.align		4
        /*09c4*/ 	.byte	0x04, 0x1c
        /*09c6*/ 	.short	(.L_83 - .L_82)


	//   ....[0]....
.L_82:
        /*09c8*/ 	.word	0x000136f0


	//----- nvinfo : EIATTR_REQNTID
	.align		4
.L_83:
        /*09cc*/ 	.byte	0x04, 0x10
        /*09ce*/ 	.short	(.L_85 - .L_84)
.L_84:
        /*09d0*/ 	.word	0x00000100
        /*09d4*/ 	.word	0x00000001
        /*09d8*/ 	.word	0x00000001


	//----- nvinfo : EIATTR_CRS_STACK_SIZE
	.align		4
.L_85:
        /*09dc*/ 	.byte	0x04, 0x1e
        /*09de*/ 	.short	(.L_87 - .L_86)
.L_86:
        /*09e0*/ 	.word	0x00000000


	//----- nvinfo : EIATTR_CBANK_PARAM_SIZE
	.align		4
.L_87:
        /*09e4*/ 	.byte	0x03, 0x19
        /*09e6*/ 	.short	0x0088


	//----- nvinfo : EIATTR_PARAM_CBANK
	.align		4
        /*09e8*/ 	.byte	0x04, 0x0a
        /*09ea*/ 	.short	(.L_89 - .L_88)
	.align		4
.L_88:
        /*09ec*/ 	.word	index@(.nv.constant0.attn_fwd)
        /*09f0*/ 	.short	0x0380
        /*09f2*/ 	.short	0x0088


	//----- nvinfo : EIATTR_SW_WAR
	.align		4
.L_89:
        /*09f4*/ 	.byte	0x04, 0x36
        /*09f6*/ 	.short	(.L_91 - .L_90)
.L_90:
        /*09f8*/ 	.word	0x00000008
.L_91:


//--------------------- .nv.compat                --------------------------
	.section	.nv.compat,"",@"SHT_CUDA_COMPAT_INFO"
	.align	4
        /*0000*/ 	.byte	0x02, 0x02, 0x02, 0x00, 0x02, 0x05, 0x05, 0x00, 0x02, 0x03, 0x00, 0x00, 0x02, 0x06, 0x01, 0x00


//--------------------- .nv.callgraph             --------------------------
	.section	.nv.callgraph,"",@"SHT_CUDA_CALLGRAPH"
	.align	4
	.sectionentsize	8
	.align		4
        /*0000*/ 	.word	0x00000000
	.align		4
        /*0004*/ 	.word	0xffffffff
	.align		4
        /*0008*/ 	.word	0x00000000
	.align		4
        /*000c*/ 	.word	0xfffffffe
	.align		4
        /*0010*/ 	.word	0x00000000
	.align		4
        /*0014*/ 	.word	0xfffffffd
	.align		4
        /*0018*/ 	.word	0x00000000
	.align		4
        /*001c*/ 	.word	0xfffffffc


//--------------------- .nv.constant4             --------------------------
	.section	.nv.constant4,"a",@progbits
	.align	8
	.align		8
.nv.constant4:
        /*0000*/ 	.dword	_$_str


//--------------------- .text.attn_fwd            --------------------------
	.section	.text.attn_fwd,"ax",@progbits
	.align	128
        .global         attn_fwd
        .type           attn_fwd,@function
        .size           attn_fwd,(.L_x_31 - attn_fwd)
        .other          attn_fwd,@"STO_CUDA_ENTRY STV_DEFAULT"
attn_fwd:
.text.attn_fwd:
[----:B------:R-:W0:Y:S01]  /*0000*/  LDC R1, c[0x0][0x37c] ;  /* 0x0000df00ff017b82 */ /* 0x000e220000000800 */
[----:B------:R-:W1:Y:S01]  /*0010*/  S2R R0, SR_TID.X ;  /* 0x0000000000007919 */ /* 0x000e620000002100 */
[----:B0-----:R-:W-:Y:S01]  /*0020*/  VIADD R1, R1, 0xfffffd20 ;  /* 0xfffffd2001017836 */ /* 0x001fe20000000000 */
[----:B-1----:R-:W-:-:S13]  /*0030*/  ISETP.GE.U32.AND P4, PT, R0, 0x20, PT ;  /* 0x000000200000780c */ /* 0x002fda0003f86070 */
[----:B------:R-:W-:Y:S05]  /*0040*/  @P4 BRA `(.L_x_0) ;  /* 0x0000000000b84947 */ /* 0x000fea0003800000 */
[----:B------:R-:W0:Y:S01]  /*0050*/  S2R R7, SR_CgaCtaId ;  /* 0x0000000000077919 */ /* 0x000e220000008800 */
[----:B------:R-:W-:Y:S01]  /*0060*/  NOP ;  /* 0x0000000000007918 */ /* 0x000fe20000000000 */
[----:B------:R-:W-:-:S04]  /*0070*/  MOV R0, 0x40 ;  /* 0x0000004000007802 */ /* 0x000fc80000000f00 */
[----:B0-----:R-:W-:Y:S02]  /*0080*/  LEA R2, R7, R0, 0x18 ;  /* 0x0000000007027211 */ /* 0x001fe400078ec0ff */
[----:B------:R-:W-:-:S04]  /*0090*/  MOV R0, 0x400 ;  /* 0x0000040000007802 */ /* 0x000fc80000000f00 */
[----:B------:R-:W0:Y:S01]  /*00a0*/  LDS.U8 R2, [R2] ;  /* 0x0000000002027984 */ /* 0x000e220000000000 */
[----:B------:R-:W-:Y:S02]  /*00b0*/  LEA R0, R7, R0, 0x18 ;  /* 0x0000000007007211 */ /* 0x000fe400078ec0ff */
[----:B0-----:R-:W-:-:S13]  /*00c0*/  ISETP.NE.AND P0, PT, R2, RZ, PT ;  /* 0x000000ff0200720c */ /* 0x001fda0003f05270 */
[----:B------:R-:W-:Y:S05]  /*00d0*/  @P0 BRA `(.L_x_1) ;  /* 0x00000000007c0947 */ /* 0x000fea0003800000 */
[----:B------:R-:W-:-:S13]  /*00e0*/  ELECT P0, URZ, PT ;  /* 0x0000000000ff782f */ /* 0x000fda0003800000 */
[----:B------:R-:W-:Y:S05]  /*00f0*/  @!P0 BRA `(.L_x_2) ;  /* 0x0000000000848947 */ /* 0x000fea0003800000 */
[----:B------:R-:W-:Y:S01]  /*0100*/  UMOV UR4, 0x10 ;  /* 0x0000001000047882 */ /* 0x000fe20000000000 */
[----:B------:R-:W-:Y:S02]  /*0110*/  IMAD.MOV.U32 R9, RZ, RZ, 0x1 ;  /* 0x00000001ff097424 */ /* 0x000fe400078e00ff */
[----:B------:R-:W-:Y:S02]  /*0120*/  IMAD.MOV.U32 R3, RZ, RZ, 0xffff ;  /* 0x0000ffffff037424 */ /* 0x000fe400078e00ff */
[----:B------:R-:W-:Y:S04]  /*0130*/  DEPBAR.LE SB0, 0x36 ;  /* 0x00008d800000791a */ /* 0x000fe80000000000 */
[----:B------:R-:W0:Y:S02]  /*0140*/  UTCATOMSWS.FIND_AND_SET.ALIGN UP0, UR4, UR4 ;  /* 0x00000004000475e3 */ /* 0x000e240008000800 */
[----:B0-----:R-:W-:-:S04]  /*0150*/  PLOP3.LUT P0, PT, PT, PT, UP0, 0x80, 0x8 ;  /* 0x000000000008781c */ /* 0x001fc80003f0f008 */
[----:B------:R-:W-:-:S04]  /*0160*/  SEL R2, RZ, 0xffffffff, !P0 ;  /* 0xffffffffff027807 */ /* 0x000fc80004000000 */
[----:B------:R-:W-:Y:S01]  /*0170*/  ISETP.NE.AND P0, PT, R2, RZ, PT ;  /* 0x000000ff0200720c */ /* 0x000fe20003f05270 */
[----:B------:R-:W-:-:S12]  /*0180*/  IMAD.U32 R2, RZ, RZ, UR4 ;  /* 0x00000004ff027e24 */ /* 0x000fd8000f8e00ff */
[----:B------:R-:W-:Y:S05]  /*0190*/  @P0 BRA `(.L_x_3) ;  /* 0x0000000000240947 */ /* 0x000fea0003800000 */
.L_x_4:
[----:B------:R-:W-:Y:S05]  /*01a0*/  NANOSLEEP 0x64 ;  /* 0x000000640000795d */ /* 0x000fea0003800000 */
[----:B------:R-:W-:-:S05]  /*01b0*/  UMOV UR4, 0x10 ;  /* 0x0000001000047882 */ /* 0x000fca0000000000 */
[----:B------:R-:W-:Y:S04]  /*01c0*/  DEPBAR.LE SB0, 0x36 ;  /* 0x00008d800000791a */ /* 0x000fe80000000000 */
[----:B------:R-:W0:Y:S02]  /*01d0*/  UTCATOMSWS.FIND_AND_SET.ALIGN UP0, UR4, UR4 ;  /* 0x00000004000475e3 */ /* 0x000e240008000800 */
[----:B0-----:R-:W-:-:S04]  /*01e0*/  PLOP3.LUT P0, PT, PT, PT, UP0, 0x80, 0x8 ;  /* 0x000000000008781c */ /* 0x001fc80003f0f008 */
[----:B------:R-:W-:-:S04]  /*01f0*/  SEL R2, RZ, 0xffffffff, !P0 ;  /* 0xffffffffff027807 */ /* 0x000fc80004000000 */
[----:B------:R-:W-:Y:S01]  /*0200*/  ISETP.NE.AND P0, PT, R2, RZ, PT ;  /* 0x000000ff0200720c */ /* 0x000fe20003f05270 */
[----:B------:R-:W-:-:S12]  /*0210*/  IMAD.U32 R2, RZ, RZ, UR4 ;  /* 0x00000004ff027e24 */ /* 0x000fd8000f8e00ff */
[----:B------:R-:W-:Y:S05]  /*0220*/  @!P0 BRA `(.L_x_4) ;  /* 0xfffffffc00dc8947 */ /* 0x000fea000383ffff */
.L_x_3:
[C---:B------:R-:W-:Y:S01]  /*0230*/  VIADD R4, R2.reuse, 0x10 ;  /* 0x0000001002047836 */ /* 0x040fe20000000000 */
[----:B------:R-:W-:Y:S02]  /*0240*/  SHF.L.U32 R3, R3, R2, RZ ;  /* 0x0000000203037219 */ /* 0x000fe400000006ff */
[----:B------:R-:W-:Y:S02]  /*0250*/  MOV R5, 0x50 ;  /* 0x0000005000057802 */ /* 0x000fe40000000f00 */
[----:B------:R-:W-:Y:S02]  /*0260*/  SHF.L.U32 R4, R9, R4, RZ ;  /* 0x0000000409047219 */ /* 0x000fe400000006ff */
[----:B------:R-:W-:Y:S01]  /*0270*/  LEA R6, R7, R5, 0x18 ;  /* 0x0000000507067211 */ /* 0x000fe200078ec0ff */
[----:B------:R-:W-:Y:S01]  /*0280*/  IMAD.SHL.U32 R5, R2, 0x20, RZ ;  /* 0x0000002002057824 */ /* 0x000fe200078e00ff */
[----:B------:R-:W-:-:S05]  /*0290*/  LOP3.LUT R3, R4, R3, RZ, 0xfc, !PT ;  /* 0x0000000304037212 */ /* 0x000fca00078efcff */
[----:B------:R0:W-:Y:S04]  /*02a0*/  ATOMS.OR RZ, [R6], R3 ;  /* 0x0000000306ff738c */ /* 0x0001e80003000000 */
[----:B------:R0:W-:Y:S01]  /*02b0*/  STS [R0], R5 ;  /* 0x0000000500007388 */ /* 0x0001e20000000800 */
[----:B------:R-:W-:Y:S05]  /*02c0*/  BRA `(.L_x_2) ;  /* 0x0000000000107947 */ /* 0x000fea0003800000 */
.L_x_1:
[----:B------:R-:W-:Y:S01]  /*02d0*/  IMAD.MOV.U32 R3, RZ, RZ, -0x1 ;  /* 0xffffffffff037424 */ /* 0x000fe200078e00ff */
[----:B------:R-:W-:-:S04]  /*02e0*/  MOV R2, 0x310 ;  /* 0x0000031000027802 */ /* 0x000fc80000000f00 */
[----:B------:R0:W-:Y:S03]  /*02f0*/  STS [R0], R3 ;  /* 0x0000000300007388 */ /* 0x0001e60000000800 */
[----:B0-----:R-:W-:Y:S05]  /*0300*/  CALL.REL.NOINC `($__internal_1_$__cuda_sm10x_tcgen05_guardrail_trap_phase_invalid_during_alloc) ;  /* 0x0000013400387944 */ /* 0x001fea0003c00000 */
.L_x_2:
[----:B------:R-:W-:Y:S05]  /*0310*/  WARPSYNC.ALL ;  /* 0x0000000000007948 */ /* 0x000fea0003800000 */
[----:B------:R-:W-:Y:S01]  /*0320*/  NOP ;  /* 0x0000000000007918 */ /* 0x000fe20000000000 */
.L_x_0:
[----:B0-----:R-:W0:Y:S01]  /*0330*/  S2R R0, SR_CTAID.X ;  /* 0x0000000000007919 */ /* 0x001e220000002500 */
[----:B------:R-:W1:Y:S01]  /*0340*/  LDC.64 R2, c[0x0][0x3b0] ;  /* 0x0000ec00ff027b82 */ /* 0x000e620000000a00 */
[----:B------:R-:W2:Y:S01]  /*0350*/  LDCU.64 UR8, c[0x0][0x358] ;  /* 0x00006b00ff0877ac */ /* 0x000ea20008000a00 */
[----:B------:R-:W3:Y:S01]  /*0360*/  S2R R148, SR_TID.X ;  /* 0x0000000000947919 */ /* 0x000ee20000002100 */
[----:B------:R-:W1:Y:S05]  /*0370*/  S2R R152, SR_CTAID.Y ;  /* 0x0000000000987919 */ /* 0x000e6a0000002600 */
[----:B------:R-:W4:Y:S08]  /*0380*/  S2UR UR5, SR_CgaCtaId ;  /* 0x00000000000579c3 */ /* 0x000f300000008800 */
[----:B------:R-:W2:Y:S08]  /*0390*/  LDC R10, c[0x0][0x3b8] ;  /* 0x0000ee00ff0a7b82 */ /* 0x000eb00000000800 */
[----:B------:R-:W2:Y:S01]  /*03a0*/  LDC.64 R6, c[0x0][0x380] ;  /* 0x0000e000ff067b82 */ /* 0x000ea20000000a00 */
[----:B0-----:R-:W-:Y:S01]  /*03b0*/  IMAD.SHL.U32 R146, R0, 0x80, RZ ;  /* 0x0000008000927824 */ /* 0x001fe200078e00ff */
[----:B------:R-:W-:-:S06]  /*03c0*/  MOV R0, 0x400 ;  /* 0x0000040000007802 */ /* 0x000fcc0000000f00 */
[----:B------:R-:W0:Y:S01]  /*03d0*/  LDC.64 R136, c[0x0][0x388] ;  /* 0x0000e200ff887b82 */ /* 0x000e220000000a00 */
[--C-:B---3--:R-:W-:Y:S02]  /*03e0*/  SHF.R.U32.HI R5, RZ, 0x7, R148.reuse ;  /* 0x00000007ff057819 */ /* 0x108fe40000011694 */
[----:B------:R-:W-:Y:S02]  /*03f0*/  R2UR UR4, R0 ;  /* 0x00000000000472ca */ /* 0x000fe400000e0000 */
[----:B------:R-:W-:Y:S01]  /*0400*/  LOP3.LUT R4, R146, 0x7f, R148, 0xf8, !PT ;  /* 0x0000007f92047812 */ /* 0x000fe200078ef894 */
[----:B-1----:R-:W-:Y:S01]  /*0410*/  IMAD R0, R152, R2, RZ ;  /* 0x0000000298007224 */ /* 0x002fe200078e02ff */
[----:B------:R-:W-:-:S03]  /*0420*/  SGXT.U32 R5, R5, 0x1 ;  /* 0x000000010505781a */ /* 0x000fc60000000000 */
[----:B------:R-:W-:Y:S02]  /*0430*/  IMAD R2, R4, R3, RZ ;  /* 0x0000000304027224 */ /* 0x000fe400078e02ff */
[----:B------:R-:W-:Y:S02]  /*0440*/  IMAD.SHL.U32 R3, R0, 0x2, RZ ;  /* 0x0000000200037824 */ /* 0x000fe400078e00ff */
[----:B------:R-:W-:Y:S02]  /*0450*/  IMAD.SHL.U32 R8, R2, 0x2, RZ ;  /* 0x0000000202087824 */ /* 0x000fe400078e00ff */
[----:B----4-:R-:W-:Y:S01]  /*0460*/  ULEA UR4, UR5, UR4, 0x18 ;  /* 0x0000000405047291 */ /* 0x010fe2000f8ec0ff */
[----:B------:R-:W-:Y:S01]  /*0470*/  BAR.SYNC.DEFER_BLOCKING 0x0 ;  /* 0x0000000000007b1d */ /* 0x000fe20000010000 */
[----:B--2---:R-:W-:Y:S01]  /*0480*/  IMAD R5, R5, R10, RZ ;  /* 0x0000000a05057224 */ /* 0x004fe200078e02ff */
[----:B------:R-:W-:Y:S01]  /*0490*/  IADD3 R8, P0, P1, R8, R6, R3 ;  /* 0x0000000608087210 */ /* 0x000fe2000791e003 */
[----:B------:R-:W-:-:S04]  /*04a0*/  IMAD.HI R0, R0, 0x2, RZ ;  /* 0x0000000200007827 */ /* 0x000fc800078e02ff */
[----:B------:R-:W-:-:S04]  /*04b0*/  IMAD.HI R2, R2, 0x2, RZ ;  /* 0x0000000202027827 */ /* 0x000fc800078e02ff */
[----:B------:R-:W-:Y:S01]  /*04c0*/  IMAD R3, R10, 0x2, R5 ;  /* 0x000000020a037824 */ /* 0x000fe200078e0205 */
[----:B------:R-:W-:Y:S02]  /*04d0*/  IADD3.X R0, PT, PT, R2, R7, R0, P0, P1 ;  /* 0x0000000702007210 */ /* 0x000fe400007e2400 */
[-C--:B------:R-:W-:Y:S01]  /*04e0*/  LEA R6, P0, R5, R8.reuse, 0x1 ;  /* 0x0000000805067211 */ /* 0x080fe200078008ff */
[C---:B------:R-:W-:Y:S01]  /*04f0*/  IMAD R9, R10.reuse, 0x2, R3 ;  /* 0x000000020a097824 */ /* 0x040fe200078e0203 */
[----:B------:R-:W-:Y:S02]  /*0500*/  LEA R12, P1, R3, R8, 0x1 ;  /* 0x00000008030c7211 */ /* 0x000fe400078208ff */
[----:B------:R-:W-:Y:S01]  /*0510*/  LEA.HI.X.SX32 R7, R5, R0, 0x1, P0 ;  /* 0x0000000005077211 */ /* 0x000fe200000f0eff */
[C---:B------:R-:W-:Y:S01]  /*0520*/  IMAD R5, R10.reuse, 0x2, R9 ;  /* 0x000000020a057824 */ /* 0x040fe200078e0209 */
[----:B------:R-:W-:Y:S02]  /*0530*/  LEA R14, P0, R9, R8, 0x1 ;  /* 0x00000008090e7211 */ /* 0x000fe400078008ff */
[----:B------:R-:W-:Y:S01]  /*0540*/  LEA.HI.X.SX32 R13, R3, R0, 0x1, P1 ;  /* 0x00000000030d7211 */ /* 0x000fe200008f0eff */
[----:B------:R-:W1:Y:S01]  /*0550*/  LDS R120, [UR4] ;  /* 0x00000004ff787984 */ /* 0x000e620008000800 */
[----:B------:R-:W-:Y:S01]  /*0560*/  BAR.SYNC.DEFER_BLOCKING 0x0 ;  /* 0x0000000000007b1d */ /* 0x000fe20000010000 */
[----:B------:R-:W-:-:S02]  /*0570*/  LEA R11, R10, R5, 0x1 ;  /* 0x000000050a0b7211 */ /* 0x000fc400078e08ff */
[----:B------:R-:W-:Y:S02]  /*0580*/  LEA.HI.X.SX32 R15, R9, R0, 0x1, P0 ;  /* 0x00000000090f7211 */ /* 0x000fe400000f0eff */
[----:B------:R-:W-:Y:S01]  /*0590*/  LEA R18, P0, R11, R8, 0x1 ;  /* 0x000000080b127211 */ /* 0x000fe200078008ff */
[----:B------:R-:W-:-:S03]  /*05a0*/  IMAD R9, R10, 0x2, R11 ;  /* 0x000000020a097824 */ /* 0x000fc600078e020b */
[----:B------:R-:W-:Y:S02]  /*05b0*/  LEA.HI.X.SX32 R19, R11, R0, 0x1, P0 ;  /* 0x000000000b137211 */ /* 0x000fe400000f0eff */
[----:B------:R-:W-:-:S04]  /*05c0*/  LEA R20, P0, R9, R8, 0x1 ;  /* 0x0000000809147211 */ /* 0x000fc800078008ff */
[----:B------:R-:W-:Y:S01]  /*05d0*/  LEA.HI.X.SX32 R21, R9, R0, 0x1, P0 ;  /* 0x0000000009157211 */ /* 0x000fe200000f0eff */
[----:B------:R2:W5:Y:S01]  /*05e0*/  LDG.E.U16 R2, desc[UR8][R6.64] ;  /* 0x0000000806027981 */ /* 0x000562000c1e1500 */
[----:B------:R-:W-:-:S03]  /*05f0*/  LEA R16, P1, R5, R8, 0x1 ;  /* 0x0000000805107211 */ /* 0x000fc600078208ff */
[----:B------:R3:W5:Y:S01]  /*0600*/  LDG.E.U16 R3, desc[UR8][R12.64] ;  /* 0x000000080c037981 */ /* 0x000762000c1e1500 */
[----:B------:R-:W-:-:S03]  /*0610*/  LEA.HI.X.SX32 R17, R5, R0, 0x1, P1 ;  /* 0x0000000005117211 */ /* 0x000fc600008f0eff */
[----:B------:R4:W5:Y:S01]  /*0620*/  LDG.E.U16 R4, desc[UR8][R14.64] ;  /* 0x000000080e047981 */ /* 0x000962000c1e1500 */
[----:B--2---:R-:W-:-:S03]  /*0630*/  IMAD R7, R10, 0x2, R9 ;  /* 0x000000020a077824 */ /* 0x004fc600078e0209 */
[----:B------:R2:W5:Y:S01]  /*0640*/  LDG.E.U16 R5, desc[UR8][R16.64] ;  /* 0x0000000810057981 */ /* 0x000562000c1e1500 */
[----:B------:R-:W-:-:S03]  /*0650*/  IMAD R9, R10, 0x2, R7 ;  /* 0x000000020a097824 */ /* 0x000fc600078e0207 */
[----:B------:R0:W5:Y:S01]  /*0660*/  LDG.E.U16 R6, desc[UR8][R18.64] ;  /* 0x0000000812067981 */ /* 0x000162000c1e1500 */
[-C--:B------:R-:W-:Y:S01]  /*0670*/  LEA R22, P0, R7, R8.reuse, 0x1 ;  /* 0x0000000807167211 */ /* 0x080fe200078008ff */
[C---:B------:R-:W-:Y:S01]  /*0680*/  IMAD R11, R10.reuse, 0x2, R9 ;  /* 0x000000020a0b7824 */ /* 0x040fe200078e0209 */
[----:B------:R-:W-:Y:S02]  /*0690*/  LEA R24, P1, R9, R8, 0x1 ;  /* 0x0000000809187211 */ /* 0x000fe400078208ff */
[----:B------:R-:W-:Y:S01]  /*06a0*/  LEA.HI.X.SX32 R23, R7, R0, 0x1, P0 ;  /* 0x0000000007177211 */ /* 0x000fe200000f0eff */
[C---:B---3--:R-:W-:Y:S01]  /*06b0*/  IMAD R13, R10.reuse, 0x2, R11 ;  /* 0x000000020a0d7824 */ /* 0x048fe200078e020b */
[----:B------:R-:W-:Y:S01]  /*06c0*/  LEA R26, P0, R11, R8, 0x1 ;  /* 0x000000080b1a7211 */ /* 0x000fe200078008ff */
[----:B------:R3:W5:Y:S01]  /*06d0*/  LDG.E.U16 R7, desc[UR8][R20.64] ;  /* 0x0000000814077981 */ /* 0x000762000c1e1500 */
[-C--:B------:R-:W-:Y:S01]  /*06e0*/  LEA.HI.X.SX32 R25, R9, R0.reuse, 0x1, P1 ;  /* 0x0000000009197211 */ /* 0x080fe200008f0eff */
[C---:B----4-:R-:W-:Y:S01]  /*06f0*/  IMAD R15, R10.reuse, 0x2, R13 ;  /* 0x000000020a0f7824 */ /* 0x050fe200078e020d */
[----:B------:R-:W-:Y:S01]  /*0700*/  LEA.HI.X.SX32 R27, R11, R0, 0x1, P0 ;  /* 0x000000000b1b7211 */ /* 0x000fe200000f0eff */
[----:B------:R4:W5:Y:S01]  /*0710*/  LDG.E.U16 R9, desc[UR8][R22.64] ;  /* 0x0000000816097981 */ /* 0x000962000c1e1500 */
[----:B--2---:R-:W-:Y:S01]  /*0720*/  LEA R16, P0, R13, R8, 0x1 ;  /* 0x000000080d107211 */ /* 0x004fe200078008ff */
[----:B------:R-:W-:-:S02]  /*0730*/  IMAD R29, R10, 0x2, R15 ;  /* 0x000000020a1d7824 */ /* 0x000fc400078e020f */
[----:B------:R2:W5:Y:S01]  /*0740*/  LDG.E.U16 R11, desc[UR8][R24.64] ;  /* 0x00000008180b7981 */ /* 0x000562000c1e1500 */
[----:B------:R-:W-:Y:S01]  /*0750*/  LEA.HI.X.SX32 R17, R13, R0, 0x1, P0 ;  /* 0x000000000d117211 */ /* 0x000fe200000f0eff */
[C---:B------:R-:W-:Y:S01]  /*0760*/  IMAD R31, R10.reuse, 0x2, R29 ;  /* 0x000000020a1f7824 */ /* 0x040fe200078e021d */
[-C--:B0-----:R-:W-:Y:S01]  /*0770*/  LEA R18, P0, R15, R8.reuse, 0x1 ;  /* 0x000000080f127211 */ /* 0x081fe200078008ff */
[----:B------:R0:W5:Y:S01]  /*0780*/  LDG.E.U16 R12, desc[UR8][R26.64] ;  /* 0x000000081a0c7981 */ /* 0x000162000c1e1500 */
[----:B---3--:R-:W-:Y:S02]  /*0790*/  LEA R20, P1, R29, R8, 0x1 ;  /* 0x000000081d147211 */ /* 0x008fe400078208ff */
[----:B------:R-:W-:Y:S01]  /*07a0*/  LEA.HI.X.SX32 R19, R15, R0, 0x1, P0 ;  /* 0x000000000f137211 */ /* 0x000fe200000f0eff */
[----:B------:R-:W5:Y:S01]  /*07b0*/  LDG.E.U16 R13, desc[UR8][R16.64] ;  /* 0x00000008100d7981 */ /* 0x000f62000c1e1500 */
[----:B----4-:R-:W-:Y:S01]  /*07c0*/  LEA R22, P0, R31, R8, 0x1 ;  /* 0x000000081f167211 */ /* 0x010fe200078008ff */
[C---:B--2---:R-:W-:Y:S01]  /*07d0*/  IMAD R25, R10.reuse, 0x2, R31 ;  /* 0x000000020a197824 */ /* 0x044fe200078e021f */
[-C--:B------:R-:W-:Y:S01]  /*07e0*/  LEA.HI.X.SX32 R21, R29, R0.reuse, 0x1, P1 ;  /* 0x000000001d157211 */ /* 0x080fe200008f0eff */
[----:B------:R-:W5:Y:S01]  /*07f0*/  LDG.E.U16 R14, desc[UR8][R18.64] ;  /* 0x00000008120e7981 */ /* 0x000f62000c1e1500 */
[----:B------:R-:W-:Y:S01]  /*0800*/  LEA.HI.X.SX32 R23, R31, R0, 0x1, P0 ;  /* 0x000000001f177211 */ /* 0x000fe200000f0eff */
[C---:B0-----:R-:W-:Y:S01]  /*0810*/  IMAD R27, R10.reuse, 0x2, R25 ;  /* 0x000000020a1b7824 */ /* 0x041fe200078e0219 */
[C---:B------:R-:W-:Y:S01]  /*0820*/  LEA R24, P0, R25.reuse, R8, 0x1 ;  /* 0x0000000819187211 */ /* 0x040fe200078008ff */
[----:B------:R0:W5:Y:S02]  /*0830*/  LDG.E.U16 R15, desc[UR8][R20.64] ;  /* 0x00000008140f7981 */ /* 0x000164000c1e1500 */
[C---:B------:R-:W-:Y:S01]  /*0840*/  IMAD R29, R10.reuse, 0x2, R27 ;  /* 0x000000020a1d7824 */ /* 0x040fe200078e021b */
[----:B------:R-:W-:Y:S01]  /*0850*/  LEA.HI.X.SX32 R25, R25, R0, 0x1, P0 ;  /* 0x0000000019197211 */ /* 0x000fe200000f0eff */
[----:B------:R2:W5:Y:S01]  /*0860*/  LDG.E.U16 R16, desc[UR8][R22.64] ;  /* 0x0000000816107981 */ /* 0x000562000c1e1500 */
[-C--:B------:R-:W-:Y:S01]  /*0870*/  LEA R26, P0, R27, R8.reuse, 0x1 ;  /* 0x000000081b1a7211 */ /* 0x080fe200078008ff */
[C---:B------:R-:W-:Y:S01]  /*0880*/  IMAD R31, R10.reuse, 0x2, R29 ;  /* 0x000000020a1f7824 */ /* 0x040fe200078e021d */
[----:B------:R-:W-:Y:S01]  /*0890*/  LEA R28, P1, R29, R8, 0x1 ;  /* 0x000000081d1c7211 */ /* 0x000fe200078208ff */
[----:B------:R3:W5:Y:S01]  /*08a0*/  LDG.E.U16 R17, desc[UR8][R24.64] ;  /* 0x0000000818117981 */ /* 0x000762000c1e1500 */
[----:B------:R-:W-:Y:S01]  /*08b0*/  LEA.HI.X.SX32 R27, R27, R0, 0x1, P0 ;  /* 0x000000001b1b7211 */ /* 0x000fe200000f0eff */
[----:B0-----:R-:W-:Y:S01]  /*08c0*/  IMAD R21, R10, 0x2, R31 ;  /* 0x000000020a157824 */ /* 0x001fe200078e021f */
[----:B------:R-:W-:-:S03]  /*08d0*/  LEA R30, P0, R31, R8, 0x1 ;  /* 0x000000081f1e7211 */ /* 0x000fc600078008ff */
[C---:B--2---:R-:W-:Y:S01]  /*08e0*/  IMAD R23, R10.reuse, 0x2, R21 ;  /* 0x000000020a177824 */ /* 0x044fe200078e0215 */
[----:B------:R-:W-:Y:S01]  /*08f0*/  LEA.HI.X.SX32 R31, R31, R0, 0x1, P0 ;  /* 0x000000001f1f7211 */ /* 0x000fe200000f0eff */
[----:B------:R0:W5:Y:S01]  /*0900*/  LDG.E.U16 R18, desc[UR8][R26.64] ;  /* 0x000000081a127981 */ /* 0x000162000c1e1500 */
[C---:B------:R-:W-:Y:S02]  /*0910*/  LEA R32, P0, R21.reuse, R8, 0x1 ;  /* 0x0000000815207211 */ /* 0x040fe400078008ff */
[C---:B------:R-:W-:Y:S01]  /*0920*/  LEA R37, R10.reuse, R23, 0x1 ;  /* 0x000000170a257211 */ /* 0x040fe200078e08ff */
[----:B------:R-:W5:Y:S01]  /*0930*/  LDG.E.U16 R20, desc[UR8][R30.64] ;  /* 0x000000081e147981 */ /* 0x000f62000c1e1500 */
[----:B------:R-:W-:Y:S02]  /*0940*/  LEA.HI.X.SX32 R33, R21, R0, 0x1, P0 ;  /* 0x0000000015217211 */ /* 0x000fe400000f0eff */
[----:B------:R-:W-:Y:S01]  /*0950*/  LEA R34, P0, R23, R8, 0x1 ;  /* 0x0000000817227211 */ /* 0x000fe200078008ff */
[C---:B---3--:R-:W-:Y:S01]  /*0960*/  IMAD R25, R10.reuse, 0x2, R37 ;  /* 0x000000020a197824 */ /* 0x048fe200078e0225 */
[-C--:B------:R-:W-:Y:S01]  /*0970*/  LEA.HI.X.SX32 R29, R29, R0.reuse, 0x1, P1 ;  /* 0x000000001d1d7211 */ /* 0x080fe200008f0eff */
[----:B------:R-:W5:Y:S01]  /*0980*/  LDG.E.U16 R21, desc[UR8][R32.64] ;  /* 0x0000000820157981 */ /* 0x000f62000c1e1500 */
[----:B------:R-:W-:Y:S01]  /*0990*/  LEA.HI.X.SX32 R35, R23, R0, 0x1, P0 ;  /* 0x0000000017237211 */ /* 0x000fe200000f0eff */
[C---:B0-----:R-:W-:Y:S01]  /*09a0*/  IMAD R27, R10.reuse, 0x2, R25 ;  /* 0x000000020a1b7824 */ /* 0x041fe200078e0219 */
[C---:B------:R-:W-:Y:S01]  /*09b0*/  LEA R38, P0, R25.reuse, R8, 0x1 ;  /* 0x0000000819267211 */ /* 0x040fe200078008ff */
[----:B------:R0:W5:Y:S03]  /*09c0*/  LDG.E.U16 R19, desc[UR8][R28.64] ;  /* 0x000000081c137981 */ /* 0x000166000c1e1500 */
[----:B------:R-:W-:Y:S01]  /*09d0*/  LEA.HI.X.SX32 R39, R25, R0, 0x1, P0 ;  /* 0x0000000019277211 */ /* 0x000fe200000f0eff */
[----:B------:R-:W-:Y:S01]  /*09e0*/  IMAD R25, R10, 0x2, R27 ;  /* 0x000000020a197824 */ /* 0x000fe200078e021b */
[-C--:B------:R-:W-:Y:S01]  /*09f0*/  LEA R36, P1, R37, R8.reuse, 0x1 ;  /* 0x0000000825247211 */ /* 0x080fe200078208ff */
[----:B------:R2:W5:Y:S01]  /*0a00*/  LDG.E.U16 R22, desc[UR8][R34.64] ;  /* 0x0000000822167981 */ /* 0x000562000c1e1500 */
[----:B0-----:R-:W-:-:S03]  /*0a10*/  LEA R28, P0, R27, R8, 0x1 ;  /* 0x000000081b1c7211 */ /* 0x001fc600078008ff */
[----:B------:R-:W5:Y:S01]  /*0a20*/  LDG.E.U16 R24, desc[UR8][R38.64] ;  /* 0x0000000826187981 */ /* 0x000f62000c1e1500 */
[-C--:B------:R-:W-:Y:S01]  /*0a30*/  LEA.HI.X.SX32 R29, R27, R0.reuse, 0x1, P0 ;  /* 0x000000001b1d7211 */ /* 0x080fe200000f0eff */
[----:B------:R-:W-:Y:S01]  /*0a40*/  IMAD R27, R10, 0x2, R25 ;  /* 0x000000020a1b7824 */ /* 0x000fe200078e0219 */
[----:B------:R-:W-:-:S03]  /*0a50*/  LEA.HI.X.SX32 R37, R37, R0, 0x1, P1 ;  /* 0x0000000025257211 */ /* 0x000fc600008f0eff */
[C---:B------:R-:W-:Y:S01]  /*0a60*/  IMAD R41, R10.reuse, 0x2, R27 ;  /* 0x000000020a297824 */ /* 0x040fe200078e021b */
[C---:B------:R-:W-:Y:S01]  /*0a70*/  LEA R30, P0, R25.reuse, R8, 0x1 ;  /* 0x00000008191e7211 */ /* 0x040fe200078008ff */
[----:B------:R0:W5:Y:S03]  /*0a80*/  LDG.E.U16 R23, desc[UR8][R36.64] ;  /* 0x0000000824177981 */ /* 0x000166000c1e1500 */
[----:B------:R-:W-:Y:S02]  /*0a90*/  LEA.HI.X.SX32 R31, R25, R0, 0x1, P0 ;  /* 0x00000000191f7211 */ /* 0x000fe400000f0eff */
[-C--:B--2---:R-:W-:Y:S01]  /*0aa0*/  LEA R34, P0, R41, R8.reuse, 0x1 ;  /* 0x0000000829227211 */ /* 0x084fe200078008ff */
[----:B------:R-:W5:Y:S01]  /*0ab0*/  LDG.E.U16 R25, desc[UR8][R28.64] ;  /* 0x000000081c197981 */ /* 0x000f62000c1e1500 */
[----:B0-----:R-:W-:Y:S01]  /*0ac0*/  IMAD R37, R10, 0x2, R41 ;  /* 0x000000020a257824 */ /* 0x001fe200078e0229 */
[----:B------:R-:W-:-:S02]  /*0ad0*/  LEA R32, P1, R27, R8, 0x1 ;  /* 0x000000081b207211 */ /* 0x000fc400078208ff */
[----:B------:R-:W5:Y:S01]  /*0ae0*/  LDG.E.U16 R26, desc[UR8][R30.64] ;  /* 0x000000081e1a7981 */ /* 0x000f62000c1e1500 */
[C---:B------:R-:W-:Y:S01]  /*0af0*/  IMAD R39, R10.reuse, 0x2, R37 ;  /* 0x000000020a277824 */ /* 0x040fe200078e0225 */
[----:B------:R-:W-:Y:S02]  /*0b00*/  LEA.HI.X.SX32 R35, R41, R0, 0x1, P0 ;  /* 0x0000000029237211 */ /* 0x000fe400000f0eff */
[----:B------:R-:W-:Y:S01]  /*0b10*/  LEA R36, P0, R37, R8, 0x1 ;  /* 0x0000000825247211 */ /* 0x000fe200078008ff */
[C---:B------:R-:W-:Y:S01]  /*0b20*/  IMAD R41, R10.reuse, 0x2, R39 ;  /* 0x000000020a297824 */ /* 0x040fe200078e0227 */
[-C--:B------:R-:W-:Y:S01]  /*0b30*/  LEA.HI.X.SX32 R33, R27, R0.reuse, 0x1, P1 ;  /* 0x000000001b217211 */ /* 0x080fe200008f0eff */
[----:B------:R-:W5:Y:S01]  /*0b40*/  LDG.E.U16 R28, desc[UR8][R34.64] ;  /* 0x00000008221c7981 */ /* 0x000f62000c1e1500 */
[----:B------:R-:W-:Y:S01]  /*0b50*/  LEA.HI.X.SX32 R37, R37, R0, 0x1, P0 ;  /* 0x0000000025257211 */ /* 0x000fe200000f0eff */
[----:B------:R-:W-:Y:S01]  /*0b60*/  IMAD R43, R10, 0x2, R41 ;  /* 0x000000020a2b7824 */ /* 0x000fe200078e0229 */
[C---:B------:R-:W-:Y:S01]  /*0b70*/  LEA R38, P0, R39.reuse, R8, 0x1 ;  /* 0x0000000827267211 */ /* 0x040fe200078008ff */
[----:B------:R0:W5:Y:S03]  /*0b80*/  LDG.E.U16 R27, desc[UR8][R32.64] ;  /* 0x00000008201b7981 */ /* 0x000166000c1e1500 */
[----:B------:R-:W-:Y:S01]  /*0b90*/  LEA.HI.X.SX32 R39, R39, R0, 0x1, P0 ;  /* 0x0000000027277211 */ /* 0x000fe200000f0eff */
[----:B------:R2:W5:Y:S01]  /*0ba0*/  LDG.E.U16 R29, desc[UR8][R36.64] ;  /* 0x00000008241d7981 */ /* 0x000562000c1e1500 */
[----:B------:R-:W-:-:S02]  /*0bb0*/  LEA R42, P0, R43, R8, 0x1 ;  /* 0x000000082b2a7211 */ /* 0x000fc400078008ff */
[----:B------:R-:W-:Y:S01]  /*0bc0*/  LEA R40, P1, R41, R8, 0x1 ;  /* 0x0000000829287211 */ /* 0x000fe200078208ff */
[----:B------:R3:W5:Y:S01]  /*0bd0*/  LDG.E.U16 R30, desc[UR8][R38.64] ;  /* 0x00000008261e7981 */ /* 0x000762000c1e1500 */
[----:B0-----:R-:W-:Y:S01]  /*0be0*/  IMAD R33, R10, 0x2, R43 ;  /* 0x000000020a217824 */ /* 0x001fe200078e022b */
[----:B------:R-:W-:-:S03]  /*0bf0*/  LEA.HI.X.SX32 R43, R43, R0, 0x1, P0 ;  /* 0x000000002b2b7211 */ /* 0x000fc600000f0eff */
[C---:B------:R-:W-:Y:S01]  /*0c00*/  IMAD R35, R10.reuse, 0x2, R33 ;  /* 0x000000020a237824 */ /* 0x040fe200078e0221 */
[C---:B------:R-:W-:Y:S01]  /*0c10*/  LEA R44, P0, R33.reuse, R8, 0x1 ;  /* 0x00000008212c7211 */ /* 0x040fe200078008ff */
[----:B------:R-:W5:Y:S02]  /*0c20*/  LDG.E.U16 R32, desc[UR8][R42.64] ;  /* 0x000000082a207981 */ /* 0x000f64000c1e1500 */
[C---:B------:R-:W-:Y:S01]  /*0c30*/  IMAD R49, R10.reuse, 0x2, R35 ;  /* 0x000000020a317824 */ /* 0x040fe200078e0223 */
[----:B------:R-:W-:Y:S02]  /*0c40*/  LEA.HI.X.SX32 R45, R33, R0, 0x1, P0 ;  /* 0x00000000212d7211 */ /* 0x000fe400000f0eff */
[----:B------:R-:W-:Y:S01]  /*0c50*/  LEA R46, P0, R35, R8, 0x1 ;  /* 0x00000008232e7211 */ /* 0x000fe200078008ff */
[C---:B--2---:R-:W-:Y:S01]  /*0c60*/  IMAD R37, R10.reuse, 0x2, R49 ;  /* 0x000000020a257824 */ /* 0x044fe200078e0231 */
[-C--:B------:R-:W-:Y:S01]  /*0c70*/  LEA.HI.X.SX32 R41, R41, R0.reuse, 0x1, P1 ;  /* 0x0000000029297211 */ /* 0x080fe200008f0eff */
[----:B------:R-:W5:Y:S01]  /*0c80*/  LDG.E.U16 R33, desc[UR8][R44.64] ;  /* 0x000000082c217981 */ /* 0x000f62000c1e1500 */
[----:B------:R-:W-:Y:S01]  /*0c90*/  LEA.HI.X.SX32 R47, R35, R0, 0x1, P0 ;  /* 0x00000000232f7211 */ /* 0x000fe200000f0eff */
[C---:B---3--:R-:W-:Y:S01]  /*0ca0*/  IMAD R39, R10.reuse, 0x2, R37 ;  /* 0x000000020a277824 */ /* 0x048fe200078e0225 */
[C---:B------:R-:W-:Y:S01]  /*0cb0*/  LEA R50, P0, R37.reuse, R8, 0x1 ;  /* 0x0000000825327211 */ /* 0x040fe200078008ff */
[----:B------:R0:W5:Y:S03]  /*0cc0*/  LDG.E.U16 R31, desc[UR8][R40.64] ;  /* 0x00000008281f7981 */ /* 0x000166000c1e1500 */
[----:B------:R-:W-:Y:S01]  /*0cd0*/  LEA.HI.X.SX32 R51, R37, R0, 0x1, P0 ;  /* 0x0000000025337211 */ /* 0x000fe200000f0eff */
[----:B------:R2:W5:Y:S01]  /*0ce0*/  LDG.E.U16 R34, desc[UR8][R46.64] ;  /* 0x000000082e227981 */ /* 0x000562000c1e1500 */
[----:B------:R-:W-:-:S02]  /*0cf0*/  LEA R37, R10, R39, 0x1 ;  /* 0x000000270a257211 */ /* 0x000fc400078e08ff */
[-C--:B------:R-:W-:Y:S01]  /*0d00*/  LEA R48, P1, R49, R8.reuse, 0x1 ;  /* 0x0000000831307211 */ /* 0x080fe200078208ff */
[----:B------:R3:W5:Y:S02]  /*0d10*/  LDG.E.U16 R36, desc[UR8][R50.64] ;  /* 0x0000000832247981 */ /* 0x000764000c1e1500 */
[C---:B0-----:R-:W-:Y:S01]  /*0d20*/  IMAD R41, R10.reuse, 0x2, R37 ;  /* 0x000000020a297824 */ /* 0x041fe200078e0225 */
[----:B------:R-:W-:Y:S02]  /*0d30*/  LEA R42, P0, R39, R8, 0x1 ;  /* 0x00000008272a7211 */ /* 0x000fe400078008ff */
[----:B------:R-:W-:Y:S01]  /*0d40*/  LEA.HI.X.SX32 R49, R49, R0, 0x1, P1 ;  /* 0x0000000031317211 */ /* 0x000fe200008f0eff */
[----:B------:R-:W-:Y:S01]  /*0d50*/  IMAD R53, R10, 0x2, R41 ;  /* 0x000000020a357824 */ /* 0x000fe200078e0229 */
[----:B------:R-:W-:Y:S02]  /*0d60*/  LEA R44, P1, R41, R8, 0x1 ;  /* 0x00000008292c7211 */ /* 0x000fe400078208ff */
[----:B------:R-:W-:Y:S01]  /*0d70*/  LEA.HI.X.SX32 R43, R39, R0, 0x1, P0 ;  /* 0x00000000272b7211 */ /* 0x000fe200000f0eff */
[----:B------:R0:W5:Y:S01]  /*0d80*/  LDG.E.U16 R35, desc[UR8][R48.64] ;  /* 0x0000000830237981 */ /* 0x000162000c1e1500 */
[----:B------:R-:W-:-:S02]  /*0d90*/  LEA R38, P0, R37, R8, 0x1 ;  /* 0x0000000825267211 */ /* 0x000fc400078008ff */
[-C--:B------:R-:W-:Y:S01]  /*0da0*/  LEA.HI.X.SX32 R45, R41, R0.reuse, 0x1, P1 ;  /* 0x00000000292d7211 */ /* 0x080fe200008f0eff */
[C---:B------:R-:W-:Y:S01]  /*0db0*/  IMAD R41, R10.reuse, 0x2, R53 ;  /* 0x000000020a297824 */ /* 0x040fe200078e0235 */
[----:B------:R-:W-:Y:S02]  /*0dc0*/  LEA.HI.X.SX32 R39, R37, R0, 0x1, P0 ;  /* 0x0000000025277211 */ /* 0x000fe400000f0eff */
[C---:B--2---:R-:W-:Y:S01]  /*0dd0*/  LEA R46, P0, R53.reuse, R8, 0x1 ;  /* 0x00000008352e7211 */ /* 0x044fe200078008ff */
[C---:B---3--:R-:W-:Y:S01]  /*0de0*/  IMAD R51, R10.reuse, 0x2, R41 ;  /* 0x000000020a337824 */ /* 0x048fe200078e0229 */
[----:B------:R2:W5:Y:S02]  /*0df0*/  LDG.E.U16 R40, desc[UR8][R44.64] ;  /* 0x000000082c287981 */ /* 0x000564000c1e1500 */
[----:B------:R-:W-:Y:S01]  /*0e00*/  LEA.HI.X.SX32 R47, R53, R0, 0x1, P0 ;  /* 0x00000000352f7211 */ /* 0x000fe200000f0eff */
[C---:B------:R-:W-:Y:S01]  /*0e10*/  IMAD R53, R10.reuse, 0x2, R51 ;  /* 0x000000020a357824 */ /* 0x040fe200078e0233 */
[C---:B0-----:R-:W-:Y:S01]  /*0e20*/  LEA R48, P0, R41.reuse, R8, 0x1 ;  /* 0x0000000829307211 */ /* 0x041fe200078008ff */
[----:B------:R-:W5:Y:S02]  /*0e30*/  LDG.E.U16 R37, desc[UR8][R42.64] ;  /* 0x000000082a257981 */ /* 0x000f64000c1e1500 */
[C---:B------:R-:W-:Y:S01]  /*0e40*/  IMAD R55, R10.reuse, 0x2, R53 ;  /* 0x000000020a377824 */ /* 0x040fe200078e0235 */
[----:B------:R-:W-:Y:S01]  /*0e50*/  LEA.HI.X.SX32 R49, R41, R0, 0x1, P0 ;  /* 0x0000000029317211 */ /* 0x000fe200000f0eff */
[----:B------:R-:W5:Y:S01]  /*0e60*/  LDG.E.U16 R39, desc[UR8][R38.64] ;  /* 0x0000000826277981 */ /* 0x000f62000c1e1500 */
[----:B------:R-:W-:Y:S01]  /*0e70*/  LEA R50, P0, R51, R8, 0x1 ;  /* 0x0000000833327211 */ /* 0x000fe200078008ff */
[----:B--2---:R-:W-:-:S02]  /*0e80*/  IMAD R45, R10, 0x2, R55 ;  /* 0x000000020a2d7824 */ /* 0x004fc400078e0237 */
[----:B------:R0:W5:Y:S01]  /*0e90*/  LDG.E.U16 R41, desc[UR8][R46.64] ;  /* 0x000000082e297981 */ /* 0x000162000c1e1500 */
[----:B------:R-:W-:Y:S02]  /*0ea0*/  LEA.HI.X.SX32 R51, R51, R0, 0x1, P0 ;  /* 0x0000000033337211 */ /* 0x000fe400000f0eff */
[C---:B------:R-:W-:Y:S01]  /*0eb0*/  LEA R54, P0, R55.reuse, R8, 0x1 ;  /* 0x0000000837367211 */ /* 0x040fe200078008ff */
[----:B------:R2:W5:Y:S03]  /*0ec0*/  LDG.E.U16 R42, desc[UR8][R48.64] ;  /* 0x00000008302a7981 */ /* 0x000566000c1e1500 */
[----:B------:R-:W-:Y:S01]  /*0ed0*/  LEA.HI.X.SX32 R55, R55, R0, 0x1, P0 ;  /* 0x0000000037377211 */ /* 0x000fe200000f0eff */
[----:B------:R3:W5:Y:S01]  /*0ee0*/  LDG.E.U16 R43, desc[UR8][R50.64] ;  /* 0x00000008322b7981 */ /* 0x000762000c1e1500 */
[----:B0-----:R-:W-:Y:S01]  /*0ef0*/  IMAD R47, R10, 0x2, R45 ;  /* 0x000000020a2f7824 */ /* 0x001fe200078e022d */
[----:B------:R-:W-:-:S03]  /*0f00*/  LEA R56, P0, R45, R8, 0x1 ;  /* 0x000000082d387211 */ /* 0x000fc600078008ff */
[C---:B------:R-:W-:Y:S01]  /*0f10*/  IMAD R61, R10.reuse, 0x2, R47 ;  /* 0x000000020a3d7824 */ /* 0x040fe200078e022f */
[----:B------:R-:W-:Y:S02]  /*0f20*/  LEA.HI.X.SX32 R57, R45, R0, 0x1, P0 ;  /* 0x000000002d397211 */ /* 0x000fe400000f0eff */
[-C--:B------:R-:W-:Y:S01]  /*0f30*/  LEA R58, P0, R47, R8.reuse, 0x1 ;  /* 0x000000082f3a7211 */ /* 0x080fe200078008ff */
[C---:B--2---:R-:W-:Y:S01]  /*0f40*/  IMAD R49, R10.reuse, 0x2, R61 ;  /* 0x000000020a317824 */ /* 0x044fe200078e023d */
[----:B------:R-:W-:Y:S01]  /*0f50*/  LEA R52, P1, R53, R8, 0x1 ;  /* 0x0000000835347211 */ /* 0x000fe200078208ff */
[----:B------:R0:W5:Y:S01]  /*0f60*/  LDG.E.U16 R45, desc[UR8][R54.64] ;  /* 0x00000008362d7981 */ /* 0x000162000c1e1500 */
[-C--:B------:R-:W-:Y:S01]  /*0f70*/  LEA.HI.X.SX32 R59, R47, R0.reuse, 0x1, P0 ;  /* 0x000000002f3b7211 */ /* 0x080fe200000f0eff */
[----:B---3--:R-:W-:Y:S01]  /*0f80*/  IMAD R51, R10, 0x2, R49 ;  /* 0x000000020a337824 */ /* 0x008fe200078e0231 */
[----:B------:R-:W-:Y:S01]  /*0f90*/  LEA.HI.X.SX32 R53, R53, R0, 0x1, P1 ;  /* 0x0000000035357211 */ /* 0x000fe200008f0eff */
[----:B------:R-:W5:Y:S01]  /*0fa0*/  LDG.E.U16 R46, desc[UR8][R56.64] ;  /* 0x00000008382e7981 */ /* 0x000f62000c1e1500 */
[----:B------:R-:W-:-:S03]  /*0fb0*/  LEA R62, P0, R49, R8, 0x1 ;  /* 0x00000008313e7211 */ /* 0x000fc600078008ff */
[----:B------:R2:W5:Y:S01]  /*0fc0*/  LDG.E.U16 R44, desc[UR8][R52.64] ;  /* 0x00000008342c7981 */ /* 0x000562000c1e1500 */
[----:B------:R-:W-:Y:S02]  /*0fd0*/  LEA.HI.X.SX32 R63, R49, R0, 0x1, P0 ;  /* 0x00000000313f7211 */ /* 0x000fe400000f0eff */
[C---:B0-----:R-:W-:Y:S01]  /*0fe0*/  LEA R54, P0, R51.reuse, R8, 0x1 ;  /* 0x0000000833367211 */ /* 0x041fe200078008ff */
[----:B------:R0:W5:Y:S03]  /*0ff0*/  LDG.E.U16 R47, desc[UR8][R58.64] ;  /* 0x000000083a2f7981 */ /* 0x000166000c1e1500 */
[----:B------:R-:W-:Y:S01]  /*1000*/  LEA.HI.X.SX32 R55, R51, R0, 0x1, P0 ;  /* 0x0000000033377211 */ /* 0x000fe200000f0eff */
[----:B------:R3:W5:Y:S01]  /*1010*/  LDG.E.U16 R49, desc[UR8][R62.64] ;  /* 0x000000083e317981 */ /* 0x000762000c1e1500 */
[----:B--2---:R-:W-:Y:S01]  /*1020*/  IMAD R53, R10, 0x2, R51 ;  /* 0x000000020a357824 */ /* 0x004fe200078e0233 */
[----:B------:R-:W-:-:S02]  /*1030*/  LEA R60, P1, R61, R8, 0x1 ;  /* 0x000000083d3c7211 */ /* 0x000fc400078208ff */
[----:B------:R-:W5:Y:S01]  /*1040*/  LDG.E.U16 R50, desc[UR8][R54.64] ;  /* 0x0000000836327981 */ /* 0x000f62000c1e1500 */
[----:B------:R-:W-:Y:S01]  /*1050*/  IMAD R51, R10, 0x2, R53 ;  /* 0x000000020a337824 */ /* 0x000fe200078e0235 */
[----:B------:R-:W-:-:S03]  /*1060*/  LEA R56, P0, R53, R8, 0x1 ;  /* 0x0000000835387211 */ /* 0x000fc600078008ff */
[----:B------:R-:W-:Y:S01]  /*1070*/  IMAD R67, R10, 0x2, R51 ;  /* 0x000000020a437824 */ /* 0x000fe200078e0233 */
[----:B------:R-:W-:-:S04]  /*1080*/  LEA.HI.X.SX32 R57, R53, R0, 0x1, P0 ;  /* 0x0000000035397211 */ /* 0x000fc800000f0eff */
[C---:B------:R-:W-:Y:S02]  /*1090*/  LEA R53, R10.reuse, R67, 0x1 ;  /* 0x000000430a357211 */ /* 0x040fe400078e08ff */
[----:B------:R-:W-:Y:S02]  /*10a0*/  LEA.HI.X.SX32 R61, R61, R0, 0x1, P1 ;  /* 0x000000003d3d7211 */ /* 0x000fe400008f0eff */
[C---:B0-----:R-:W-:Y:S01]  /*10b0*/  LEA R58, P0, R67.reuse, R8, 0x1 ;  /* 0x00000008433a7211 */ /* 0x041fe200078008ff */
[C---:B---3--:R-:W-:Y:S02]  /*10c0*/  IMAD R63, R10.reuse, 0x2, R53 ;  /* 0x000000020a3f7824 */ /* 0x048fe400078e0235 */
[----:B------:R0:W5:Y:S01]  /*10d0*/  LDG.E.U16 R48, desc[UR8][R60.64] ;  /* 0x000000083c307981 */ /* 0x000162000c1e1500 */
[----:B------:R-:W-:Y:S01]  /*10e0*/  LEA.HI.X.SX32 R59, R67, R0, 0x1, P0 ;  /* 0x00000000433b7211 */ /* 0x000fe200000f0eff */
[----:B------:R-:W-:Y:S01]  /*10f0*/  IMAD R67, R10, 0x2, R63 ;  /* 0x000000020a437824 */ /* 0x000fe200078e023f */
[----:B------:R-:W-:-:S03]  /*1100*/  LEA R64, P1, R51, R8, 0x1 ;  /* 0x0000000833407211 */ /* 0x000fc600078208ff */
[----:B------:R-:W-:Y:S01]  /*1110*/  IMAD R69, R10, 0x2, R67 ;  /* 0x000000020a457824 */ /* 0x000fe200078e0243 */
[----:B0-----:R-:W-:Y:S02]  /*1120*/  LEA R60, P0, R53, R8, 0x1 ;  /* 0x00000008353c7211 */ /* 0x001fe400078008ff */
[-C--:B------:R-:W-:Y:S02]  /*1130*/  LEA.HI.X.SX32 R65, R51, R0.reuse, 0x1, P1 ;  /* 0x0000000033417211 */ /* 0x080fe400008f0eff */
[----:B------:R-:W-:Y:S01]  /*1140*/  LEA.HI.X.SX32 R61, R53, R0, 0x1, P0 ;  /* 0x00000000353d7211 */ /* 0x000fe200000f0eff */
[----:B------:R0:W5:Y:S01]  /*1150*/  LDG.E.U16 R51, desc[UR8][R56.64] ;  /* 0x0000000838337981 */ /* 0x000162000c1e1500 */
[----:B------:R-:W-:-:S03]  /*1160*/  LEA R62, P0, R63, R8, 0x1 ;  /* 0x000000083f3e7211 */ /* 0x000fc600078008ff */
[----:B------:R2:W5:Y:S01]  /*1170*/  LDG.E.U16 R53, desc[UR8][R58.64] ;  /* 0x000000083a357981 */ /* 0x000562000c1e1500 */
[----:B------:R-:W-:Y:S02]  /*1180*/  LEA.HI.X.SX32 R63, R63, R0, 0x1, P0 ;  /* 0x000000003f3f7211 */ /* 0x000fe400000f0eff */
[C---:B------:R-:W-:Y:S01]  /*1190*/  LEA R68, P0, R69.reuse, R8, 0x1 ;  /* 0x0000000845447211 */ /* 0x040fe200078008ff */
[----:B------:R3:W5:Y:S01]  /*11a0*/  LDG.E.U16 R52, desc[UR8][R64.64] ;  /* 0x0000000840347981 */ /* 0x000762000c1e1500 */
[C---:B0-----:R-:W-:Y:S02]  /*11b0*/  IMAD R57, R10.reuse, 0x2, R69 ;  /* 0x000000020a397824 */ /* 0x041fe400078e0245 */
[----:B------:R-:W-:Y:S01]  /*11c0*/  LEA.HI.X.SX32 R69, R69, R0, 0x1, P0 ;  /* 0x0000000045457211 */ /* 0x000fe200000f0eff */
[----:B------:R0:W5:Y:S01]  /*11d0*/  LDG.E.U16 R55, desc[UR8][R62.64] ;  /* 0x000000083e377981 */ /* 0x000162000c1e1500 */
[----:B--2---:R-:W-:Y:S01]  /*11e0*/  IMAD R59, R10, 0x2, R57 ;  /* 0x000000020a3b7824 */ /* 0x004fe200078e0239 */
[----:B------:R-:W-:-:S02]  /*11f0*/  LEA R66, P1, R67, R8, 0x1 ;  /* 0x0000000843427211 */ /* 0x000fc400078208ff */
[----:B------:R2:W5:Y:S01]  /*1200*/  LDG.E.U16 R54, desc[UR8][R60.64] ;  /* 0x000000083c367981 */ /* 0x000562000c1e1500 */
[----:B---3--:R-:W-:Y:S01]  /*1210*/  LEA R64, P0, R57, R8, 0x1 ;  /* 0x0000000839407211 */ /* 0x008fe200078008ff */
[----:B------:R-:W-:-:S03]  /*1220*/  IMAD R73, R10, 0x2, R59 ;  /* 0x000000020a497824 */ /* 0x000fc600078e023b */
[----:B------:R-:W-:Y:S01]  /*1230*/  LEA.HI.X.SX32 R65, R57, R0, 0x1, P0 ;  /* 0x0000000039417211 */ /* 0x000fe200000f0eff */
[C---:B------:R-:W-:Y:S01]  /*1240*/  IMAD R75, R10.reuse, 0x2, R73 ;  /* 0x000000020a4b7824 */ /* 0x040fe200078e0249 */
[----:B------:R-:W-:Y:S01]  /*1250*/  LEA R70, P0, R59, R8, 0x1 ;  /* 0x000000083b467211 */ /* 0x000fe200078008ff */
[----:B------:R3:W5:Y:S01]  /*1260*/  LDG.E.U16 R57, desc[UR8][R68.64] ;  /* 0x0000000844397981 */ /* 0x000762000c1e1500 */
[----:B------:R-:W-:Y:S01]  /*1270*/  LEA.HI.X.SX32 R67, R67, R0, 0x1, P1 ;  /* 0x0000000043437211 */ /* 0x000fe200008f0eff */
[C---:B0-----:R-:W-:Y:S01]  /*1280*/  IMAD R63, R10.reuse, 0x2, R75 ;  /* 0x000000020a3f7824 */ /* 0x041fe200078e024b */
[----:B--2---:R-:W-:Y:S01]  /*1290*/  LEA R60, P1, R73, R8, 0x1 ;  /* 0x00000008493c7211 */ /* 0x004fe200078208ff */
[----:B------:R-:W5:Y:S01]  /*12a0*/  LDG.E.U16 R58, desc[UR8][R64.64] ;  /* 0x00000008403a7981 */ /* 0x000f62000c1e1500 */
[----:B------:R-:W-:Y:S02]  /*12b0*/  LEA.HI.X.SX32 R71, R59, R0, 0x1, P0 ;  /* 0x000000003b477211 */ /* 0x000fe400000f0eff */
[----:B------:R-:W-:Y:S01]  /*12c0*/  LEA R72, P0, R75, R8, 0x1 ;  /* 0x000000084b487211 */ /* 0x000fe200078008ff */
[----:B------:R0:W5:Y:S01]  /*12d0*/  LDG.E.U16 R56, desc[UR8][R66.64] ;  /* 0x0000000842387981 */ /* 0x000162000c1e1500 */
[-C--:B------:R-:W-:Y:S01]  /*12e0*/  LEA.HI.X.SX32 R61, R73, R0.reuse, 0x1, P1 ;  /* 0x00000000493d7211 */ /* 0x080fe200008f0eff */
[C---:B---3--:R-:W-:Y:S01]  /*12f0*/  IMAD R69, R10.reuse, 0x2, R63 ;  /* 0x000000020a457824 */ /* 0x048fe200078e023f */
[----:B------:R-:W-:Y:S01]  /*1300*/  LEA.HI.X.SX32 R73, R75, R0, 0x1, P0 ;  /* 0x000000004b497211 */ /* 0x000fe200000f0eff */
[----:B------:R-:W5:Y:S02]  /*1310*/  LDG.E.U16 R59, desc[UR8][R70.64] ;  /* 0x00000008463b7981 */ /* 0x000f64000c1e1500 */
[----:B------:R-:W-:-:S02]  /*1320*/  IMAD R75, R10, 0x2, R69 ;  /* 0x000000020a4b7824 */ /* 0x000fc400078e0245 */
[----:B------:R2:W5:Y:S01]  /*1330*/  LDG.E.U16 R60, desc[UR8][R60.64] ;  /* 0x000000083c3c7981 */ /* 0x000562000c1e1500 */
[C---:B0-----:R-:W-:Y:S01]  /*1340*/  LEA R66, P0, R63.reuse, R8, 0x1 ;  /* 0x000000083f427211 */ /* 0x041fe200078008ff */
[C---:B------:R-:W-:Y:S02]  /*1350*/  IMAD R65, R10.reuse, 0x2, R75 ;  /* 0x000000020a417824 */ /* 0x040fe400078e024b */
[----:B------:R0:W5:Y:S01]  /*1360*/  LDG.E.U16 R62, desc[UR8][R72.64] ;  /* 0x00000008483e7981 */ /* 0x000162000c1e1500 */
[----:B------:R-:W-:Y:S02]  /*1370*/  LEA.HI.X.SX32 R67, R63, R0, 0x1, P0 ;  /* 0x000000003f437211 */ /* 0x000fe400000f0eff */
[-C--:B------:R-:W-:Y:S01]  /*1380*/  LEA R68, P0, R69, R8.reuse, 0x1 ;  /* 0x0000000845447211 */ /* 0x080fe200078008ff */
[----:B--2---:R-:W-:Y:S01]  /*1390*/  IMAD R61, R10, 0x2, R65 ;  /* 0x000000020a3d7824 */ /* 0x004fe200078e0241 */
[----:B------:R-:W-:Y:S01]  /*13a0*/  LEA R74, P1, R75, R8, 0x1 ;  /* 0x000000084b4a7211 */ /* 0x000fe200078208ff */
[----:B------:R-:W5:Y:S01]  /*13b0*/  LDG.E.U16 R63, desc[UR8][R66.64] ;  /* 0x00000008423f7981 */ /* 0x000f62000c1e1500 */
[----:B------:R-:W-:-:S02]  /*13c0*/  LEA.HI.X.SX32 R69, R69, R0, 0x1, P0 ;  /* 0x0000000045457211 */ /* 0x000fc400000f0eff */
[----:B------:R-:W-:Y:S01]  /*13d0*/  LEA R70, P0, R65, R8, 0x1 ;  /* 0x0000000841467211 */ /* 0x000fe200078008ff */
[C---:B------:R-:W-:Y:S01]  /*13e0*/  IMAD R77, R10.reuse, 0x2, R61 ;  /* 0x000000020a4d7824 */ /* 0x040fe200078e023d */
[-C--:B------:R-:W-:Y:S01]  /*13f0*/  LEA.HI.X.SX32 R75, R75, R0.reuse, 0x1, P1 ;  /* 0x000000004b4b7211 */ /* 0x080fe200008f0eff */
[----:B------:R-:W5:Y:S01]  /*1400*/  LDG.E.U16 R64, desc[UR8][R68.64] ;  /* 0x0000000844407981 */ /* 0x000f62000c1e1500 */
[----:B------:R-:W-:Y:S02]  /*1410*/  LEA.HI.X.SX32 R71, R65, R0, 0x1, P0 ;  /* 0x0000000041477211 */ /* 0x000fe400000f0eff */
[C---:B0-----:R-:W-:Y:S01]  /*1420*/  LEA R72, P0, R61.reuse, R8, 0x1 ;  /* 0x000000083d487211 */ /* 0x041fe200078008ff */
[----:B------:R-:W5:Y:S03]  /*1430*/  LDG.E.U16 R65, desc[UR8][R74.64] ;  /* 0x000000084a417981 */ /* 0x000f66000c1e1500 */
[----:B------:R-:W-:Y:S01]  /*1440*/  LEA.HI.X.SX32 R73, R61, R0, 0x1, P0 ;  /* 0x000000003d497211 */ /* 0x000fe200000f0eff */
[C---:B------:R-:W-:Y:S01]  /*1450*/  IMAD R61, R10.reuse, 0x2, R77 ;  /* 0x000000020a3d7824 */ /* 0x040fe200078e024d */
[-C--:B------:R-:W-:Y:S01]  /*1460*/  LEA R76, P0, R77, R8.reuse, 0x1 ;  /* 0x000000084d4c7211 */ /* 0x080fe200078008ff */
[----:B------:R0:W5:Y:S03]  /*1470*/  LDG.E.U16 R66, desc[UR8][R70.64] ;  /* 0x0000000846427981 */ /* 0x000166000c1e1500 */
[----:B------:R-:W-:Y:S01]  /*1480*/  LEA R78, P1, R61, R8, 0x1 ;  /* 0x000000083d4e7211 */ /* 0x000fe200078208ff */
[----:B------:R2:W5:Y:S01]  /*1490*/  LDG.E.U16 R67, desc[UR8][R72.64] ;  /* 0x0000000848437981 */ /* 0x000562000c1e1500 */
[----:B------:R-:W-:-:S02]  /*14a0*/  LEA R81, R10, R61, 0x1 ;  /* 0x0000003d0a517211 */ /* 0x000fc400078e08ff */
[-C--:B------:R-:W-:Y:S02]  /*14b0*/  LEA.HI.X.SX32 R77, R77, R0.reuse, 0x1, P0 ;  /* 0x000000004d4d7211 */ /* 0x080fe400000f0eff */
[----:B------:R-:W-:Y:S01]  /*14c0*/  LEA.HI.X.SX32 R79, R61, R0, 0x1, P1 ;  /* 0x000000003d4f7211 */ /* 0x000fe200008f0eff */
[C---:B------:R-:W-:Y:S01]  /*14d0*/  IMAD R61, R10.reuse, 0x2, R81 ;  /* 0x000000020a3d7824 */ /* 0x040fe200078e0251 */
[C---:B------:R-:W-:Y:S01]  /*14e0*/  LEA R80, P0, R81.reuse, R8, 0x1 ;  /* 0x0000000851507211 */ /* 0x040fe200078008ff */
[----:B------:R3:W5:Y:S03]  /*14f0*/  LDG.E.U16 R68, desc[UR8][R76.64] ;  /* 0x000000084c447981 */ /* 0x000766000c1e1500 */
[----:B------:R-:W-:Y:S01]  /*1500*/  LEA.HI.X.SX32 R81, R81, R0, 0x1, P0 ;  /* 0x0000000051517211 */ /* 0x000fe200000f0eff */
[C---:B0-----:R-:W-:Y:S01]  /*1510*/  IMAD R71, R10.reuse, 0x2, R61 ;  /* 0x000000020a477824 */ /* 0x041fe200078e023d */
[C---:B------:R-:W-:Y:S01]  /*1520*/  LEA R74, P0, R61.reuse, R8, 0x1 ;  /* 0x000000083d4a7211 */ /* 0x040fe200078008ff */
[----:B------:R0:W5:Y:S03]  /*1530*/  LDG.E.U16 R69, desc[UR8][R78.64] ;  /* 0x000000084e457981 */ /* 0x000166000c1e1500 */
[----:B------:R-:W-:Y:S01]  /*1540*/  LEA.HI.X.SX32 R75, R61, R0, 0x1, P0 ;  /* 0x000000003d4b7211 */ /* 0x000fe200000f0eff */
[C---:B------:R-:W-:Y:S01]  /*1550*/  IMAD R61, R10.reuse, 0x2, R71 ;  /* 0x000000020a3d7824 */ /* 0x040fe200078e0247 */
[-C--:B------:R-:W-:Y:S01]  /*1560*/  LEA R82, P0, R71, R8.reuse, 0x1 ;  /* 0x0000000847527211 */ /* 0x080fe200078008ff */
[----:B------:R4:W5:Y:S02]  /*1570*/  LDG.E.U16 R70, desc[UR8][R80.64] ;  /* 0x0000000850467981 */ /* 0x000964000c1e1500 */
[----:B--2---:R-:W-:Y:S01]  /*1580*/  IMAD R73, R10, 0x2, R61 ;  /* 0x000000020a497824 */ /* 0x004fe200078e023d */
[----:B------:R-:W-:-:S02]  /*1590*/  LEA R84, P1, R61, R8, 0x1 ;  /* 0x000000083d547211 */ /* 0x000fc400078208ff */
[-C--:B------:R-:W-:Y:S02]  /*15a0*/  LEA.HI.X.SX32 R83, R71, R0.reuse, 0x1, P0 ;  /* 0x0000000047537211 */ /* 0x080fe400000f0eff */
[----:B------:R-:W-:Y:S01]  /*15b0*/  LEA.HI.X.SX32 R85, R61, R0, 0x1, P1 ;  /* 0x000000003d557211 */ /* 0x000fe200008f0eff */
[C---:B------:R-:W-:Y:S01]  /*15c0*/  IMAD R61, R10.reuse, 0x2, R73 ;  /* 0x000000020a3d7824 */ /* 0x040fe200078e0249 */
[C---:B------:R-:W-:Y:S01]  /*15d0*/  LEA R86, P0, R73.reuse, R8, 0x1 ;  /* 0x0000000849567211 */ /* 0x040fe200078008ff */
[----:B------:R2:W5:Y:S03]  /*15e0*/  LDG.E.U16 R72, desc[UR8][R82.64] ;  /* 0x0000000852487981 */ /* 0x000566000c1e1500 */
[----:B------:R-:W-:Y:S01]  /*15f0*/  LEA.HI.X.SX32 R87, R73, R0, 0x1, P0 ;  /* 0x0000000049577211 */ /* 0x000fe200000f0eff */
[C---:B---3--:R-:W-:Y:S01]  /*1600*/  IMAD R77, R10.reuse, 0x2, R61 ;  /* 0x000000020a4d7824 */ /* 0x048fe200078e023d */
[C---:B0-----:R-:W-:Y:S01]  /*1610*/  LEA R78, P0, R61.reuse, R8, 0x1 ;  /* 0x000000083d4e7211 */ /* 0x041fe200078008ff */
[----:B------:R-:W5:Y:S03]  /*1620*/  LDG.E.U16 R71, desc[UR8][R74.64] ;  /* 0x000000084a477981 */ /* 0x000f66000c1e1500 */
[----:B------:R-:W-:Y:S01]  /*1630*/  LEA.HI.X.SX32 R79, R61, R0, 0x1, P0 ;  /* 0x000000003d4f7211 */ /* 0x000fe200000f0eff */
[C---:B------:R-:W-:Y:S01]  /*1640*/  IMAD R61, R10.reuse, 0x2, R77 ;  /* 0x000000020a3d7824 */ /* 0x040fe200078e024d */
[-C--:B----4-:R-:W-:Y:S01]  /*1650*/  LEA R80, P0, R77, R8.reuse, 0x1 ;  /* 0x000000084d507211 */ /* 0x090fe200078008ff */
[----:B------:R-:W5:Y:S02]  /*1660*/  LDG.E.U16 R73, desc[UR8][R84.64] ;  /* 0x0000000854497981 */ /* 0x000f64000c1e1500 */
[----:B------:R-:W-:Y:S01]  /*1670*/  IMAD R91, R10, 0x2, R61 ;  /* 0x000000020a5b7824 */ /* 0x000fe200078e023d */
[----:B------:R-:W-:Y:S01]  /*1680*/  LEA R88, P1, R61, R8, 0x1 ;  /* 0x000000083d587211 */ /* 0x000fe200078208ff */
[----:B------:R0:W5:Y:S01]  /*1690*/  LDG.E.U16 R74, desc[UR8][R86.64] ;  /* 0x00000008564a7981 */ /* 0x000162000c1e1500 */
[----:B------:R-:W-:-:S02]  /*16a0*/  LEA.HI.X.SX32 R81, R77, R0, 0x1, P0 ;  /* 0x000000004d517211 */ /* 0x000fc400000f0eff */
[----:B------:R-:W-:Y:S01]  /*16b0*/  LEA.HI.X.SX32 R89, R61, R0, 0x1, P1 ;  /* 0x000000003d597211 */ /* 0x000fe200008f0eff */
[C---:B------:R-:W-:Y:S01]  /*16c0*/  IMAD R61, R10.reuse, 0x2, R91 ;  /* 0x000000020a3d7824 */ /* 0x040fe200078e025b */
[C---:B--2---:R-:W-:Y:S01]  /*16d0*/  LEA R82, P0, R91.reuse, R8, 0x1 ;  /* 0x000000085b527211 */ /* 0x044fe200078008ff */
[----:B------:R-:W5:Y:S03]  /*16e0*/  LDG.E.U16 R75, desc[UR8][R78.64] ;  /* 0x000000084e4b7981 */ /* 0x000f66000c1e1500 */
[----:B------:R-:W-:Y:S01]  /*16f0*/  LEA.HI.X.SX32 R83, R91, R0, 0x1, P0 ;  /* 0x000000005b537211 */ /* 0x000fe200000f0eff */
[C---:B0-----:R-:W-:Y:S01]  /*1700*/  IMAD R87, R10.reuse, 0x2, R61 ;  /* 0x000000020a577824 */ /* 0x041fe200078e023d */
[C---:B------:R-:W-:Y:S01]  /*1710*/  LEA R84, P0, R61.reuse, R8, 0x1 ;  /* 0x000000083d547211 */ /* 0x040fe200078008ff */
[----:B------:R-:W5:Y:S03]  /*1720*/  LDG.E.U16 R77, desc[UR8][R88.64] ;  /* 0x00000008584d7981 */ /* 0x000f66000c1e1500 */
[----:B------:R-:W-:Y:S01]  /*1730*/  LEA.HI.X.SX32 R85, R61, R0, 0x1, P0 ;  /* 0x000000003d557211 */ /* 0x000fe200000f0eff */
[C---:B------:R-:W-:Y:S01]  /*1740*/  IMAD R61, R10.reuse, 0x2, R87 ;  /* 0x000000020a3d7824 */ /* 0x040fe200078e0257 */
[-C--:B------:R-:W-:Y:S01]  /*1750*/  LEA R86, P0, R87, R8.reuse, 0x1 ;  /* 0x0000000857567211 */ /* 0x080fe200078008ff */
[----:B------:R0:W5:Y:S02]  /*1760*/  LDG.E.U16 R78, desc[UR8][R82.64] ;  /* 0x00000008524e7981 */ /* 0x000164000c1e1500 */
[----:B------:R-:W-:Y:S01]  /*1770*/  IMAD R93, R10, 0x2, R61 ;  /* 0x000000020a5d7824 */ /* 0x000fe200078e023d */
[----:B------:R-:W-:Y:S01]  /*1780*/  LEA R90, P1, R61, R8, 0x1 ;  /* 0x000000083d5a7211 */ /* 0x000fe200078208ff */
[----:B------:R2:W5:Y:S01]  /*1790*/  LDG.E.U16 R79, desc[UR8][R84.64] ;  /* 0x00000008544f7981 */ /* 0x000562000c1e1500 */
[----:B------:R-:W-:-:S02]  /*17a0*/  LEA.HI.X.SX32 R87, R87, R0, 0x1, P0 ;  /* 0x0000000057577211 */ /* 0x000fc400000f0eff */
[----:B------:R-:W-:Y:S01]  /*17b0*/  LEA.HI.X.SX32 R91, R61, R0, 0x1, P1 ;  /* 0x000000003d5b7211 */ /* 0x000fe200008f0eff */
[C---:B------:R-:W-:Y:S01]  /*17c0*/  IMAD R61, R10.reuse, 0x2, R93 ;  /* 0x000000020a3d7824 */ /* 0x040fe200078e025d */
[C---:B------:R-:W-:Y:S01]  /*17d0*/  LEA R92, P0, R93.reuse, R8, 0x1 ;  /* 0x000000085d5c7211 */ /* 0x040fe200078008ff */
[----:B------:R-:W5:Y:S02]  /*17e0*/  LDG.E.U16 R76, desc[UR8][R80.64] ;  /* 0x00000008504c7981 */ /* 0x000f64000c1e1500 */
[----:B0-----:R-:W-:Y:S01]  /*17f0*/  IMAD R83, R10, 0x2, R61 ;  /* 0x000000020a537824 */ /* 0x001fe200078e023d */
[----:B------:R-:W-:Y:S02]  /*1800*/  LEA.HI.X.SX32 R93, R93, R0, 0x1, P0 ;  /* 0x000000005d5d7211 */ /* 0x000fe400000f0eff */
[----:B------:R-:W-:-:S03]  /*1810*/  LEA R88, P0, R61, R8, 0x1 ;  /* 0x000000083d587211 */ /* 0x000fc600078008ff */
[----:B------:R-:W5:Y:S01]  /*1820*/  LDG.E.U16 R82, desc[UR8][R92.64] ;  /* 0x000000085c527981 */ /* 0x000f62000c1e1500 */
[----:B------:R-:W-:Y:S02]  /*1830*/  LEA.HI.X.SX32 R89, R61, R0, 0x1, P0 ;  /* 0x000000003d597211 */ /* 0x000fe400000f0eff */
[C---:B------:R-:W-:Y:S01]  /*1840*/  LEA R61, R10.reuse, R83, 0x1 ;  /* 0x000000530a3d7211 */ /* 0x040fe200078e08ff */
[----:B------:R0:W5:Y:S01]  /*1850*/  LDG.E.U16 R81, desc[UR8][R90.64] ;  /* 0x000000085a517981 */ /* 0x000162000c1e1500 */
[-C--:B------:R-:W-:Y:S02]  /*1860*/  LEA R94, P0, R83, R8.reuse, 0x1 ;  /* 0x00000008535e7211 */ /* 0x080fe400078008ff */
[----:B------:R-:W-:Y:S01]  /*1870*/  LEA R96, P1, R61, R8, 0x1 ;  /* 0x000000083d607211 */ /* 0x000fe200078208ff */
[C---:B--2---:R-:W-:Y:S01]  /*1880*/  IMAD R85, R10.reuse, 0x2, R61 ;  /* 0x000000020a557824 */ /* 0x044fe200078e023d */
[-C--:B------:R-:W-:Y:S01]  /*1890*/  LEA.HI.X.SX32 R95, R83, R0.reuse, 0x1, P0 ;  /* 0x00000000535f7211 */ /* 0x080fe200000f0eff */
[----:B------:R2:W5:Y:S01]  /*18a0*/  LDG.E.U16 R80, desc[UR8][R86.64] ;  /* 0x0000000856507981 */ /* 0x000562000c1e1500 */
[----:B------:R-:W-:Y:S01]  /*18b0*/  LEA.HI.X.SX32 R97, R61, R0, 0x1, P1 ;  /* 0x000000003d617211 */ /* 0x000fe200008f0eff */
[C---:B------:R-:W-:Y:S01]  /*18c0*/  IMAD R61, R10.reuse, 0x2, R85 ;  /* 0x000000020a3d7824 */ /* 0x040fe200078e0255 */
[C---:B------:R-:W-:Y:S01]  /*18d0*/  LEA R98, P0, R85.reuse, R8, 0x1 ;  /* 0x0000000855627211 */ /* 0x040fe200078008ff */
[----:B------:R3:W5:Y:S03]  /*18e0*/  LDG.E.U16 R83, desc[UR8][R88.64] ;  /* 0x0000000858537981 */ /* 0x000766000c1e1500 */
[----:B------:R-:W-:Y:S01]  /*18f0*/  LEA.HI.X.SX32 R99, R85, R0, 0x1, P0 ;  /* 0x0000000055637211 */ /* 0x000fe200000f0eff */
[----:B------:R4:W5:Y:S01]  /*1900*/  LDG.E.U16 R84, desc[UR8][R94.64] ;  /* 0x000000085e547981 */ /* 0x000962000c1e1500 */
[----:B0-----:R-:W-:Y:S01]  /*1910*/  LEA R90, P0, R61, R8, 0x1 ;  /* 0x000000083d5a7211 */ /* 0x001fe200078008ff */
[----:B--2---:R-:W-:-:S02]  /*1920*/  IMAD R87, R10, 0x2, R61 ;  /* 0x000000020a577824 */ /* 0x004fc400078e023d */
[----:B------:R-:W5:Y:S01]  /*1930*/  LDG.E.U16 R85, desc[UR8][R96.64] ;  /* 0x0000000860557981 */ /* 0x000f62000c1e1500 */
[----:B------:R-:W-:Y:S01]  /*1940*/  LEA.HI.X.SX32 R91, R61, R0, 0x1, P0 ;  /* 0x000000003d5b7211 */ /* 0x000fe200000f0eff */
[C---:B------:R-:W-:Y:S01]  /*1950*/  IMAD R61, R10.reuse, 0x2, R87 ;  /* 0x000000020a3d7824 */ /* 0x040fe200078e0257 */
[-C--:B------:R-:W-:Y:S01]  /*1960*/  LEA R92, P0, R87, R8.reuse, 0x1 ;  /* 0x00000008575c7211 */ /* 0x080fe200078008ff */
[----:B------:R0:W5:Y:S02]  /*1970*/  LDG.E.U16 R86, desc[UR8][R98.64] ;  /* 0x0000000862567981 */ /* 0x000164000c1e1500 */
[C---:B---3--:R-:W-:Y:S01]  /*1980*/  IMAD R89, R10.reuse, 0x2, R61 ;  /* 0x000000020a597824 */ /* 0x048fe200078e023d */
[----:B------:R-:W-:Y:S02]  /*1990*/  LEA R100, P1, R61, R8, 0x1 ;  /* 0x000000083d647211 */ /* 0x000fe400078208ff */
[-C--:B------:R-:W-:Y:S02]  /*19a0*/  LEA.HI.X.SX32 R93, R87, R0.reuse, 0x1, P0 ;  /* 0x00000000575d7211 */ /* 0x080fe400000f0eff */
[----:B------:R-:W-:Y:S01]  /*19b0*/  LEA.HI.X.SX32 R101, R61, R0, 0x1, P1 ;  /* 0x000000003d657211 */ /* 0x000fe200008f0eff */
[C---:B------:R-:W-:Y:S01]  /*19c0*/  IMAD R61, R10.reuse, 0x2, R89 ;  /* 0x000000020a3d7824 */ /* 0x040fe200078e0259 */
[C---:B----4-:R-:W-:Y:S01]  /*19d0*/  LEA R94, P0, R89.reuse, R8, 0x1 ;  /* 0x00000008595e7211 */ /* 0x050fe200078008ff */
[----:B------:R-:W5:Y:S03]  /*19e0*/  LDG.E.U16 R87, desc[UR8][R90.64] ;  /* 0x000000085a577981 */ /* 0x000f66000c1e1500 */
        /* <DEDUP_REMOVED lines=15> */
[----:B------:R-:W5:Y:S03]  /*1ae0*/  LDG.E.U16 R88, desc[UR8][R92.64] ;  /* 0x000000085c587981 */ /* 0x000f66000c1e1500 */
[----:B------:R-:W-:Y:S01]  /*1af0*/  LEA.HI.X.SX32 R105, R105, R0, 0x1, P0 ;  /* 0x0000000069697211 */ /* 0x000fe200000f0eff */
[----:B0-----:R-:W-:Y:S01]  /*1b00*/  IMAD R101, R10, 0x2, R61 ;  /* 0x000000020a657824 */ /* 0x001fe200078e023d */
[----:B--2---:R-:W-:-:S03]  /*1b10*/  LEA R94, P0, R61, R8, 0x1 ;  /* 0x000000083d5e7211 */ /* 0x004fc600078008ff */
[----:B------:R-:W5:Y:S01]  /*1b20*/  LDG.E.U16 R108, desc[UR8][R104.64] ;  /* 0x00000008686c7981 */ /* 0x000f62000c1e1500 */
[----:B------:R-:W-:Y:S01]  /*1b30*/  LEA.HI.X.SX32 R95, R61, R0, 0x1, P0 ;  /* 0x000000003d5f7211 */ /* 0x000fe200000f0eff */
[C---:B------:R-:W-:Y:S01]  /*1b40*/  IMAD R61, R10.reuse, 0x2, R101 ;  /* 0x000000020a3d7824 */ /* 0x040fe200078e0265 */
[-C--:B---3--:R-:W-:Y:S01]  /*1b50*/  LEA R96, P0, R101, R8.reuse, 0x1 ;  /* 0x0000000865607211 */ /* 0x088fe200078008ff */
[----:B------:R0:W5:Y:S02]  /*1b60*/  LDG.E.U16 R92, desc[UR8][R98.64] ;  /* 0x00000008625c7981 */ /* 0x000164000c1e1500 */
[C---:B------:R-:W-:Y:S01]  /*1b70*/  IMAD R107, R10.reuse, 0x2, R61 ;  /* 0x000000020a6b7824 */ /* 0x040fe200078e023d */
[----:B------:R-:W-:Y:S01]  /*1b80*/  LEA R100, P1, R61, R8, 0x1 ;  /* 0x000000083d647211 */ /* 0x000fe200078208ff */
[----:B------:R2:W5:Y:S01]  /*1b90*/  LDG.E.U16 R93, desc[UR8][R102.64] ;  /* 0x00000008665d7981 */ /* 0x000562000c1e1500 */
[-C--:B------:R-:W-:Y:S02]  /*1ba0*/  LEA.HI.X.SX32 R97, R101, R0.reuse, 0x1, P0 ;  /* 0x0000000065617211 */ /* 0x080fe400000f0eff */
[----:B------:R-:W-:Y:S01]  /*1bb0*/  LEA.HI.X.SX32 R101, R61, R0, 0x1, P1 ;  /* 0x000000003d657211 */ /* 0x000fe200008f0eff */
[----:B------:R-:W-:Y:S01]  /*1bc0*/  IMAD R61, R10, 0x2, R107 ;  /* 0x000000020a3d7824 */ /* 0x000fe200078e026b */
[----:B------:R3:W5:Y:S01]  /*1bd0*/  LDG.E.U16 R109, desc[UR8][R94.64] ;  /* 0x000000085e6d7981 */ /* 0x000762000c1e1500 */
[----:B0-----:R-:W-:-:S03]  /*1be0*/  LEA R98, P0, R107, R8, 0x1 ;  /* 0x000000086b627211 */ /* 0x001fc600078008ff */
[C---:B------:R-:W-:Y:S01]  /*1bf0*/  LEA R105, R10.reuse, R61, 0x1 ;  /* 0x0000003d0a697211 */ /* 0x040fe200078e08ff */
[----:B------:R0:W5:Y:S01]  /*1c00*/  LDG.E.U16 R110, desc[UR8][R96.64] ;  /* 0x00000008606e7981 */ /* 0x000162000c1e1500 */
[----:B------:R-:W-:Y:S02]  /*1c10*/  LEA.HI.X.SX32 R99, R107, R0, 0x1, P0 ;  /* 0x000000006b637211 */ /* 0x000fe400000f0eff */
[C---:B--2---:R-:W-:Y:S01]  /*1c20*/  LEA R102, P0, R61.reuse, R8, 0x1 ;  /* 0x000000083d667211 */ /* 0x044fe200078008ff */
[----:B------:R2:W5:Y:S03]  /*1c30*/  LDG.E.U16 R111, desc[UR8][R100.64] ;  /* 0x00000008646f7981 */ /* 0x000566000c1e1500 */
[----:B------:R-:W-:Y:S01]  /*1c40*/  LEA.HI.X.SX32 R103, R61, R0, 0x1, P0 ;  /* 0x000000003d677211 */ /* 0x000fe200000f0eff */
[C---:B------:R-:W-:Y:S01]  /*1c50*/  IMAD R61, R10.reuse, 0x2, R105 ;  /* 0x000000020a3d7824 */ /* 0x040fe200078e0269 */
[-C--:B---3--:R-:W-:Y:S01]  /*1c60*/  LEA R94, P0, R105, R8.reuse, 0x1 ;  /* 0x00000008695e7211 */ /* 0x088fe200078008ff */
[----:B------:R3:W5:Y:S02]  /*1c70*/  LDG.E.U16 R112, desc[UR8][R98.64] ;  /* 0x0000000862707981 */ /* 0x000764000c1e1500 */
[----:B------:R-:W-:Y:S01]  /*1c80*/  IMAD R107, R10, 0x2, R61 ;  /* 0x000000020a6b7824 */ /* 0x000fe200078e023d */
[----:B------:R-:W-:Y:S01]  /*1c90*/  LEA R104, P1, R61, R8, 0x1 ;  /* 0x000000083d687211 */ /* 0x000fe200078208ff */
[----:B------:R4:W5:Y:S01]  /*1ca0*/  LDG.E.U16 R113, desc[UR8][R102.64] ;  /* 0x0000000866717981 */ /* 0x000962000c1e1500 */
[----:B------:R-:W-:-:S02]  /*1cb0*/  LEA.HI.X.SX32 R95, R105, R0, 0x1, P0 ;  /* 0x00000000695f7211 */ /* 0x000fc400000f0eff */
[----:B------:R-:W-:Y:S01]  /*1cc0*/  LEA.HI.X.SX32 R105, R61, R0, 0x1, P1 ;  /* 0x000000003d697211 */ /* 0x000fe200008f0eff */
[C---:B------:R-:W-:Y:S01]  /*1cd0*/  IMAD R61, R10.reuse, 0x2, R107 ;  /* 0x000000020a3d7824 */ /* 0x040fe200078e026b */
[C---:B0-----:R-:W-:Y:S01]  /*1ce0*/  LEA R96, P0, R107.reuse, R8, 0x1 ;  /* 0x000000086b607211 */ /* 0x041fe200078008ff */
[----:B------:R0:W5:Y:S03]  /*1cf0*/  LDG.E.U16 R114, desc[UR8][R94.64] ;  /* 0x000000085e727981 */ /* 0x000166000c1e1500 */
[----:B------:R-:W-:Y:S01]  /*1d00*/  LEA.HI.X.SX32 R97, R107, R0, 0x1, P0 ;  /* 0x000000006b617211 */ /* 0x000fe200000f0eff */
[C---:B--2---:R-:W-:Y:S01]  /*1d10*/  IMAD R101, R10.reuse, 0x2, R61 ;  /* 0x000000020a657824 */ /* 0x044fe200078e023d */
[C---:B---3--:R-:W-:Y:S01]  /*1d20*/  LEA R98, P0, R61.reuse, R8, 0x1 ;  /* 0x000000083d627211 */ /* 0x048fe200078008ff */
[----:B------:R2:W5:Y:S03]  /*1d30*/  LDG.E.U16 R115, desc[UR8][R104.64] ;  /* 0x0000000868737981 */ /* 0x000566000c1e1500 */
[----:B------:R-:W-:Y:S01]  /*1d40*/  LEA.HI.X.SX32 R99, R61, R0, 0x1, P0 ;  /* 0x000000003d637211 */ /* 0x000fe200000f0eff */
[C---:B------:R-:W-:Y:S01]  /*1d50*/  IMAD R61, R10.reuse, 0x2, R101 ;  /* 0x000000020a3d7824 */ /* 0x040fe200078e0265 */
[-C--:B------:R-:W-:Y:S01]  /*1d60*/  LEA R100, P0, R101, R8.reuse, 0x1 ;  /* 0x0000000865647211 */ /* 0x080fe200078008ff */
[----:B------:R3:W5:Y:S02]  /*1d70*/  LDG.E.U16 R116, desc[UR8][R96.64] ;  /* 0x0000000860747981 */ /* 0x000764000c1e1500 */
[----:B------:R-:W-:Y:S01]  /*1d80*/  IMAD R107, R10, 0x2, R61 ;  /* 0x000000020a6b7824 */ /* 0x000fe200078e023d */
[----:B----4-:R-:W-:Y:S01]  /*1d90*/  LEA R102, P1, R61, R8, 0x1 ;  /* 0x000000083d667211 */ /* 0x010fe200078208ff */
        /* <DEDUP_REMOVED lines=12> */
[-C--:B----4-:R-:W-:Y:S01]  /*1e60*/  LEA R98, P0, R105, R8.reuse, 0x1 ;  /* 0x0000000869627211 */ /* 0x090fe200078008ff */
        /* <DEDUP_REMOVED lines=12> */
[----:B------:R-:W5:Y:S03]  /*1f30*/  LDG.E.U16 R125, desc[UR8][R104.64] ;  /* 0x00000008687d7981 */ /* 0x000f66000c1e1500 */
[----:B------:R-:W-:Y:S01]  /*1f40*/  LEA.HI.X.SX32 R95, R61, R0, 0x1, P0 ;  /* 0x000000003d5f7211 */ /* 0x000fe200000f0eff */
[C---:B------:R-:W-:Y:S01]  /*1f50*/  IMAD R61, R10.reuse, 0x2, R103 ;  /* 0x000000020a3d7824 */ /* 0x040fe200078e0267 */
[-C--:B------:R-:W-:Y:S01]  /*1f60*/  LEA R102, P0, R103, R8.reuse, 0x1 ;  /* 0x0000000867667211 */ /* 0x080fe200078008ff */
[----:B------:R2:W5:Y:S02]  /*1f70*/  LDG.E.U16 R126, desc[UR8][R100.64] ;  /* 0x00000008647e7981 */ /* 0x000564000c1e1500 */
[----:B----4-:R-:W-:Y:S01]  /*1f80*/  IMAD R97, R10, 0x2, R61 ;  /* 0x000000020a617824 */ /* 0x010fe200078e023d */
[----:B------:R-:W-:Y:S01]  /*1f90*/  LEA R106, P1, R61, R8, 0x1 ;  /* 0x000000083d6a7211 */ /* 0x000fe200078208ff */
[----:B------:R3:W5:Y:S01]  /*1fa0*/  LDG.E.U16 R127, desc[UR8][R94.64] ;  /* 0x000000085e7f7981 */ /* 0x000762000c1e1500 */
[----:B------:R-:W-:-:S02]  /*1fb0*/  LEA.HI.X.SX32 R103, R103, R0, 0x1, P0 ;  /* 0x0000000067677211 */ /* 0x000fc400000f0eff */
[----:B------:R-:W-:Y:S02]  /*1fc0*/  LEA.HI.X.SX32 R107, R61, R0, 0x1, P1 ;  /* 0x000000003d6b7211 */ /* 0x000fe400008f0eff */
[C---:B0-----:R-:W-:Y:S01]  /*1fd0*/  LEA R98, P0, R97.reuse, R8, 0x1 ;  /* 0x0000000861627211 */ /* 0x041fe200078008ff */
[----:B------:R0:W5:Y:S01]  /*1fe0*/  LDG.E.U16 R128, desc[UR8][R102.64] ;  /* 0x0000000866807981 */ /* 0x000162000c1e1500 */
[C---:B------:R-:W-:Y:S02]  /*1ff0*/  LEA R61, R10.reuse, R97, 0x1 ;  /* 0x000000610a3d7211 */ /* 0x040fe400078e08ff */
[----:B------:R-:W-:Y:S01]  /*2000*/  LEA.HI.X.SX32 R99, R97, R0, 0x1, P0 ;  /* 0x0000000061637211 */ /* 0x000fe200000f0eff */
[----:B------:R-:W5:Y:S01]  /*2010*/  LDG.E.U16 R129, desc[UR8][R106.64] ;  /* 0x000000086a817981 */ /* 0x000f62000c1e1500 */
[C---:B------:R-:W-:Y:S01]  /*2020*/  LEA R96, P0, R61.reuse, R8, 0x1 ;  /* 0x000000083d607211 */ /* 0x040fe200078008ff */
[C---:B--2---:R-:W-:Y:S02]  /*2030*/  IMAD R101, R10.reuse, 0x2, R61 ;  /* 0x000000020a657824 */ /* 0x044fe400078e023d */
[----:B------:R2:W5:Y:S01]  /*2040*/  LDG.E.U16 R130, desc[UR8][R98.64] ;  /* 0x0000000862827981 */ /* 0x000562000c1e1500 */
[----:B------:R-:W-:Y:S01]  /*2050*/  LEA.HI.X.SX32 R97, R61, R0, 0x1, P0 ;  /* 0x000000003d617211 */ /* 0x000fe200000f0eff */
[----:B------:R-:W-:Y:S01]  /*2060*/  IMAD R61, R10, 0x2, R101 ;  /* 0x000000020a3d7824 */ /* 0x000fe200078e0265 */
[----:B------:R-:W-:-:S03]  /*2070*/  LEA R100, P0, R101, R8, 0x1 ;  /* 0x0000000865647211 */ /* 0x000fc600078008ff */
[C---:B------:R-:W-:Y:S01]  /*2080*/  IMAD R105, R10.reuse, 0x2, R61 ;  /* 0x000000020a697824 */ /* 0x040fe200078e023d */
[----:B---3--:R-:W-:Y:S01]  /*2090*/  LEA R94, P1, R61, R8, 0x1 ;  /* 0x000000083d5e7211 */ /* 0x008fe200078208ff */
[----:B------:R3:W5:Y:S01]  /*20a0*/  LDG.E.U16 R131, desc[UR8][R96.64] ;  /* 0x0000000860837981 */ /* 0x000762000c1e1500 */
[-C--:B------:R-:W-:Y:S02]  /*20b0*/  LEA.HI.X.SX32 R101, R101, R0.reuse, 0x1, P0 ;  /* 0x0000000065657211 */ /* 0x080fe400000f0eff */
[----:B------:R-:W-:Y:S01]  /*20c0*/  LEA.HI.X.SX32 R95, R61, R0, 0x1, P1 ;  /* 0x000000003d5f7211 */ /* 0x000fe200008f0eff */
[C---:B------:R-:W-:Y:S01]  /*20d0*/  IMAD R61, R10.reuse, 0x2, R105 ;  /* 0x000000020a3d7824 */ /* 0x040fe200078e0269 */
[C---:B0-----:R-:W-:Y:S01]  /*20e0*/  LEA R102, P0, R105.reuse, R8, 0x1 ;  /* 0x0000000869667211 */ /* 0x041fe200078008ff */
[----:B------:R0:W5:Y:S03]  /*20f0*/  LDG.E.U16 R133, desc[UR8][R100.64] ;  /* 0x0000000864857981 */ /* 0x000166000c1e1500 */
[----:B------:R-:W-:Y:S01]  /*2100*/  LEA.HI.X.SX32 R103, R105, R0, 0x1, P0 ;  /* 0x0000000069677211 */ /* 0x000fe200000f0eff */
[C---:B------:R-:W-:Y:S01]  /*2110*/  IMAD R105, R10.reuse, 0x2, R61 ;  /* 0x000000020a697824 */ /* 0x040fe200078e023d */
[C---:B--2---:R-:W-:Y:S01]  /*2120*/  LEA R98, P0, R61.reuse, R8, 0x1 ;  /* 0x000000083d627211 */ /* 0x044fe200078008ff */
[----:B------:R-:W5:Y:S03]  /*2130*/  LDG.E.U16 R134, desc[UR8][R94.64] ;  /* 0x000000085e867981 */ /* 0x000f66000c1e1500 */
[----:B------:R-:W-:Y:S01]  /*2140*/  LEA.HI.X.SX32 R99, R61, R0, 0x1, P0 ;  /* 0x000000003d637211 */ /* 0x000fe200000f0eff */
[C---:B------:R-:W-:Y:S01]  /*2150*/  IMAD R61, R10.reuse, 0x2, R105 ;  /* 0x000000020a3d7824 */ /* 0x040fe200078e0269 */
[-C--:B------:R-:W-:Y:S01]  /*2160*/  LEA R104, P0, R105, R8.reuse, 0x1 ;  /* 0x0000000869687211 */ /* 0x080fe200078008ff */
[----:B------:R2:W5:Y:S02]  /*2170*/  LDG.E.U16 R135, desc[UR8][R102.64] ;  /* 0x0000000866877981 */ /* 0x000564000c1e1500 */
[----:B------:R-:W-:Y:S01]  /*2180*/  IMAD R107, R10, 0x2, R61 ;  /* 0x000000020a6b7824 */ /* 0x000fe200078e023d */
[----:B---3--:R-:W-:Y:S01]  /*2190*/  LEA R96, P1, R61, R8, 0x1 ;  /* 0x000000083d607211 */ /* 0x008fe200078208ff */
        /* <DEDUP_REMOVED lines=8> */
[C---:B------:R-:W-:Y:S01]  /*2220*/  LEA R94, P0, R61.reuse, R8, 0x1 ;  /* 0x000000083d5e7211 */ /* 0x040fe200078008ff */
[----:B------:R2:W5:Y:S03]  /*2230*/  LDG.E.U16 R140, desc[UR8][R96.64] ;  /* 0x00000008608c7981 */ /* 0x000566000c1e1500 */
        /* <DEDUP_REMOVED lines=14> */
[C---:B----4-:R-:W-:Y:S01]  /*2320*/  LEA R100, P0, R61.reuse, R8, 0x1 ;  /* 0x000000083d647211 */ /* 0x050fe200078008ff */
[----:B------:R-:W5:Y:S03]  /*2330*/  LDG.E.U16 R144, desc[UR8][R98.64] ;  /* 0x0000000862907981 */ /* 0x000f66000c1e1500 */
[----:B------:R-:W-:Y:S01]  /*2340*/  LEA.HI.X.SX32 R101, R61, R0, 0x1, P0 ;  /* 0x000000003d657211 */ /* 0x000fe200000f0eff */
[C---:B------:R-:W-:Y:S01]  /*2350*/  IMAD R61, R10.reuse, 0x2, R97 ;  /* 0x000000020a3d7824 */ /* 0x040fe200078e0261 */
[-C--:B------:R-:W-:Y:S01]  /*2360*/  LEA R106, P0, R97, R8.reuse, 0x1 ;  /* 0x00000008616a7211 */ /* 0x080fe200078008ff */
[----:B------:R2:W5:Y:S03]  /*2370*/  LDG.E.U16 R104, desc[UR8][R104.64] ;  /* 0x0000000868687981 */ /* 0x000566000c1e1500 */
[----:B---3--:R-:W-:Y:S01]  /*2380*/  LEA R94, P1, R61, R8, 0x1 ;  /* 0x000000083d5e7211 */ /* 0x008fe200078208ff */
[----:B------:R-:W5:Y:S01]  /*2390*/  LDG.E.U16 R145, desc[UR8][R100.64] ;  /* 0x0000000864917981 */ /* 0x000f62000c1e1500 */
[----:B------:R-:W-:-:S02]  /*23a0*/  LEA R121, R10, R61, 0x1 ;  /* 0x0000003d0a797211 */ /* 0x000fc400078e08ff */
[----:B------:R-:W-:-:S03]  /*23b0*/  LEA.HI.X.SX32 R95, R61, R0, 0x1, P1 ;  /* 0x000000003d5f7211 */ /* 0x000fc600008f0eff */
[----:B------:R-:W-:-:S04]  /*23c0*/  IMAD R61, R10, 0x2, R121 ;  /* 0x000000020a3d7824 */ /* 0x000fc800078e0279 */
[----:B0-----:R-:W-:Y:S01]  /*23d0*/  IMAD R103, R10, 0x2, R61 ;  /* 0x000000020a677824 */ /* 0x001fe200078e023d */
[----:B------:R-:W-:-:S04]  /*23e0*/  LEA.HI.X.SX32 R107, R97, R0, 0x1, P0 ;  /* 0x00000000616b7211 */ /* 0x000fc800000f0eff */
[C---:B------:R-:W-:Y:S01]  /*23f0*/  LEA R102, P1, R103.reuse, R8, 0x1 ;  /* 0x0000000867667211 */ /* 0x040fe200078208ff */
[----:B--2---:R-:W-:Y:S01]  /*2400*/  IMAD R105, R10, 0x2, R103 ;  /* 0x000000020a697824 */ /* 0x004fe200078e0267 */
[----:B------:R-:W5:Y:S02]  /*2410*/  LDG.E.U16 R106, desc[UR8][R106.64] ;  /* 0x000000086a6a7981 */ /* 0x000f64000c1e1500 */
[----:B------:R-:W-:-:S05]  /*2420*/  LEA.HI.X.SX32 R103, R103, R0, 0x1, P1 ;  /* 0x0000000067677211 */ /* 0x000fca00008f0eff */
[----:B------:R-:W5:Y:S01]  /*2430*/  LDG.E.U16 R102, desc[UR8][R102.64] ;  /* 0x0000000866667981 */ /* 0x000f62000c1e1500 */
[----:B------:R-:W-:-:S04]  /*2440*/  LEA R96, P0, R121, R8, 0x1 ;  /* 0x0000000879607211 */ /* 0x000fc800078008ff */
[----:B------:R-:W-:Y:S02]  /*2450*/  LEA.HI.X.SX32 R97, R121, R0, 0x1, P0 ;  /* 0x0000000079617211 */ /* 0x000fe400000f0eff */
[C---:B------:R-:W-:Y:S01]  /*2460*/  LEA R98, P0, R61.reuse, R8, 0x1 ;  /* 0x000000083d627211 */ /* 0x040fe200078008ff */
[----:B------:R0:W5:Y:S03]  /*2470*/  LDG.E.U16 R121, desc[UR8][R94.64] ;  /* 0x000000085e797981 */ /* 0x000166000c1e1500 */
[----:B------:R-:W-:Y:S01]  /*2480*/  LEA.HI.X.SX32 R99, R61, R0, 0x1, P0 ;  /* 0x000000003d637211 */ /* 0x000fe200000f0eff */
[----:B------:R-:W5:Y:S01]  /*2490*/  LDG.E.U16 R96, desc[UR8][R96.64] ;  /* 0x0000000860607981 */ /* 0x000f62000c1e1500 */
[----:B------:R-:W2:Y:S08]  /*24a0*/  LDC R61, c[0x0][0x3c8] ;  /* 0x0000f200ff3d7b82 */ /* 0x000eb00000000800 */
[----:B0-----:R-:W0:Y:S01]  /*24b0*/  LDC.64 R94, c[0x0][0x3c0] ;  /* 0x0000f000ff5e7b82 */ /* 0x001e220000000a00 */
[----:B------:R-:W-:Y:S01]  /*24c0*/  LEA R100, P0, R105, R8, 0x1 ;  /* 0x0000000869647211 */ /* 0x000fe200078008ff */
[----:B------:R3:W5:Y:S01]  /*24d0*/  LDG.E.U16 R98, desc[UR8][R98.64] ;  /* 0x0000000862627981 */ /* 0x000762000c1e1500 */
[----:B------:R-:W-:-:S02]  /*24e0*/  SHF.R.U32.HI R132, RZ, 0x5, R148 ;  /* 0x00000005ff847819 */ /* 0x000fc40000011694 */
[----:B------:R-:W-:Y:S02]  /*24f0*/  LEA.HI.X.SX32 R101, R105, R0, 0x1, P0 ;  /* 0x0000000069657211 */ /* 0x000fe400000f0eff */
[----:B------:R-:W-:Y:S02]  /*2500*/  LOP3.LUT R0, R148, 0xff, RZ, 0xc0, !PT ;  /* 0x000000ff94007812 */ /* 0x000fe400078ec0ff */
[----:B------:R-:W-:Y:S02]  /*2510*/  LOP3.LUT R8, R132, 0x4, RZ, 0xc0, !PT ;  /* 0x0000000484087812 */ /* 0x000fe400078ec0ff */
[----:B---3--:R-:W-:Y:S02]  /*2520*/  SHF.R.S32.HI R99, RZ, 0x7, R148 ;  /* 0x00000007ff637819 */ /* 0x008fe40000011494 */
[----:B-1----:R-:W-:Y:S01]  /*2530*/  R2UR UR5, R120 ;  /* 0x00000000780572ca */ /* 0x002fe200000e0000 */
[----:B0-----:R-:W-:Y:S01]  /*2540*/  IMAD R94, R152, R94, RZ ;  /* 0x0000005e985e7224 */ /* 0x001fe200078e02ff */
[----:B------:R-:W-:Y:S01]  /*2550*/  R2UR UR77, R8 ;  /* 0x00000000084d72ca */ /* 0x000fe200000e0000 */
[----:B--2---:R-:W-:Y:S01]  /*2560*/  IMAD R8, R0, R61, RZ ;  /* 0x0000003d00087224 */ /* 0x004fe200078e02ff */
[----:B------:R-:W-:Y:S01]  /*2570*/  LOP3.LUT R61, R148, 0x3f, RZ, 0xc0, !PT ;  /* 0x0000003f943d7812 */ /* 0x000fe200078ec0ff */
[----:B------:R-:W-:Y:S01]  /*2580*/  IMAD.SHL.U32 R97, R94, 0x2, RZ ;  /* 0x000000025e617824 */ /* 0x000fe200078e00ff */
[----:B------:R-:W-:Y:S01]  /*2590*/  SGXT R99, R99, 0x1 ;  /* 0x000000016363781a */ /* 0x000fe20000000200 */
[----:B------:R-:W-:Y:S01]  /*25a0*/  IMAD.SHL.U32 R10, R8, 0x2, RZ ;  /* 0x00000002080a7824 */ /* 0x000fe200078e00ff */
[----:B------:R0:W5:Y:S01]  /*25b0*/  LDG.E.U16 R100, desc[UR8][R100.64] ;  /* 0x0000000864647981 */ /* 0x000162000c1e1500 */
[----:B------:R-:W-:-:S03]  /*25c0*/  IMAD.SHL.U32 R0, R61, 0x2, RZ ;  /* 0x000000023d007824 */ /* 0x000fc600078e00ff */
[----:B------:R-:W-:Y:S02]  /*25d0*/  IADD3 R136, P1, P2, R10, R136, R97 ;  /* 0x000000880a887210 */ /* 0x000fe40007a3e061 */
[----:B------:R-:W-:Y:S02]  /*25e0*/  LOP3.LUT R97, R0, 0x90, R99, 0x78, !PT ;  /* 0x0000009000617812 */ /* 0x000fe400078e7863 */
[----:B------:R-:W1:Y:S01]  /*25f0*/  S2R R99, SR_CgaCtaId ;  /* 0x0000000000637919 */ /* 0x000e620000008800 */
[----:B------:R-:W-:-:S05]  /*2600*/  IMAD.SHL.U32 R38, R132, 0x200000, RZ ;  /* 0x0020000084267824 */ /* 0x000fca00078e00ff */
[----:B------:R-:W-:Y:S01]  /*2610*/  LOP3.LUT R38, R38, 0x600000, RZ, 0xc0, !PT ;  /* 0x0060000026267812 */ /* 0x000fe200078ec0ff */
[----:B------:R-:W-:-:S04]  /*2620*/  IMAD.SHL.U32 R10, R148, 0x200, RZ ;  /* 0x00000200940a7824 */ /* 0x000fc800078e00ff */
[----:B0-----:R-:W-:Y:S01]  /*2630*/  VIADD R101, R38, UR5 ;  /* 0x0000000526657c36 */ /* 0x001fe20008000000 */
[----:B------:R-:W-:Y:S01]  /*2640*/  LOP3.LUT R97, R97, 0x8000, R10, 0xf8, !PT ;  /* 0x0000800061617812 */ /* 0x000fe200078ef80a */
[----:B------:R-:W-:-:S03]  /*2650*/  IMAD.HI R8, R8, 0x2, RZ ;  /* 0x0000000208087827 */ /* 0x000fc600078e02ff */
[----:B------:R-:W-:Y:S01]  /*2660*/  R2UR UR6, R101 ;  /* 0x00000000650672ca */ /* 0x000fe200000e0000 */
[----:B------:R-:W-:Y:S01]  /*2670*/  IMAD.HI R94, R94, 0x2, RZ ;  /* 0x000000025e5e7827 */ /* 0x000fe200078e02ff */
[----:B------:R-:W-:-:S13]  /*2680*/  @P4 BRA `(.L_x_5) ;  /* 0x0000000000184947 */ /* 0x000fda0003800000 */
[----:B------:R-:W-:Y:S01]  /*2690*/  ELECT P0, URZ, PT ;  /* 0x0000000000ff782f */ /* 0x000fe20003800000 */
[----:B------:R-:W-:Y:S01]  /*26a0*/  IMAD.MOV.U32 R10, RZ, RZ, 0x1 ;  /* 0x00000001ff0a7424 */ /* 0x000fe200078e00ff */
[----:B------:R-:W-:Y:S11]  /*26b0*/  UVIRTCOUNT.DEALLOC.SMPOOL 0x80 ;  /* 0x000000800000784c */ /* 0x000ff60000000000 */
[----:B------:R-:W-:-:S04]  /*26c0*/  @P0 MOV R120, 0x40 ;  /* 0x0000004000780802 */ /* 0x000fc80000000f00 */
[----:B-1----:R-:W-:-:S05]  /*26d0*/  @P0 LEA R99, R99, R120, 0x18 ;  /* 0x0000007863630211 */ /* 0x002fca00078ec0ff */
[----:B------:R0:W-:Y:S02]  /*26e0*/  @P0 STS.U8 [R99], R10 ;  /* 0x0000000a63000388 */ /* 0x0001e40000000000 */
.L_x_5:
[----:B-----5:R2:W-:Y:S01]  /*26f0*/  STS.U16 [R97+UR4], R2 ;  /* 0x0000000261007988 */ /* 0x0205e20008000404 */
[----:B------:R-:W3:Y:S01]  /*2700*/  LDC R237, c[0x0][0x3c4] ;  /* 0x0000f100ffed7b82 */ /* 0x000ee20000000800 */
[----:B------:R-:W-:Y:S01]  /*2710*/  IADD3.X R137, PT, PT, R8, R137, R94, P1, P2 ;  /* 0x0000008908897210 */ /* 0x000fe20000fe445e */
[----:B01----:R-:W-:Y:S01]  /*2720*/  VIADD R99, R146, 0x80 ;  /* 0x0000008092637836 */ /* 0x003fe20000000000 */
[----:B------:R-:W-:Y:S01]  /*2730*/  STS.U16 [R97+UR4+0x400], R6 ;  /* 0x0004000661007988 */ /* 0x000fe20008000404 */
[----:B------:R-:W-:Y:S01]  /*2740*/  ULEA UR6, UR77, UR6, 0x5 ;  /* 0x000000064d067291 */ /* 0x000fe2000f8e28ff */
[----:B------:R-:W-:Y:S01]  /*2750*/  LOP3.LUT P5, RZ, R148, 0xff, RZ, 0xc0, !PT ;  /* 0x000000ff94ff7812 */ /* 0x000fe200078ac0ff */
[----:B------:R-:W-:Y:S01]  /*2760*/  UMOV UR11, 0x1 ;  /* 0x00000001000b7882 */ /* 0x000fe20000000000 */
[----:B------:R-:W-:Y:S01]  /*2770*/  STS.U16 [R97+UR4+0x800], R12 ;  /* 0x0008000c61007988 */ /* 0x000fe20008000404 */
[----:B------:R-:W0:Y:S01]  /*2780*/  LDC R223, c[0x0][0x3c4] ;  /* 0x0000f100ffdf7b82 */ /* 0x000e220000000800 */
[----:B--2---:R-:W-:-:S02]  /*2790*/  LOP3.LUT R2, R97, 0x20, RZ, 0x3c, !PT ;  /* 0x0000002061027812 */ /* 0x004fc400078e3cff */
[----:B------:R-:W-:Y:S01]  /*27a0*/  STS.U16 [R97+UR4+0xc00], R16 ;  /* 0x000c001061007988 */ /* 0x000fe20008000404 */
[----:B------:R-:W-:-:S03]  /*27b0*/  ISETP.GT.AND P0, PT, R99, RZ, PT ;  /* 0x000000ff6300720c */ /* 0x000fc60003f04270 */
[----:B------:R-:W-:Y:S01]  /*27c0*/  STS.U16 [R97+UR4+0x1000], R20 ;  /* 0x0010001461007988 */ /* 0x000fe20008000404 */
[----:B------:R-:W1:Y:S02]  /*27d0*/  LDC R221, c[0x0][0x3c4] ;  /* 0x0000f100ffdd7b82 */ /* 0x000e640000000800 */
[----:B------:R-:W-:Y:S01]  /*27e0*/  VOTEU.ALL UP0, P5 ;  /* 0x0000000000ff7886 */ /* 0x000fe20002800000 */
[----:B------:R-:W-:Y:S01]  /*27f0*/  STS.U16 [R97+UR4+0x1400], R24 ;  /* 0x0014001861007988 */ /* 0x000fe20008000404 */
[----:B------:R-:W-:-:S03]  /*2800*/  VOTEU.ALL UP1, P5 ;  /* 0x0000000000ff7886 */ /* 0x000fc60002820000 */
[----:B------:R-:W-:Y:S01]  /*2810*/  STS.U16 [R97+UR4+0x1800], R28 ;  /* 0x0018001c61007988 */ /* 0x000fe20008000404 */
[----:B------:R-:W2:Y:S03]  /*2820*/  LDC R217, c[0x0][0x3c4] ;  /* 0x0000f100ffd97b82 */ /* 0x000ea60000000800 */
[----:B------:R-:W-:Y:S04]  /*2830*/  STS.U16 [R97+UR4+0x1c00], R32 ;  /* 0x001c002061007988 */ /* 0x000fe80008000404 */
[----:B------:R-:W-:Y:S01]  /*2840*/  STS.U16 [R97+UR4+0x2000], R36 ;  /* 0x0020002461007988 */ /* 0x000fe20008000404 */
[----:B------:R-:W4:Y:S03]  /*2850*/  LDC R251, c[0x0][0x3c4] ;  /* 0x0000f100fffb7b82 */ /* 0x000f260000000800 */
[----:B------:R-:W-:Y:S04]  /*2860*/  STS.U16 [R97+UR4+0x2400], R41 ;  /* 0x0024002961007988 */ /* 0x000fe80008000404 */
[----:B------:R-:W-:Y:S01]  /*2870*/  STS.U16 [R97+UR4+0x2800], R45 ;  /* 0x0028002d61007988 */ /* 0x000fe20008000404 */
[----:B------:R-:W0:Y:S03]  /*2880*/  LDC R209, c[0x0][0x3c4] ;  /* 0x0000f100ffd17b82 */ /* 0x000e260000000800 */
        /* <DEDUP_REMOVED lines=9> */
[----:B------:R1:W-:Y:S04]  /*2920*/  STS.U16 [R97+UR4+0x4400], R74 ;  /* 0x0044004a61007988 */ /* 0x0003e80008000404 */
[----:B------:R-:W-:Y:S01]  /*2930*/  STS.U16 [R97+UR4+0x4800], R78 ;  /* 0x0048004e61007988 */ /* 0x000fe20008000404 */
[----:B------:R-:W0:Y:S03]  /*2940*/  LDC R249, c[0x0][0x3c4] ;  /* 0x0000f100fff97b82 */ /* 0x000e260000000800 */
[----:B------:R2:W-:Y:S04]  /*2950*/  STS.U16 [R97+UR4+0x4c00], R82 ;  /* 0x004c005261007988 */ /* 0x0005e80008000404 */
[----:B------:R-:W-:Y:S01]  /*2960*/  STS.U16 [R97+UR4+0x5000], R86 ;  /* 0x0050005661007988 */ /* 0x000fe20008000404 */
[----:B-1----:R-:W1:Y:S03]  /*2970*/  LDC R74, c[0x0][0x3c4] ;  /* 0x0000f100ff4a7b82 */ /* 0x002e660000000800 */
[----:B------:R-:W-:Y:S04]  /*2980*/  STS.U16 [R97+UR4+0x5400], R90 ;  /* 0x0054005a61007988 */ /* 0x000fe80008000404 */
[----:B------:R-:W-:Y:S01]  /*2990*/  STS.U16 [R97+UR4+0x5800], R108 ;  /* 0x0058006c61007988 */ /* 0x000fe20008000404 */
[----:B--2---:R-:W2:Y:S03]  /*29a0*/  LDC R82, c[0x0][0x3c4] ;  /* 0x0000f100ff527b82 */ /* 0x004ea60000000800 */
        /* <DEDUP_REMOVED lines=12> */
[----:B------:R-:W-:Y:S01]  /*2a70*/  STS.U16 [R97+UR4+0x7c00], R96 ;  /* 0x007c006061007988 */ /* 0x000fe20008000404 */
[----:B------:R-:W-:Y:S01]  /*2a80*/  PRMT R53, RZ, 0x7610, R53 ;  /* 0x00007610ff357816 */ /* 0x000fe20000000035 */
[----:B------:R-:W-:Y:S01]  /*2a90*/  IMAD.SHL.U32 R78, R95, 0x2, RZ ;  /* 0x000000025f4e7824 */ /* 0x000fe200078e00ff */
[----:B------:R-:W-:-:S04]  /*2aa0*/  @!UP0 UIADD3 UR12, UPT, UPT, -UR11, 0x100000, URZ ;  /* 0x001000000b0c8890 */ /* 0x000fc8000fffe1ff */
[----:B------:R-:W-:Y:S02]  /*2ab0*/  @!UP0 USHF.L.U32 UR13, UR12, 0xb, URZ ;  /* 0x0000000b0c0d8899 */ /* 0x000fe400080006ff */
[----:B------:R-:W-:Y:S01]  /*2ac0*/  @!UP0 USHF.L.U32 UR12, UR12, 0x1, URZ ;  /* 0x000000010c0c8899 */ /* 0x000fe200080006ff */
[----:B------:R1:W-:Y:S01]  /*2ad0*/  STS.U16 [R2+UR4+0x100], R3 ;  /* 0x0001000302007988 */ /* 0x0003e20008000404 */
[----:B------:R-:W0:Y:S03]  /*2ae0*/  LDC R197, c[0x0][0x3c4] ;  /* 0x0000f100ffc57b82 */ /* 0x000e260000000800 */
[----:B------:R-:W-:Y:S04]  /*2af0*/  STS.U16 [R2+UR4+0x500], R7 ;  /* 0x0005000702007988 */ /* 0x000fe80008000404 */
[----:B------:R-:W-:Y:S01]  /*2b00*/  STS.U16 [R2+UR4+0x900], R13 ;  /* 0x0009000d02007988 */ /* 0x000fe20008000404 */
[----:B------:R-:W0:Y:S01]  /*2b10*/  LDC R241, c[0x0][0x3c4] ;  /* 0x0000f100fff17b82 */ /* 0x000e220000000800 */
[----:B-1----:R-:W-:-:S02]  /*2b20*/  LOP3.LUT R3, R97, 0x40, RZ, 0x3c, !PT ;  /* 0x0000004061037812 */ /* 0x002fc400078e3cff */
[----:B------:R-:W-:Y:S04]  /*2b30*/  STS.U16 [R2+UR4+0xd00], R17 ;  /* 0x000d001102007988 */ /* 0x000fe80008000404 */
[----:B------:R-:W-:Y:S01]  /*2b40*/  STS.U16 [R2+UR4+0x1100], R21 ;  /* 0x0011001502007988 */ /* 0x000fe20008000404 */
[----:B------:R-:W1:Y:S03]  /*2b50*/  LDC R239, c[0x0][0x3c4] ;  /* 0x0000f100ffef7b82 */ /* 0x000e660000000800 */
[----:B------:R-:W-:Y:S04]  /*2b60*/  STS.U16 [R2+UR4+0x1500], R25 ;  /* 0x0015001902007988 */ /* 0x000fe80008000404 */
[----:B------:R-:W-:Y:S01]  /*2b70*/  STS.U16 [R2+UR4+0x1900], R29 ;  /* 0x0019001d02007988 */ /* 0x000fe20008000404 */
[----:B------:R-:W-:Y:S01]  /*2b80*/  PRMT R49, RZ, 0x7610, R49 ;  /* 0x00007610ff317816 */ /* 0x000fe20000000031 */
[----:B------:R-:W0:Y:S02]  /*2b90*/  LDC R191, c[0x0][0x3c4] ;  /* 0x0000f100ffbf7b82 */ /* 0x000e240000000800 */
[----:B------:R-:W-:Y:S04]  /*2ba0*/  STS.U16 [R2+UR4+0x1d00], R33 ;  /* 0x001d002102007988 */ /* 0x000fe80008000404 */
[----:B------:R-:W-:Y:S02]  /*2bb0*/  STS.U16 [R2+UR4+0x2100], R37 ;  /* 0x0021002502007988 */ /* 0x000fe40008000404 */
[----:B------:R-:W1:Y:S02]  /*2bc0*/  LDC R175, c[0x0][0x3c4] ;  /* 0x0000f100ffaf7b82 */ /* 0x000e640000000800 */
[----:B------:R-:W-:Y:S04]  /*2bd0*/  STS.U16 [R2+UR4+0x2500], R42 ;  /* 0x0025002a02007988 */ /* 0x000fe80008000404 */
[----:B------:R-:W-:Y:S01]  /*2be0*/  STS.U16 [R2+UR4+0x2900], R46 ;  /* 0x0029002e02007988 */ /* 0x000fe20008000404 */
[----:B------:R-:W-:Y:S01]  /*2bf0*/  PRMT R41, RZ, 0x7610, R41 ;  /* 0x00007610ff297816 */ /* 0x000fe20000000029 */
[----:B------:R-:W1:Y:S02]  /*2c00*/  LDC R235, c[0x0][0x3c4] ;  /* 0x0000f100ffeb7b82 */ /* 0x000e640000000800 */
[----:B------:R-:W-:Y:S04]  /*2c10*/  STS.U16 [R2+UR4+0x2d00], R50 ;  /* 0x002d003202007988 */ /* 0x000fe80008000404 */
[----:B------:R-:W-:Y:S01]  /*2c20*/  STS.U16 [R2+UR4+0x3100], R54 ;  /* 0x0031003602007988 */ /* 0x000fe20008000404 */
[----:B---3--:R-:W-:Y:S01]  /*2c30*/  IMAD R237, R237, 0x6, RZ ;  /* 0x00000006eded7824 */ /* 0x008fe200078e02ff */
[----:B------:R-:W3:Y:S02]  /*2c40*/  LDC R167, c[0x0][0x3c4] ;  /* 0x0000f100ffa77b82 */ /* 0x000ee40000000800 */
[----:B------:R0:W-:Y:S04]  /*2c50*/  STS.U16 [R2+UR4+0x3500], R58 ;  /* 0x0035003a02007988 */ /* 0x0001e80008000404 */
[----:B------:R-:W-:Y:S01]  /*2c60*/  STS.U16 [R2+UR4+0x3900], R63 ;  /* 0x0039003f02007988 */ /* 0x000fe20008000404 */
[----:B------:R-:W-:Y:S01]  /*2c70*/  PRMT R36, RZ, 0x7610, R36 ;  /* 0x00007610ff247816 */ /* 0x000fe20000000024 */
[----:B------:R-:W1:Y:S02]  /*2c80*/  LDC R233, c[0x0][0x3c4] ;  /* 0x0000f100ffe97b82 */ /* 0x000e640000000800 */
[----:B------:R-:W-:Y:S04]  /*2c90*/  STS.U16 [R2+UR4+0x3d00], R67 ;  /* 0x003d004302007988 */ /* 0x000fe80008000404 */
[----:B------:R-:W-:Y:S02]  /*2ca0*/  STS.U16 [R2+UR4+0x4100], R71 ;  /* 0x0041004702007988 */ /* 0x000fe40008000404 */
[----:B------:R-:W1:Y:S02]  /*2cb0*/  LDC R215, c[0x0][0x3c4] ;  /* 0x0000f100ffd77b82 */ /* 0x000e640000000800 */
[----:B------:R-:W-:Y:S04]  /*2cc0*/  STS.U16 [R2+UR4+0x4500], R75 ;  /* 0x0045004b02007988 */ /* 0x000fe80008000404 */
[----:B------:R-:W-:Y:S02]  /*2cd0*/  STS.U16 [R2+UR4+0x4900], R79 ;  /* 0x0049004f02007988 */ /* 0x000fe40008000404 */
[----:B------:R-:W1:Y:S02]  /*2ce0*/  LDC R151, c[0x0][0x3c4] ;  /* 0x0000f100ff977b82 */ /* 0x000e640000000800 */
[----:B------:R-:W-:Y:S04]  /*2cf0*/  STS.U16 [R2+UR4+0x4d00], R83 ;  /* 0x004d005302007988 */ /* 0x000fe80008000404 */
[----:B------:R-:W-:Y:S01]  /*2d00*/  STS.U16 [R2+UR4+0x5100], R87 ;  /* 0x0051005702007988 */ /* 0x000fe20008000404 */
[----:B0-----:R-:W-:Y:S01]  /*2d10*/  IMAD R223, R223, 0xa, RZ ;  /* 0x0000000adfdf7824 */ /* 0x001fe200078e02ff */
[----:B------:R-:W0:Y:S02]  /*2d20*/  LDC R231, c[0x0][0x3c4] ;  /* 0x0000f100ffe77b82 */ /* 0x000e240000000800 */
[----:B------:R-:W-:Y:S04]  /*2d30*/  STS.U16 [R2+UR4+0x5500], R91 ;  /* 0x0055005b02007988 */ /* 0x000fe80008000404 */
[----:B------:R-:W-:Y:S01]  /*2d40*/  STS.U16 [R2+UR4+0x5900], R109 ;  /* 0x0059006d02007988 */ /* 0x000fe20008000404 */
[----:B------:R-:W-:Y:S01]  /*2d50*/  IMAD R221, R221, 0xc, RZ ;  /* 0x0000000cdddd7824 */ /* 0x000fe200078e02ff */
        /* <DEDUP_REMOVED lines=8> */
[----:B------:R-:W-:Y:S01]  /*2de0*/  PRMT R28, RZ, 0x7610, R28 ;  /* 0x00007610ff1c7816 */ /* 0x000fe2000000001c */
[----:B----4-:R-:W-:Y:S01]  /*2df0*/  IMAD R251, R251, 0x5, RZ ;  /* 0x00000005fbfb7824 */ /* 0x010fe200078e02ff */
[----:B------:R4:W-:Y:S01]  /*2e00*/  STS.U16 [R2+UR4+0x6d00], R131 ;  /* 0x006d008302007988 */ /* 0x0009e20008000404 */
[----:B------:R-:W-:Y:S01]  /*2e10*/  IMAD R209, R209, 0x12, RZ ;  /* 0x00000012d1d17824 */ /* 0x000fe200078e02ff */
[----:B------:R-:W0:Y:S02]  /*2e20*/  LDC R227, c[0x0][0x3c4] ;  /* 0x0000f100ffe37b82 */ /* 0x000e240000000800 */
[----:B------:R-:W-:Y:S04]  /*2e30*/  STS.U16 [R2+UR4+0x7100], R138 ;  /* 0x0071008a02007988 */ /* 0x000fe80008000404 */
[----:B------:R-:W-:Y:S01]  /*2e40*/  STS.U16 [R2+UR4+0x7500], R142 ;  /* 0x0075008e02007988 */ /* 0x000fe20008000404 */
[----:B------:R-:W-:Y:S01]  /*2e50*/  IMAD R207, R207, 0x14, RZ ;  /* 0x00000014cfcf7824 */ /* 0x000fe200078e02ff */
[----:B------:R-:W0:Y:S02]  /*2e60*/  LDC R107, c[0x0][0x3c4] ;  /* 0x0000f100ff6b7b82 */ /* 0x000e240000000800 */
[----:B------:R-:W-:Y:S04]  /*2e70*/  STS.U16 [R2+UR4+0x7900], R145 ;  /* 0x0079009102007988 */ /* 0x000fe80008000404 */
[----:B------:R1:W-:Y:S01]  /*2e80*/  STS.U16 [R2+UR4+0x7d00], R98 ;  /* 0x007d006202007988 */ /* 0x0003e20008000404 */
[----:B------:R-:W-:Y:S01]  /*2e90*/  PRMT R58, RZ, 0x7610, R58 ;  /* 0x00007610ff3a7816 */ /* 0x000fe2000000003a */
[----:B----4-:R-:W4:Y:S02]  /*2ea0*/  LDC R131, c[0x0][0x3c4] ;  /* 0x0000f100ff837b82 */ /* 0x010f240000000800 */
[----:B------:R2:W-:Y:S04]  /*2eb0*/  STS.U16 [R3+UR4+0x4e00], R84 ;  /* 0x004e005403007988 */ /* 0x0005e80008000404 */
[----:B------:R2:W-:Y:S01]  /*2ec0*/  STS.U16 [R3+UR4+0x4600], R76 ;  /* 0x0046004c03007988 */ /* 0x0005e20008000404 */
[----:B-1----:R-:W-:Y:S01]  /*2ed0*/  LOP3.LUT R2, R97, 0x60, RZ, 0x3c, !PT ;  /* 0x0000006061027812 */ /* 0x002fe200078e3cff */
[----:B------:R-:W1:Y:S02]  /*2ee0*/  LDC R123, c[0x0][0x3c4] ;  /* 0x0000f100ff7b7b82 */ /* 0x000e640000000800 */
[----:B------:R3:W-:Y:S04]  /*2ef0*/  STS.U16 [R3+UR4+0x4a00], R80 ;  /* 0x004a005003007988 */ /* 0x0007e80008000404 */
[----:B------:R-:W-:Y:S02]  /*2f00*/  STS.U16 [R3+UR4+0x200], R4 ;  /* 0x0002000403007988 */ /* 0x000fe40008000404 */
[----:B--2---:R-:W2:Y:S02]  /*2f10*/  LDC R84, c[0x0][0x3c4] ;  /* 0x0000f100ff547b82 */ /* 0x004ea40000000800 */
[----:B------:R-:W-:Y:S04]  /*2f20*/  STS.U16 [R3+UR4+0x600], R9 ;  /* 0x0006000903007988 */ /* 0x000fe80008000404 */
[----:B------:R-:W-:Y:S02]  /*2f30*/  STS.U16 [R3+UR4+0xa00], R14 ;  /* 0x000a000e03007988 */ /* 0x000fe40008000404 */
[----:B------:R-:W0:Y:S02]  /*2f40*/  LDC R76, c[0x0][0x3c4] ;  /* 0x0000f100ff4c7b82 */ /* 0x000e240000000800 */
[----:B------:R-:W-:Y:S04]  /*2f50*/  STS.U16 [R3+UR4+0xe00], R18 ;  /* 0x000e001203007988 */ /* 0x000fe80008000404 */
[----:B------:R-:W-:Y:S02]  /*2f60*/  STS.U16 [R3+UR4+0x1200], R22 ;  /* 0x0012001603007988 */ /* 0x000fe40008000404 */
[----:B---3--:R-:W3:Y:S02]  /*2f70*/  LDC R80, c[0x0][0x3c4] ;  /* 0x0000f100ff507b82 */ /* 0x008ee40000000800 */
[----:B------:R-:W-:Y:S04]  /*2f80*/  STS.U16 [R3+UR4+0x1600], R26 ;  /* 0x0016001a03007988 */ /* 0x000fe80008000404 */
[----:B------:R-:W-:Y:S01]  /*2f90*/  STS.U16 [R3+UR4+0x1a00], R30 ;  /* 0x001a001e03007988 */ /* 0x000fe20008000404 */
[----:B------:R-:W-:-:S02]  /*2fa0*/  PRMT R54, RZ, 0x7610, R54 ;  /* 0x00007610ff367816 */ /* 0x000fc40000000036 */
[----:B------:R-:W-:Y:S01]  /*2fb0*/  PRMT R50, RZ, 0x7610, R50 ;  /* 0x00007610ff327816 */ /* 0x000fe20000000032 */
[----:B------:R-:W-:Y:S01]  /*2fc0*/  STS.U16 [R3+UR4+0x1e00], R34 ;  /* 0x001e002203007988 */ /* 0x000fe20008000404 */
[----:B------:R-:W-:Y:S01]  /*2fd0*/  PRMT R42, RZ, 0x7610, R42 ;  /* 0x00007610ff2a7816 */ /* 0x000fe2000000002a */
[----:B------:R-:W-:Y:S01]  /*2fe0*/  IMAD R247, R247, 0x7, RZ ;  /* 0x00000007f7f77824 */ /* 0x000fe200078e02ff */
[----:B------:R-:W-:Y:S01]  /*2ff0*/  PRMT R37, RZ, 0x7610, R37 ;  /* 0x00007610ff257816 */ /* 0x000fe20000000025 */
[----:B------:R-:W-:Y:S01]  /*3000*/  STS.U16 [R3+UR4+0x2200], R39 ;  /* 0x0022002703007988 */ /* 0x000fe20008000404 */
[----:B------:R-:W-:Y:S01]  /*3010*/  PRMT R29, RZ, 0x7610, R29 ;  /* 0x00007610ff1d7816 */ /* 0x000fe2000000001d */
[----:B------:R-:W-:Y:S01]  /*3020*/  IMAD R203, R203, 0x16, RZ ;  /* 0x00000016cbcb7824 */ /* 0x000fe200078e02ff */
[----:B------:R-:W-:Y:S01]  /*3030*/  SHF.L.U32 R249, R249, 0x3, RZ ;  /* 0x00000003f9f97819 */ /* 0x000fe200000006ff */
        /* <DEDUP_REMOVED lines=9> */
[----:B------:R-:W-:Y:S01]  /*30d0*/  IMAD R199, R199, 0x1a, RZ ;  /* 0x0000001ac7c77824 */ /* 0x000fe200078e02ff */
[----:B------:R-:W0:Y:S02]  /*30e0*/  LDC R91, c[0x0][0x3c4] ;  /* 0x0000f100ff5b7b82 */ /* 0x000e240000000800 */
[----:B------:R-:W-:Y:S04]  /*30f0*/  STS.U16 [R3+UR4+0x3a00], R64 ;  /* 0x003a004003007988 */ /* 0x000fe80008000404 */
[----:B------:R-:W-:Y:S01]  /*3100*/  STS.U16 [R3+UR4+0x3e00], R68 ;  /* 0x003e004403007988 */ /* 0x000fe20008000404 */
[----:B------:R-:W-:Y:S01]  /*3110*/  IMAD R197, R197, 0x1c, RZ ;  /* 0x0000001cc5c57824 */ /* 0x000fe200078e02ff */
[----:B------:R-:W0:Y:S02]  /*3120*/  LDC R83, c[0x0][0x3c4] ;  /* 0x0000f100ff537b82 */ /* 0x000e240000000800 */
[----:B------:R-:W-:Y:S01]  /*3130*/  STS.U16 [R3+UR4+0x4200], R72 ;  /* 0x0042004803007988 */ /* 0x000fe20008000404 */
[----:B-1----:R-:W-:-:S03]  /*3140*/  PRMT R59, RZ, 0x7610, R59 ;  /* 0x00007610ff3b7816 */ /* 0x002fc6000000003b */
[----:B------:R-:W-:Y:S01]  /*3150*/  STS.U16 [R3+UR4+0x5200], R88 ;  /* 0x0052005803007988 */ /* 0x000fe20008000404 */
[----:B------:R-:W-:Y:S01]  /*3160*/  IMAD R241, R241, 0xb, RZ ;  /* 0x0000000bf1f17824 */ /* 0x000fe200078e02ff */
[----:B------:R-:W1:Y:S02]  /*3170*/  LDC R219, c[0x0][0x3c4] ;  /* 0x0000f100ffdb7b82 */ /* 0x000e640000000800 */
[----:B------:R-:W-:Y:S04]  /*3180*/  STS.U16 [R3+UR4+0x5600], R92 ;  /* 0x0056005c03007988 */ /* 0x000fe80008000404 */
[----:B------:R-:W-:Y:S01]  /*3190*/  STS.U16 [R3+UR4+0x5a00], R110 ;  /* 0x005a006e03007988 */ /* 0x000fe20008000404 */
[----:B------:R-:W-:Y:S01]  /*31a0*/  IMAD R239, R239, 0xd, RZ ;  /* 0x0000000defef7824 */ /* 0x000fe200078e02ff */
        /* <DEDUP_REMOVED lines=9> */
[----:B------:R-:W-:Y:S01]  /*3240*/  IMAD R191, R191, 0x1e, RZ ;  /* 0x0000001ebfbf7824 */ /* 0x000fe200078e02ff */
[----:B------:R-:W1:Y:S02]  /*3250*/  LDC R205, c[0x0][0x3c4] ;  /* 0x0000f100ffcd7b82 */ /* 0x000e640000000800 */
[----:B------:R0:W-:Y:S04]  /*3260*/  STS.U16 [R3+UR4+0x7600], R143 ;  /* 0x0076008f03007988 */ /* 0x0001e80008000404 */
[----:B------:R-:W-:Y:S01]  /*3270*/  STS.U16 [R3+UR4+0x7a00], R106 ;  /* 0x007a006a03007988 */ /* 0x000fe20008000404 */
[----:B------:R-:W-:Y:S01]  /*3280*/  IMAD R175, R175, 0x22, RZ ;  /* 0x00000022afaf7824 */ /* 0x000fe200078e02ff */
[----:B------:R-:W1:Y:S02]  /*3290*/  LDC R213, c[0x0][0x3c4] ;  /* 0x0000f100ffd57b82 */ /* 0x000e640000000800 */
[----:B------:R-:W-:Y:S01]  /*32a0*/  STS.U16 [R3+UR4+0x7e00], R102 ;  /* 0x007e006603007988 */ /* 0x000fe20008000404 */
[----:B------:R-:W-:-:S02]  /*32b0*/  PRMT R55, RZ, 0x7610, R55 ;  /* 0x00007610ff377816 */ /* 0x000fc40000000037 */
[----:B------:R-:W-:Y:S01]  /*32c0*/  PRMT R51, RZ, 0x7610, R51 ;  /* 0x00007610ff337816 */ /* 0x000fe20000000033 */
[----:B------:R2:W-:Y:S01]  /*32d0*/  STS.U16 [R2+UR4+0x3700], R60 ;  /* 0x0037003c02007988 */ /* 0x0005e20008000404 */
[----:B------:R-:W-:Y:S01]  /*32e0*/  PRMT R39, RZ, 0x7610, R39 ;  /* 0x00007610ff277816 */ /* 0x000fe20000000027 */
[----:B0-----:R-:W-:Y:S01]  /*32f0*/  IMAD.SHL.U32 R76, R76, 0x4, RZ ;  /* 0x000000044c4c7824 */ /* 0x001fe200078e00ff */
[----:B------:R-:W-:Y:S01]  /*3300*/  PRMT R43, RZ, 0x7610, R43 ;  /* 0x00007610ff2b7816 */ /* 0x000fe2000000002b */
[----:B------:R0:W-:Y:S01]  /*3310*/  STS.U16 [R2+UR4+0x2f00], R52 ;  /* 0x002f003402007988 */ /* 0x0001e20008000404 */
[----:B------:R-:W-:Y:S01]  /*3320*/  PRMT R34, RZ, 0x7610, R34 ;  /* 0x00007610ff227816 */ /* 0x000fe20000000022 */
[----:B------:R-:W1:Y:S01]  /*3330*/  LDC R143, c[0x0][0x3c4] ;  /* 0x0000f100ff8f7b82 */ /* 0x000e620000000800 */
[----:B------:R-:W-:Y:S01]  /*3340*/  IMAD.SHL.U32 R235, R235, 0x10, RZ ;  /* 0x00000010ebeb7824 */ /* 0x000fe200078e00ff */
[----:B------:R3:W-:Y:S01]  /*3350*/  STS.U16 [R2+UR4+0x2b00], R48 ;  /* 0x002b003002007988 */ /* 0x0007e20008000404 */
[----:B------:R-:W-:Y:S01]  /*3360*/  IMAD R167, R167, 0x24, RZ ;  /* 0x00000024a7a77824 */ /* 0x000fe200078e02ff */
[----:B--2---:R-:W-:-:S02]  /*3370*/  PRMT R60, RZ, 0x7610, R60 ;  /* 0x00007610ff3c7816 */ /* 0x004fc4000000003c */
[----:B------:R2:W-:Y:S01]  /*3380*/  STS.U16 [R2+UR4+0x2300], R40 ;  /* 0x0023002802007988 */ /* 0x0005e20008000404 */
[----:B------:R-:W-:Y:S01]  /*3390*/  IMAD R233, R233, 0xf, RZ ;  /* 0x0000000fe9e97824 */ /* 0x000fe200078e02ff */
[----:B0-----:R-:W-:Y:S01]  /*33a0*/  PRMT R52, RZ, 0x7610, R52 ;  /* 0x00007610ff347816 */ /* 0x001fe20000000034 */
[----:B------:R-:W0:Y:S01]  /*33b0*/  LDC R187, c[0x0][0x3c4] ;  /* 0x0000f100ffbb7b82 */ /* 0x000e220000000800 */
[----:B------:R-:W-:Y:S01]  /*33c0*/  STL.64 [R1+0x2d0], R60 ;  /* 0x0002d03c01007387 */ /* 0x000fe20000100a00 */
[----:B------:R-:W-:Y:S01]  /*33d0*/  IMAD R151, R151, 0x28, RZ ;  /* 0x0000002897977824 */ /* 0x000fe200078e02ff */
[----:B---3--:R-:W-:Y:S02]  /*33e0*/  PRMT R48, RZ, 0x7610, R48 ;  /* 0x00007610ff307816 */ /* 0x008fe40000000030 */
[----:B------:R-:W-:Y:S03]  /*33f0*/  STL.64 [R1+0x2d8], R58 ;  /* 0x0002d83a01007387 */ /* 0x000fe60000100a00 */
[----:B------:R-:W3:Y:S01]  /*3400*/  LDC R193, c[0x0][0x3c4] ;  /* 0x0000f100ffc17b82 */ /* 0x000ee20000000800 */
[----:B------:R-:W-:Y:S01]  /*3410*/  STL.64 [R1+0x2c8], R54 ;  /* 0x0002c83601007387 */ /* 0x000fe20000100a00 */
[----:B--2---:R-:W-:Y:S01]  /*3420*/  PRMT R40, RZ, 0x7610, R40 ;  /* 0x00007610ff287816 */ /* 0x004fe20000000028 */
[----:B------:R-:W-:-:S05]  /*3430*/  IMAD R231, R231, 0x11, RZ ;  /* 0x00000011e7e77824 */ /* 0x000fca00078e02ff */
[----:B------:R-:W2:Y:S01]  /*3440*/  LDC R183, c[0x0][0x3c4] ;  /* 0x0000f100ffb77b82 */ /* 0x000ea20000000800 */
[----:B------:R4:W-:Y:S01]  /*3450*/  STL.64 [R1+0x2c0], R52 ;  /* 0x0002c03401007387 */ /* 0x0009e20000100a00 */
[----:B------:R-:W-:-:S06]  /*3460*/  IMAD R159, R159, 0x26, RZ ;  /* 0x000000269f9f7824 */ /* 0x000fcc00078e02ff */
[----:B------:R-:W0:Y:S01]  /*3470*/  LDC R189, c[0x0][0x3c4] ;  /* 0x0000f100ffbd7b82 */ /* 0x000e220000000800 */
[----:B------:R-:W-:Y:S07]  /*3480*/  STL.64 [R1+0x2b8], R50 ;  /* 0x0002b83201007387 */ /* 0x000fee0000100a00 */
[----:B------:R-:W0:Y:S01]  /*3490*/  LDC R195, c[0x0][0x3c4] ;  /* 0x0000f100ffc37b82 */ /* 0x000e220000000800 */
[----:B------:R-:W-:Y:S01]  /*34a0*/  STL.64 [R1+0x2a8], R48 ;  /* 0x0002a83001007387 */ /* 0x000fe20000100a00 */
[----:B----4-:R-:W-:-:S06]  /*34b0*/  IADD3 R52, P1, PT, R78, R136, RZ ;  /* 0x000000884e347210 */ /* 0x010fcc0007f3e0ff */
[----:B------:R-:W4:Y:S01]  /*34c0*/  LDC R185, c[0x0][0x3c4] ;  /* 0x0000f100ffb97b82 */ /* 0x000f220000000800 */
[----:B------:R-:W-:Y:S01]  /*34d0*/  STL.64 [R1+0x2b0], R38 ;  /* 0x0002b02601007387 */ /* 0x000fe20000100a00 */
[----:B------:R-:W-:-:S06]  /*34e0*/  IADD3 R54, P3, PT, R237, R136, RZ ;  /* 0x00000088ed367210 */ /* 0x000fcc0007f7e0ff */
[----:B------:R-:W0:Y:S01]  /*34f0*/  LDC R179, c[0x0][0x3c4] ;  /* 0x0000f100ffb37b82 */ /* 0x000e220000000800 */
[----:B------:R1:W-:Y:S01]  /*3500*/  STL.64 [R1+0x2a0], R42 ;  /* 0x0002a02a01007387 */ /* 0x0003e20000100a00 */
[----:B------:R-:W-:Y:S01]  /*3510*/  LEA.HI.X.SX32 R53, R80, R137, 0x1, P1 ;  /* 0x0000008950357211 */ /* 0x000fe200008f0eff */
[----:B------:R-:W-:-:S05]  /*3520*/  IMAD R229, R229, 0x13, RZ ;  /* 0x00000013e5e57824 */ /* 0x000fca00078e02ff */
[----:B------:R-:W0:Y:S01]  /*3530*/  LDC R181, c[0x0][0x3c4] ;  /* 0x0000f100ffb57b82 */ /* 0x000e220000000800 */
[----:B------:R2:W-:Y:S01]  /*3540*/  STS.U16 [R2+UR4+0x1f00], R35 ;  /* 0x001f002302007988 */ /* 0x0005e20008000404 */
[----:B------:R-:W-:-:S06]  /*3550*/  IMAD R131, R131, 0x2c, RZ ;  /* 0x0000002c83837824 */ /* 0x000fcc00078e02ff */
[----:B------:R-:W0:Y:S01]  /*3560*/  LDC R171, c[0x0][0x3c4] ;  /* 0x0000f100ffab7b82 */ /* 0x000e220000000800 */
[-C--:B-1----:R-:W-:Y:S01]  /*3570*/  LEA R42, P6, R84, R136.reuse, 0x2 ;  /* 0x00000088542a7211 */ /* 0x082fe200078c10ff */
[----:B------:R1:W-:Y:S01]  /*3580*/  STL.64 [R1+0x290], R40 ;  /* 0x0002902801007387 */ /* 0x0003e20000100a00 */
[----:B--2---:R-:W-:Y:S02]  /*3590*/  PRMT R35, RZ, 0x7610, R35 ;  /* 0x00007610ff237816 */ /* 0x004fe40000000023 */
[-C--:B------:R-:W-:Y:S01]  /*35a0*/  LEA.HI.X.SX32 R43, R78, R137.reuse, 0x1, P6 ;  /* 0x000000894e2b7211 */ /* 0x080fe200030f0eff */
[----:B------:R2:W-:Y:S01]  /*35b0*/  STL.64 [R1+0x288], R36 ;  /* 0x0002882401007387 */ /* 0x0005e20000100a00 */
[-C--:B------:R-:W-:Y:S01]  /*35c0*/  IADD3 R60, P1, PT, R223, R136.reuse, RZ ;  /* 0x00000088df3c7210 */ /* 0x080fe20007f3e0ff */
[----:B------:R-:W0:Y:S01]  /*35d0*/  LDC R177, c[0x0][0x3c4] ;  /* 0x0000f100ffb17b82 */ /* 0x000e220000000800 */
[----:B------:R-:W-:Y:S01]  /*35e0*/  LEA.HI.X.SX32 R55, R74, R137, 0x1, P3 ;  /* 0x000000894a377211 */ /* 0x000fe200018f0eff */
[----:B------:R3:W-:Y:S01]  /*35f0*/  STS.U16 [R2+UR4+0x5f00], R115 ;  /* 0x005f007302007988 */ /* 0x0007e20008000404 */
[----:B------:R-:W-:Y:S01]  /*3600*/  IADD3 R48, P3, PT, R217, R136, RZ ;  /* 0x00000088d9307210 */ /* 0x000fe20007f7e0ff */
[----:B------:R-:W-:-:S04]  /*3610*/  IMAD R123, R123, 0x2e, RZ ;  /* 0x0000002e7b7b7824 */ /* 0x000fc800078e02ff */
[----:B------:R-:W0:Y:S01]  /*3620*/  LDC R173, c[0x0][0x3c4] ;  /* 0x0000f100ffad7b82 */ /* 0x000e220000000800 */
[-C--:B-1----:R-:W-:Y:S01]  /*3630*/  IADD3 R40, P6, PT, R221, R136.reuse, RZ ;  /* 0x00000088dd287210 */ /* 0x082fe20007fde0ff */
[----:B------:R1:W-:Y:S01]  /*3640*/  STS.U16 [R2+UR4+0x3b00], R65 ;  /* 0x003b004102007988 */ /* 0x0003e20008000404 */
[-C--:B--2---:R-:W-:Y:S02]  /*3650*/  LEA R36, P2, R82, R136.reuse, 0x3 ;  /* 0x0000008852247211 */ /* 0x084fe400078418ff */
[-C--:B------:R-:W-:Y:S01]  /*3660*/  LEA.HI.X.SX32 R61, R251, R137.reuse, 0x1, P1 ;  /* 0x00000089fb3d7211 */ /* 0x080fe200008f0eff */
[----:B------:R2:W-:Y:S01]  /*3670*/  STL.64 [R1+0x298], R34 ;  /* 0x0002982201007387 */ /* 0x0005e20000100a00 */
[-C--:B------:R-:W-:Y:S01]  /*3680*/  LEA.HI.X.SX32 R37, R76, R137.reuse, 0x1, P2 ;  /* 0x000000894c257211 */ /* 0x080fe200010f0eff */
[----:B---3--:R-:W3:Y:S01]  /*3690*/  LDC R115, c[0x0][0x3c4] ;  /* 0x0000f100ff737b82 */ /* 0x008ee20000000800 */
[-C--:B------:R-:W-:Y:S01]  /*36a0*/  LEA R58, P2, R243, R136.reuse, 0x4 ;  /* 0x00000088f33a7211 */ /* 0x080fe200078420ff */
[----:B------:R4:W-:Y:S01]  /*36b0*/  STL.64 [R1+0x280], R28 ;  /* 0x0002801c01007387 */ /* 0x0009e20000100a00 */
[-C--:B------:R-:W-:Y:S01]  /*36c0*/  LEA.HI.X.SX32 R41, R237, R137.reuse, 0x1, P6 ;  /* 0x00000089ed297211 */ /* 0x080fe200030f0eff */
[----:B------:R-:W-:Y:S01]  /*36d0*/  IMAD.MOV.U32 R243, RZ, RZ, R49 ;  /* 0x000000fffff37224 */ /* 0x000fe200078e0031 */
[-C--:B------:R-:W-:Y:S01]  /*36e0*/  IADD3 R50, P1, PT, R209, R136.reuse, RZ ;  /* 0x00000088d1327210 */ /* 0x080fe20007f3e0ff */
[----:B------:R-:W-:Y:S01]  /*36f0*/  STL.64 [R1+0x240], R52 ;  /* 0x0002403401007387 */ /* 0x000fe20000100a00 */
[--C-:B------:R-:W-:Y:S01]  /*3700*/  IMAD.MOV.U32 R242, RZ, RZ, R48.reuse ;  /* 0x000000fffff27224 */ /* 0x100fe200078e0030 */
[----:B------:R-:W-:Y:S01]  /*3710*/  LEA.HI.X.SX32 R243, R247, R137, 0x1, P3 ;  /* 0x00000089f7f37211 */ /* 0x000fe200018f0eff */
[----:B-1----:R-:W1:Y:S01]  /*3720*/  LDC R65, c[0x0][0x3c4] ;  /* 0x0000f100ff417b82 */ /* 0x002e620000000800 */
[-C--:B--2---:R-:W-:Y:S01]  /*3730*/  IADD3 R34, P6, PT, R207, R136.reuse, RZ ;  /* 0x00000088cf227210 */ /* 0x084fe20007fde0ff */
[----:B------:R-:W-:Y:S01]  /*3740*/  STL.64 [R1+0x238], R42 ;  /* 0x0002382a01007387 */ /* 0x000fe20000100a00 */
[----:B------:R-:W-:Y:S01]  /*3750*/  IMAD.MOV.U32 R242, RZ, RZ, R48 ;  /* 0x000000fffff27224 */ /* 0x000fe200078e0030 */
[----:B------:R-:W-:-:S02]  /*3760*/  IADD3 R236, P3, PT, R203, R136, RZ ;  /* 0x00000088cbec7210 */ /* 0x000fc40007f7e0ff */
[----:B------:R-:W-:Y:S01]  /*3770*/  STL.64 [R1+0x230], R54 ;  /* 0x0002303601007387 */ /* 0x000fe20000100a00 */
[-C--:B------:R-:W-:Y:S01]  /*3780*/  LEA.HI.X.SX32 R59, R249, R137.reuse, 0x1, P2 ;  /* 0x00000089f93b7211 */ /* 0x080fe200010f0eff */
[----:B------:R-:W2:Y:S01]  /*3790*/  LDC R169, c[0x0][0x3c4] ;  /* 0x0000f100ffa97b82 */ /* 0x000ea20000000800 */
[-C--:B------:R-:W-:Y:S01]  /*37a0*/  LEA.HI.X.SX32 R51, R245, R137.reuse, 0x1, P1 ;  /* 0x00000089f5337211 */ /* 0x080fe200008f0eff */
[----:B------:R4:W-:Y:S01]  /*37b0*/  STL [R1+0x210], R48 ;  /* 0x0002103001007387 */ /* 0x0009e20000100800 */
[----:B------:R-:W-:Y:S02]  /*37c0*/  LEA.HI.X.SX32 R35, R223, R137, 0x1, P6 ;  /* 0x00000089df237211 */ /* 0x000fe400030f0eff */
[-C--:B------:R-:W-:Y:S01]  /*37d0*/  IADD3 R250, P1, PT, R199, R136.reuse, RZ ;  /* 0x00000088c7fa7210 */ /* 0x080fe20007f3e0ff */
[----:B------:R-:W-:Y:S01]  /*37e0*/  STL.64 [R1+0x228], R36 ;  /* 0x0002282401007387 */ /* 0x000fe20000100a00 */
[-C--:B----4-:R-:W-:Y:S01]  /*37f0*/  IADD3 R28, P6, PT, R197, R136.reuse, RZ ;  /* 0x00000088c51c7210 */ /* 0x090fe20007fde0ff */
[----:B------:R-:W4:Y:S01]  /*3800*/  LDC R163, c[0x0][0x3c4] ;  /* 0x0000f100ffa37b82 */ /* 0x000f220000000800 */
[----:B------:R-:W-:Y:S01]  /*3810*/  IMAD R227, R227, 0x15, RZ ;  /* 0x00000015e3e37824 */ /* 0x000fe200078e02ff */
[----:B------:R0:W-:Y:S01]  /*3820*/  STL.64 [R1+0x220], R60 ;  /* 0x0002203c01007387 */ /* 0x0001e20000100a00 */
[----:B------:R-:W-:Y:S01]  /*3830*/  IMAD R107, R107, 0x32, RZ ;  /* 0x000000326b6b7824 */ /* 0x000fe200078e02ff */
[----:B------:R-:W-:-:S02]  /*3840*/  IADD3 R48, P2, PT, R201, R136, RZ ;  /* 0x00000088c9307210 */ /* 0x000fc40007f5e0ff */
[----:B------:R0:W-:Y:S01]  /*3850*/  STL.64 [R1+0x218], R40 ;  /* 0x0002182801007387 */ /* 0x0001e20000100a00 */
[-C--:B------:R-:W-:Y:S01]  /*3860*/  LEA.HI.X.SX32 R237, R241, R137.reuse, 0x1, P3 ;  /* 0x00000089f1ed7211 */ /* 0x080fe200018f0eff */
[----:B------:R-:W1:Y:S01]  /*3870*/  LDC R165, c[0x0][0x3c4] ;  /* 0x0000f100ffa57b82 */ /* 0x000e620000000800 */
[-C--:B------:R-:W-:Y:S01]  /*3880*/  LEA.HI.X.SX32 R49, R221, R137.reuse, 0x1, P2 ;  /* 0x00000089dd317211 */ /* 0x080fe200010f0eff */
[----:B------:R-:W-:Y:S01]  /*3890*/  STL [R1+0x214], R243 ;  /* 0x000214f301007387 */ /* 0x000fe20000100800 */
[----:B------:R-:W-:Y:S01]  /*38a0*/  LEA.HI.X.SX32 R251, R239, R137, 0x1, P1 ;  /* 0x00000089effb7211 */ /* 0x000fe200008f0eff */
[----:B------:R-:W-:-:S04]  /*38b0*/  IMAD.MOV.U32 R246, RZ, RZ, R60 ;  /* 0x000000fffff67224 */ /* 0x000fc800078e003c */
[----:B------:R-:W1:Y:S01]  /*38c0*/  LDC R155, c[0x0][0x3c4] ;  /* 0x0000f100ff9b7b82 */ /* 0x000e620000000800 */
[----:B------:R-:W-:Y:S01]  /*38d0*/  STL.64 [R1+0x208], R58 ;  /* 0x0002083a01007387 */ /* 0x000fe20000100a00 */
[----:B0-----:R-:W-:Y:S01]  /*38e0*/  LEA R60, P2, R215, R136, 0x5 ;  /* 0x00000088d73c7211 */ /* 0x001fe200078428ff */
[----:B------:R-:W-:-:S05]  /*38f0*/  IMAD R225, R225, 0x17, RZ ;  /* 0x00000017e1e17824 */ /* 0x000fca00078e02ff */
[----:B------:R-:W0:Y:S01]  /*3900*/  LDC R161, c[0x0][0x3c4] ;  /* 0x0000f100ffa17b82 */ /* 0x000e220000000800 */
[----:B------:R-:W-:Y:S01]  /*3910*/  STL.64 [R1+0x200], R50 ;  /* 0x0002003201007387 */ /* 0x000fe20000100a00 */
[----:B------:R-:W-:Y:S01]  /*3920*/  IADD3 R248, P3, PT, R191, R136, RZ ;  /* 0x00000088bff87210 */ /* 0x000fe20007f7e0ff */
[----:B------:R-:W-:-:S05]  /*3930*/  IMAD R99, R99, 0x34, RZ ;  /* 0x0000003463637824 */ /* 0x000fca00078e02ff */
[----:B------:R-:W0:Y:S01]  /*3940*/  LDC R157, c[0x0][0x3c4] ;  /* 0x0000f100ff9d7b82 */ /* 0x000e220000000800 */
[----:B------:R-:W-:Y:S01]  /*3950*/  STL [R1+0x1d8], R28 ;  /* 0x0001d81c01007387 */ /* 0x000fe20000100800 */
[----:B------:R-:W-:Y:S02]  /*3960*/  IMAD.MOV.U32 R221, RZ, RZ, R29 ;  /* 0x000000ffffdd7224 */ /* 0x000fe400078e001d */
[----:B------:R-:W-:Y:S01]  /*3970*/  IMAD R91, R91, 0x36, RZ ;  /* 0x000000365b5b7824 */ /* 0x000fe200078e02ff */
[----:B------:R-:W-:Y:S01]  /*3980*/  STL.64 [R1+0x1f8], R34 ;  /* 0x0001f82201007387 */ /* 0x000fe20000100a00 */
[----:B------:R-:W-:Y:S01]  /*3990*/  IMAD.MOV.U32 R247, RZ, RZ, R61 ;  /* 0x000000fffff77224 */ /* 0x000fe200078e003d */
[-C--:B------:R-:W-:Y:S01]  /*39a0*/  IADD3 R38, P1, PT, R175, R136.reuse, RZ ;  /* 0x00000088af267210 */ /* 0x080fe20007f3e0ff */
[----:B------:R-:W0:Y:S01]  /*39b0*/  LDC R153, c[0x0][0x3c4] ;  /* 0x0000f100ff997b82 */ /* 0x000e220000000800 */
[----:B------:R-:W-:Y:S01]  /*39c0*/  STL.64 [R1+0x1f0], R236 ;  /* 0x0001f0ec01007387 */ /* 0x000fe20000100a00 */
[----:B------:R-:W-:Y:S01]  /*39d0*/  IMAD.MOV.U32 R214, RZ, RZ, R40 ;  /* 0x000000ffffd67224 */ /* 0x000fe200078e0028 */
[----:B------:R-:W-:Y:S01]  /*39e0*/  LEA.HI.X.SX32 R221, R217, R137, 0x1, P6 ;  /* 0x00000089d9dd7211 */ /* 0x000fe200030f0eff */
[----:B------:R-:W-:Y:S01]  /*39f0*/  IMAD.MOV.U32 R234, RZ, RZ, R250 ;  /* 0x000000ffffea7224 */ /* 0x000fe200078e00fa */
[----:B------:R-:W-:Y:S01]  /*3a00*/  STL.64 [R1+0x1e8], R48 ;  /* 0x0001e83001007387 */ /* 0x000fe20000100a00 */
[----:B------:R-:W-:-:S02]  /*3a10*/  IADD3 R40, P6, PT, R167, R136, RZ ;  /* 0x00000088a7287210 */ /* 0x000fc40007fde0ff */
[-C--:B------:R-:W-:Y:S01]  /*3a20*/  LEA.HI.X.SX32 R61, R235, R137.reuse, 0x1, P2 ;  /* 0x00000089eb3d7211 */ /* 0x080fe200010f0eff */
[----:B------:R2:W-:Y:S01]  /*3a30*/  STL.64 [R1+0x1e0], R250 ;  /* 0x0001e0fa01007387 */ /* 0x0005e20000100a00 */
[----:B------:R-:W-:Y:S01]  /*3a40*/  LEA.HI.X.SX32 R249, R233, R137, 0x1, P3 ;  /* 0x00000089e9f97211 */ /* 0x000fe200018f0eff */
[----:B------:R-:W-:Y:S01]  /*3a50*/  IMAD R143, R143, 0x2a, RZ ;  /* 0x0000002a8f8f7824 */ /* 0x000fe200078e02ff */
[----:B------:R-:W-:Y:S01]  /*3a60*/  MOV R235, R251 ;  /* 0x000000fb00eb7202 */ /* 0x000fe20000000f00 */
[--C-:B------:R-:W-:Y:S01]  /*3a70*/  IMAD.MOV.U32 R220, RZ, RZ, R28.reuse ;  /* 0x000000ffffdc7224 */ /* 0x100fe200078e001c */
[-C--:B------:R-:W-:Y:S01]  /*3a80*/  LEA.HI.X.SX32 R39, R231, R137.reuse, 0x1, P1 ;  /* 0x00000089e7277211 */ /* 0x080fe200008f0eff */
[----:B------:R-:W-:Y:S01]  /*3a90*/  IMAD.MOV.U32 R215, RZ, RZ, R41 ;  /* 0x000000ffffd77224 */ /* 0x000fe200078e0029 */
[-C--:B------:R-:W-:Y:S01]  /*3aa0*/  LEA.HI.X.SX32 R41, R209, R137.reuse, 0x1, P6 ;  /* 0x00000089d1297211 */ /* 0x080fe200030f0eff */
[----:B------:R-:W-:Y:S01]  /*3ab0*/  IMAD.MOV.U32 R220, RZ, RZ, R28 ;  /* 0x000000ffffdc7224 */ /* 0x000fe200078e001c */
[----:B------:R-:W0:Y:S01]  /*3ac0*/  LDC R147, c[0x0][0x3c4] ;  /* 0x0000f100ff937b82 */ /* 0x000e220000000800 */
[----:B------:R-:W-:Y:S01]  /*3ad0*/  IMAD R83, R83, 0x38, RZ ;  /* 0x0000003853537824 */ /* 0x000fe200078e02ff */
[----:B------:R-:W-:Y:S01]  /*3ae0*/  STS.U16 [R2+UR4+0x6b00], R129 ;  /* 0x006b008102007988 */ /* 0x000fe20008000404 */
[----:B--2---:R-:W-:Y:S01]  /*3af0*/  IMAD.MOV.U32 R250, RZ, RZ, R54 ;  /* 0x000000fffffa7224 */ /* 0x004fe200078e0036 */
[-C--:B------:R-:W-:Y:S01]  /*3b00*/  IADD3 R54, P2, PT, R151, R136.reuse, RZ ;  /* 0x0000008897367210 */ /* 0x080fe20007f5e0ff */
[----:B------:R-:W-:Y:S01]  /*3b10*/  IMAD.MOV.U32 R251, RZ, RZ, R55 ;  /* 0x000000fffffb7224 */ /* 0x000fe200078e0037 */
[-C--:B------:R-:W-:Y:S01]  /*3b20*/  IADD3 R28, P3, PT, R159, R136.reuse, RZ ;  /* 0x000000889f1c7210 */ /* 0x080fe20007f7e0ff */
[----:B------:R-:W-:Y:S01]  /*3b30*/  STL [R1+0x1dc], R221 ;  /* 0x0001dcdd01007387 */ /* 0x000fe20000100800 */
[----:B------:R-:W-:Y:S01]  /*3b40*/  LEA.HI.X.SX32 R55, R207, R137, 0x1, P2 ;  /* 0x00000089cf377211 */ /* 0x000fe200010f0eff */
[----:B---3--:R-:W-:Y:S01]  /*3b50*/  IMAD R115, R115, 0x30, RZ ;  /* 0x0000003073737824 */ /* 0x008fe200078e02ff */
[----:B------:R-:W2:Y:S01]  /*3b60*/  LDC R149, c[0x0][0x3c4] ;  /* 0x0000f100ff957b82 */ /* 0x000ea20000000800 */
[----:B------:R-:W-:Y:S01]  /*3b70*/  STL.64 [R1+0x1d0], R248 ;  /* 0x0001d0f801007387 */ /* 0x000fe20000100a00 */
[-C--:B------:R-:W-:Y:S01]  /*3b80*/  IADD3 R232, P1, PT, R143, R136.reuse, RZ ;  /* 0x000000888fe87210 */ /* 0x080fe20007f3e0ff */
[----:B------:R-:W-:Y:S01]  /*3b90*/  IMAD.MOV.U32 R230, RZ, RZ, R246 ;  /* 0x000000ffffe67224 */ /* 0x000fe200078e00f6 */
[----:B------:R-:W-:Y:S01]  /*3ba0*/  STTM.x128 tmem[UR6], RZ ;  /* 0x000000ff000079ed */ /* 0x000fe200083c0006 */
[----:B------:R-:W-:Y:S01]  /*3bb0*/  STL.64 [R1+0x1c8], R60 ;  /* 0x0001c83c01007387 */ /* 0x000fe20000100a00 */
[----:B------:R-:W-:-:S02]  /*3bc0*/  IADD3 R240, P6, PT, R131, R136, RZ ;  /* 0x0000008883f07210 */ /* 0x000fc40007fde0ff */
[----:B------:R-:W3:Y:S01]  /*3bd0*/  LDC R135, c[0x0][0x3c4] ;  /* 0x0000f100ff877b82 */ /* 0x000ee20000000800 */
[----:B------:R-:W-:Y:S01]  /*3be0*/  LEA.HI.X.SX32 R29, R229, R137, 0x1, P3 ;  /* 0x00000089e51d7211 */ /* 0x000fe200018f0eff */
[----:B------:R-:W-:Y:S01]  /*3bf0*/  STL.64 [R1+0x1c0], R38 ;  /* 0x0001c02601007387 */ /* 0x000fe20000100a00 */
[----:B------:R-:W-:Y:S01]  /*3c00*/  IADD3 R246, P3, PT, R123, R136, RZ ;  /* 0x000000887bf67210 */ /* 0x000fe20007f7e0ff */
[----:B------:R-:W-:-:S04]  /*3c10*/  IMAD.MOV.U32 R206, RZ, RZ, R54 ;  /* 0x000000ffffce7224 */ /* 0x000fc800078e0036 */
[----:B------:R-:W0:Y:S01]  /*3c20*/  LDC R145, c[0x0][0x3c4] ;  /* 0x0000f100ff917b82 */ /* 0x000e220000000800 */
[----:B------:R-:W-:Y:S01]  /*3c30*/  STL.64 [R1+0x1b8], R40 ;  /* 0x0001b82801007387 */ /* 0x000fe20000100a00 */
[----:B------:R-:W-:Y:S01]  /*3c40*/  IMAD R219, R219, 0x19, RZ ;  /* 0x00000019dbdb7824 */ /* 0x000fe200078e02ff */
[-C--:B------:R-:W-:Y:S02]  /*3c50*/  LEA.HI.X.SX32 R233, R227, R137.reuse, 0x1, P1 ;  /* 0x00000089e3e97211 */ /* 0x080fe400008f0eff */
[----:B------:R1:W-:Y:S01]  /*3c60*/  STL.64 [R1+0x1a8], R54 ;  /* 0x0001a83601007387 */ /* 0x0003e20000100a00 */
[----:B------:R-:W-:Y:S02]  /*3c70*/  IMAD.MOV.U32 R226, RZ, RZ, R48 ;  /* 0x000000ffffe27224 */ /* 0x000fe400078e0030 */
[----:B------:R-:W0:Y:S01]  /*3c80*/  LDC R127, c[0x0][0x3c4] ;  /* 0x0000f100ff7f7b82 */ /* 0x000e220000000800 */
[----:B------:R-:W-:Y:S01]  /*3c90*/  IMAD R75, R75, 0x3a, RZ ;  /* 0x0000003a4b4b7824 */ /* 0x000fe200078e02ff */
[-C--:B------:R-:W-:Y:S01]  /*3ca0*/  IADD3 R48, P1, PT, R107, R136.reuse, RZ ;  /* 0x000000886b307210 */ /* 0x080fe20007f3e0ff */
[----:B------:R-:W-:Y:S01]  /*3cb0*/  IMAD.MOV.U32 R231, RZ, RZ, R247 ;  /* 0x000000ffffe77224 */ /* 0x000fe200078e00f7 */
[-C--:B------:R-:W-:Y:S01]  /*3cc0*/  LEA.HI.X.SX32 R241, R203, R137.reuse, 0x1, P6 ;  /* 0x00000089cbf17211 */ /* 0x080fe200030f0eff */
[----:B------:R-:W-:Y:S01]  /*3cd0*/  IMAD.MOV.U32 R202, RZ, RZ, R36 ;  /* 0x000000ffffca7224 */ /* 0x000fe200078e0024 */
[----:B------:R-:W-:Y:S02]  /*3ce0*/  STS.U16 [R2+UR4+0x300], R5 ;  /* 0x0003000502007988 */ /* 0x000fe40008000404 */
[----:B------:R-:W0:Y:S01]  /*3cf0*/  LDC R117, c[0x0][0x3c4] ;  /* 0x0000f100ff757b82 */ /* 0x000e220000000800 */
[-C--:B-1----:R-:W-:Y:S01]  /*3d00*/  IADD3 R54, P2, PT, R115, R136.reuse, RZ ;  /* 0x0000008873367210 */ /* 0x082fe20007f5e0ff */
[----:B------:R-:W-:Y:S01]  /*3d10*/  STS.U16 [R2+UR4+0x700], R11 ;  /* 0x0007000b02007988 */ /* 0x000fe20008000404 */
[----:B------:R-:W-:Y:S01]  /*3d20*/  IMAD R211, R211, 0x1b, RZ ;  /* 0x0000001bd3d37824 */ /* 0x000fe200078e02ff */
[----:B------:R-:W-:Y:S01]  /*3d30*/  IADD3 R36, P6, PT, R99, R136, RZ ;  /* 0x0000008863247210 */ /* 0x000fe20007fde0ff */
[----:B------:R-:W-:Y:S01]  /*3d40*/  IMAD R63, R63, 0x3c, RZ ;  /* 0x0000003c3f3f7824 */ /* 0x000fe200078e02ff */
[----:B------:R-:W-:Y:S02]  /*3d50*/  STS.U16 [R2+UR4+0xb00], R15 ;  /* 0x000b000f02007988 */ /* 0x000fe40008000404 */
[----:B------:R-:W1:Y:S01]  /*3d60*/  LDC R113, c[0x0][0x3c4] ;  /* 0x0000f100ff717b82 */ /* 0x000e620000000800 */
[----:B------:R-:W-:Y:S01]  /*3d70*/  IMAD.MOV.U32 R207, RZ, RZ, R55 ;  /* 0x000000ffffcf7224 */ /* 0x000fe200078e0037 */
[----:B------:R-:W-:Y:S01]  /*3d80*/  STS.U16 [R2+UR4+0xf00], R19 ;  /* 0x000f001302007988 */ /* 0x000fe20008000404 */
[----:B------:R-:W-:Y:S01]  /*3d90*/  LEA.HI.X.SX32 R247, R225, R137, 0x1, P3 ;  /* 0x00000089e1f77211 */ /* 0x000fe200018f0eff */
[----:B------:R-:W-:-:S04]  /*3da0*/  IMAD R65, R65, 0x3e, RZ ;  /* 0x0000003e41417824 */ /* 0x000fc800078e02ff */
[----:B------:R-:W0:Y:S01]  /*3db0*/  LDC R103, c[0x0][0x3c4] ;  /* 0x0000f100ff677b82 */ /* 0x000e220000000800 */
[----:B------:R-:W-:Y:S01]  /*3dc0*/  STS.U16 [R2+UR4+0x1300], R23 ;  /* 0x0013001702007988 */ /* 0x000fe20008000404 */
[-C--:B------:R-:W-:Y:S01]  /*3dd0*/  IADD3 R224, P3, PT, R91, R136.reuse, RZ ;  /* 0x000000885be07210 */ /* 0x080fe20007f7e0ff */
[----:B------:R-:W-:Y:S01]  /*3de0*/  IMAD.MOV.U32 R227, RZ, RZ, R49 ;  /* 0x000000ffffe37224 */ /* 0x000fe200078e0031 */
[----:B------:R-:W-:Y:S01]  /*3df0*/  LEA.HI.X.SX32 R55, R201, R137, 0x1, P2 ;  /* 0x00000089c9377211 */ /* 0x000fe200010f0eff */
[----:B------:R-:W-:Y:S03]  /*3e00*/  STS.U16 [R2+UR4+0x1700], R27 ;  /* 0x0017001b02007988 */ /* 0x000fe60008000404 */
[----:B------:R-:W0:Y:S01]  /*3e10*/  LDC R109, c[0x0][0x3c4] ;  /* 0x0000f100ff6d7b82 */ /* 0x000e220000000800 */
[----:B------:R-:W-:Y:S01]  /*3e20*/  STS.U16 [R2+UR4+0x7f00], R100 ;  /* 0x007f006402007988 */ /* 0x000fe20008000404 */
[----:B------:R-:W-:-:S06]  /*3e30*/  IADD3 R228, P2, PT, R83, R136, RZ ;  /* 0x0000008853e47210 */ /* 0x000fcc0007f5e0ff */
[----:B------:R-:W0:Y:S01]  /*3e40*/  LDC R105, c[0x0][0x3c4] ;  /* 0x0000f100ff697b82 */ /* 0x000e220000000800 */
[----:B------:R-:W-:Y:S01]  /*3e50*/  STS.U16 [R2+UR4+0x1b00], R31 ;  /* 0x001b001f02007988 */ /* 0x000fe20008000404 */
[----:B------:R-:W-:-:S06]  /*3e60*/  IMAD R205, R205, 0x1d, RZ ;  /* 0x0000001dcdcd7824 */ /* 0x000fcc00078e02ff */
[----:B------:R-:W0:Y:S01]  /*3e70*/  LDC R101, c[0x0][0x3c4] ;  /* 0x0000f100ff657b82 */ /* 0x000e220000000800 */
[----:B------:R-:W-:Y:S01]  /*3e80*/  STS.U16 [R2+UR4+0x2700], R44 ;  /* 0x0027002c02007988 */ /* 0x000fe20008000404 */
[----:B------:R-:W-:-:S06]  /*3e90*/  IMAD.MOV.U32 R203, RZ, RZ, R37 ;  /* 0x000000ffffcb7224 */ /* 0x000fcc00078e0025 */
[----:B------:R-:W0:Y:S01]  /*3ea0*/  LDC R95, c[0x0][0x3c4] ;  /* 0x0000f100ff5f7b82 */ /* 0x000e220000000800 */
[----:B------:R-:W-:Y:S01]  /*3eb0*/  STS.U16 [R2+UR4+0x3300], R56 ;  /* 0x0033003802007988 */ /* 0x000fe20008000404 */
[----:B------:R-:W-:-:S06]  /*3ec0*/  LEA.HI.X.SX32 R49, R219, R137, 0x1, P1 ;  /* 0x00000089db317211 */ /* 0x000fcc00008f0eff */
[----:B------:R-:W0:Y:S01]  /*3ed0*/  LDC R97, c[0x0][0x3c4] ;  /* 0x0000f100ff617b82 */ /* 0x000e220000000800 */
[----:B------:R-:W-:Y:S07]  /*3ee0*/  STS.U16 [R2+UR4+0x3f00], R69 ;  /* 0x003f004502007988 */ /* 0x000fee0008000404 */
[----:B------:R-:W0:Y:S01]  /*3ef0*/  LDC R87, c[0x0][0x3c4] ;  /* 0x0000f100ff577b82 */ /* 0x000e220000000800 */
[----:B------:R-:W-:Y:S07]  /*3f00*/  STS.U16 [R2+UR4+0x4300], R73 ;  /* 0x0043004902007988 */ /* 0x000fee0008000404 */
[----:B------:R-:W0:Y:S01]  /*3f10*/  LDC R79, c[0x0][0x3c4] ;  /* 0x0000f100ff4f7b82 */ /* 0x000e220000000800 */
[----:B------:R-:W-:Y:S07]  /*3f20*/  STS.U16 [R2+UR4+0x4700], R77 ;  /* 0x0047004d02007988 */ /* 0x000fee0008000404 */
[----:B------:R-:W0:Y:S01]  /*3f30*/  LDC R71, c[0x0][0x3c4] ;  /* 0x0000f100ff477b82 */ /* 0x000e220000000800 */
[----:B------:R-:W-:Y:S07]  /*3f40*/  STS.U16 [R2+UR4+0x4b00], R81 ;  /* 0x004b005102007988 */ /* 0x000fee0008000404 */
[----:B------:R-:W0:Y:S01]  /*3f50*/  LDC R67, c[0x0][0x3c4] ;  /* 0x0000f100ff437b82 */ /* 0x000e220000000800 */
[----:B------:R-:W-:Y:S01]  /*3f60*/  STS.U16 [R2+UR4+0x4f00], R85 ;  /* 0x004f005502007988 */ /* 0x000fe20008000404 */
[----:B------:R-:W-:-:S02]  /*3f70*/  PRMT R68, RZ, 0x7610, R68 ;  /* 0x00007610ff447816 */ /* 0x000fc40000000044 */
[----:B------:R-:W-:Y:S01]  /*3f80*/  PRMT R66, RZ, 0x7610, R66 ;  /* 0x00007610ff427816 */ /* 0x000fe20000000042 */
[----:B------:R-:W-:Y:S01]  /*3f90*/  STS.U16 [R2+UR4+0x5300], R89 ;  /* 0x0053005902007988 */ /* 0x000fe20008000404 */
[----:B------:R-:W-:Y:S02]  /*3fa0*/  PRMT R70, RZ, 0x7610, R70 ;  /* 0x00007610ff467816 */ /* 0x000fe40000000046 */
[----:B------:R-:W0:Y:S01]  /*3fb0*/  LDC R139, c[0x0][0x3c4] ;  /* 0x0000f100ff8b7b82 */ /* 0x000e220000000800 */
[----:B------:R-:W-:Y:S01]  /*3fc0*/  STS.U16 [R2+UR4+0x5700], R93 ;  /* 0x0057005d02007988 */ /* 0x000fe20008000404 */
[----:B------:R-:W-:Y:S02]  /*3fd0*/  PRMT R57, RZ, 0x7610, R57 ;  /* 0x00007610ff397816 */ /* 0x000fe40000000039 */
[----:B------:R-:W-:Y:S01]  /*3fe0*/  PRMT R72, RZ, 0x7610, R72 ;  /* 0x00007610ff487816 */ /* 0x000fe20000000048 */
[----:B------:R-:W-:Y:S03]  /*3ff0*/  STS.U16 [R2+UR4+0x5b00], R111 ;  /* 0x005b006f02007988 */ /* 0x000fe60008000404 */
[----:B------:R-:W0:Y:S01]  /*4000*/  LDC R133, c[0x0][0x3c4] ;  /* 0x0000f100ff857b82 */ /* 0x000e220000000800 */
[----:B------:R1:W-:Y:S04]  /*4010*/  STS.U16 [R2+UR4+0x6300], R119 ;  /* 0x0063007702007988 */ /* 0x0003e80008000404 */
[----:B------:R1:W-:Y:S03]  /*4020*/  STS.U16 [R2+UR4+0x6700], R125 ;  /* 0x0067007d02007988 */ /* 0x0003e60008000404 */
[----:B------:R-:W0:Y:S01]  /*4030*/  LDC R129, c[0x0][0x3c4] ;  /* 0x0000f100ff817b82 */ /* 0x000e220000000800 */
[----:B------:R-:W-:Y:S04]  /*4040*/  STS.U16 [R2+UR4+0x6f00], R134 ;  /* 0x006f008602007988 */ /* 0x000fe80008000404 */
[----:B------:R-:W-:Y:S03]  /*4050*/  STS.U16 [R2+UR4+0x7300], R140 ;  /* 0x0073008c02007988 */ /* 0x000fe60008000404 */
[----:B-1----:R-:W1:Y:S01]  /*4060*/  LDC R119, c[0x0][0x3c4] ;  /* 0x0000f100ff777b82 */ /* 0x002e620000000800 */
[----:B------:R-:W-:Y:S04]  /*4070*/  STS.U16 [R2+UR4+0x7700], R144 ;  /* 0x0077009002007988 */ /* 0x000fe80008000404 */
[----:B------:R2:W-:Y:S03]  /*4080*/  STS.U16 [R2+UR4+0x7b00], R121 ;  /* 0x007b007902007988 */ /* 0x0005e60008000404 */
[----:B------:R-:W0:Y:S01]  /*4090*/  LDC R125, c[0x0][0x3c4] ;  /* 0x0000f100ff7d7b82 */ /* 0x000e220000000800 */
[----:B------:R-:W2:Y:S07]  /*40a0*/  FENCE.VIEW.ASYNC.T ;  /* 0x00000000000073c6 */ /* 0x000eae0000000200 */
[----:B--2---:R-:W-:Y:S01]  /*40b0*/  BAR.SYNC.DEFER_BLOCKING 0x0 ;  /* 0x0000000000007b1d */ /* 0x004fe20000010000 */
[----:B------:R-:W-:Y:S01]  /*40c0*/  IMAD R213, R213, 0x42, RZ ;  /* 0x00000042d5d57824 */ /* 0x000fe200078e02ff */
[----:B------:R-:W-:Y:S01]  /*40d0*/  IADD3 R216, P1, PT, R75, R136, RZ ;  /* 0x000000884bd87210 */ /* 0x000fe20007f3e0ff */
[----:B------:R-:W-:Y:S01]  /*40e0*/  IMAD R187, R187, 0x1f, RZ ;  /* 0x0000001fbbbb7824 */ /* 0x000fe200078e02ff */
[----:B------:R-:W-:-:S04]  /*40f0*/  LEA.HI.X.SX32 R37, R199, R137, 0x1, P6 ;  /* 0x00000089c7257211 */ /* 0x000fc800030f0eff */
[----:B------:R-:W2:Y:S01]  /*4100*/  LDC R121, c[0x0][0x3c4] ;  /* 0x0000f100ff797b82 */ /* 0x000ea20000000800 */
[----:B------:R-:W-:Y:S01]  /*4110*/  IMAD R193, R193, 0x44, RZ ;  /* 0x00000044c1c17824 */ /* 0x000fe200078e02ff */
[-C--:B------:R-:W-:Y:S01]  /*4120*/  IADD3 R222, P6, PT, R63, R136.reuse, RZ ;  /* 0x000000883fde7210 */ /* 0x080fe20007fde0ff */
[----:B------:R-:W-:Y:S01]  /*4130*/  IMAD.MOV.U32 R200, RZ, RZ, R236 ;  /* 0x000000ffffc87224 */ /* 0x000fe200078e00ec */
[-C--:B------:R-:W-:Y:S01]  /*4140*/  LEA.HI.X.SX32 R225, R211, R137.reuse, 0x1, P3 ;  /* 0x00000089d3e17211 */ /* 0x080fe200018f0eff */
[----:B------:R-:W-:Y:S01]  /*4150*/  IMAD.SHL.U32 R183, R183, 0x20, RZ ;  /* 0x00000020b7b77824 */ /* 0x000fe200078e00ff */
[-C--:B------:R-:W-:Y:S02]  /*4160*/  IADD3 R236, P3, PT, R65, R136.reuse, RZ ;  /* 0x0000008841ec7210 */ /* 0x080fe40007f7e0ff */
[----:B------:R-:W1:Y:S01]  /*4170*/  LDC R111, c[0x0][0x3c4] ;  /* 0x0000f100ff6f7b82 */ /* 0x000e620000000800 */
[----:B------:R-:W-:Y:S01]  /*4180*/  IMAD R189, R189, 0x46, RZ ;  /* 0x00000046bdbd7824 */ /* 0x000fe200078e02ff */
[-C--:B------:R-:W-:Y:S01]  /*4190*/  LEA.HI.X.SX32 R229, R197, R137.reuse, 0x1, P2 ;  /* 0x00000089c5e57211 */ /* 0x080fe200010f0eff */
[----:B------:R-:W-:Y:S01]  /*41a0*/  IMAD R185, R185, 0x48, RZ ;  /* 0x00000048b9b97824 */ /* 0x000fe200078e02ff */
[-C--:B------:R-:W-:Y:S01]  /*41b0*/  LEA R194, P2, R195, R136.reuse, 0x6 ;  /* 0x00000088c3c27211 */ /* 0x080fe200078430ff */
[----:B------:R-:W-:Y:S01]  /*41c0*/  IMAD R179, R179, 0x21, RZ ;  /* 0x00000021b3b37824 */ /* 0x000fe200078e02ff */
[-C--:B------:R-:W-:Y:S01]  /*41d0*/  LEA.HI.X.SX32 R217, R205, R137.reuse, 0x1, P1 ;  /* 0x00000089cdd97211 */ /* 0x080fe200008f0eff */
[----:B------:R-:W-:Y:S01]  /*41e0*/  IMAD R181, R181, 0x4a, RZ ;  /* 0x0000004ab5b57824 */ /* 0x000fe200078e02ff */
[-C--:B------:R-:W-:Y:S01]  /*41f0*/  IADD3 R212, P1, PT, R213, R136.reuse, RZ ;  /* 0x00000088d5d47210 */ /* 0x080fe20007f3e0ff */
[----:B------:R-:W-:Y:S01]  /*4200*/  IMAD.MOV.U32 R201, RZ, RZ, R237 ;  /* 0x000000ffffc97224 */ /* 0x000fe200078e00ed */
[-C--:B------:R-:W-:Y:S01]  /*4210*/  LEA.HI.X.SX32 R223, R191, R137.reuse, 0x1, P6 ;  /* 0x00000089bfdf7211 */ /* 0x080fe200030f0eff */
[----:B------:R-:W-:Y:S01]  /*4220*/  IMAD R171, R171, 0x23, RZ ;  /* 0x00000023abab7824 */ /* 0x000fe200078e02ff */
[-C--:B------:R-:W-:Y:S01]  /*4230*/  IADD3 R192, P6, PT, R193, R136.reuse, RZ ;  /* 0x00000088c1c07210 */ /* 0x080fe20007fde0ff */
[----:B------:R-:W-:Y:S01]  /*4240*/  IMAD R177, R177, 0x4c, RZ ;  /* 0x0000004cb1b17824 */ /* 0x000fe200078e02ff */
[-C--:B------:R-:W-:Y:S01]  /*4250*/  LEA.HI.X.SX32 R237, R187, R137.reuse, 0x1, P3 ;  /* 0x00000089bbed7211 */ /* 0x080fe200018f0eff */
[----:B------:R-:W1:Y:S01]  /*4260*/  LDC R93, c[0x0][0x3c4] ;  /* 0x0000f100ff5d7b82 */ /* 0x000e620000000800 */
[----:B------:R-:W-:Y:S01]  /*4270*/  IMAD R173, R173, 0x4e, RZ ;  /* 0x0000004eadad7824 */ /* 0x000fe200078e02ff */
[----:B------:R-:W-:Y:S01]  /*4280*/  STL.64 [R1+0x1b0], R28 ;  /* 0x0001b01c01007387 */ /* 0x000fe20000100a00 */
[-C--:B------:R-:W-:Y:S01]  /*4290*/  IADD3 R188, P3, PT, R189, R136.reuse, RZ ;  /* 0x00000088bdbc7210 */ /* 0x080fe20007f7e0ff */
[----:B------:R-:W-:Y:S01]  /*42a0*/  IMAD R169, R169, 0x50, RZ ;  /* 0x00000050a9a97824 */ /* 0x000fe200078e02ff */
[-C--:B------:R-:W-:Y:S01]  /*42b0*/  LEA.HI.X.SX32 R195, R183, R137.reuse, 0x1, P2 ;  /* 0x00000089b7c37211 */ /* 0x080fe200010f0eff */
[----:B------:R-:W-:Y:S01]  /*42c0*/  STL.64 [R1+0x1a0], R232 ;  /* 0x0001a0e801007387 */ /* 0x000fe20000100a00 */
[-C--:B------:R-:W-:Y:S01]  /*42d0*/  IADD3 R184, P2, PT, R185, R136.reuse, RZ ;  /* 0x00000088b9b87210 */ /* 0x080fe20007f5e0ff */
[----:B------:R-:W2:Y:S01]  /*42e0*/  LDC R89, c[0x0][0x3c4] ;  /* 0x0000f100ff597b82 */ /* 0x000ea20000000800 */
[----:B----4-:R-:W-:Y:S01]  /*42f0*/  IMAD R163, R163, 0x25, RZ ;  /* 0x00000025a3a37824 */ /* 0x010fe200078e02ff */
[----:B------:R-:W-:Y:S01]  /*4300*/  STL.64 [R1+0x198], R240 ;  /* 0x000198f001007387 */ /* 0x000fe20000100a00 */
[-C--:B------:R-:W-:Y:S01]  /*4310*/  LEA.HI.X.SX32 R213, R179, R137.reuse, 0x1, P1 ;  /* 0x00000089b3d57211 */ /* 0x080fe200008f0eff */
[----:B------:R-:W-:Y:S01]  /*4320*/  IMAD R165, R165, 0x52, RZ ;  /* 0x00000052a5a57824 */ /* 0x000fe200078e02ff */
[-C--:B------:R-:W-:Y:S01]  /*4330*/  IADD3 R180, P1, PT, R181, R136.reuse, RZ ;  /* 0x00000088b5b47210 */ /* 0x080fe20007f3e0ff */
[----:B------:R-:W-:Y:S01]  /*4340*/  STL.64 [R1+0x190], R246 ;  /* 0x000190f601007387 */ /* 0x000fe20000100a00 */
[-C--:B------:R-:W-:Y:S01]  /*4350*/  LEA.HI.X.SX32 R193, R175, R137.reuse, 0x1, P6 ;  /* 0x00000089afc17211 */ /* 0x080fe200030f0eff */
[----:B------:R-:W4:Y:S01]  /*4360*/  LDC R85, c[0x0][0x3c4] ;  /* 0x0000f100ff557b82 */ /* 0x000f220000000800 */
[----:B------:R-:W-:Y:S01]  /*4370*/  IMAD R155, R155, 0x27, RZ ;  /* 0x000000279b9b7824 */ /* 0x000fe200078e02ff */
[----:B------:R1:W-:Y:S01]  /*4380*/  STL.64 [R1+0x188], R54 ;  /* 0x0001883601007387 */ /* 0x0003e20000100a00 */
[----:B0-----:R-:W-:Y:S01]  /*4390*/  IMAD R161, R161, 0x54, RZ ;  /* 0x00000054a1a17824 */ /* 0x001fe200078e02ff */
[-C--:B------:R-:W-:Y:S01]  /*43a0*/  IADD3 R176, P6, PT, R177, R136.reuse, RZ ;  /* 0x00000088b1b07210 */ /* 0x080fe20007fde0ff */
[----:B------:R-:W-:Y:S01]  /*43b0*/  IMAD R157, R157, 0x56, RZ ;  /* 0x000000569d9d7824 */ /* 0x000fe200078e02ff */
[-C--:B------:R-:W-:Y:S01]  /*43c0*/  LEA.HI.X.SX32 R189, R171, R137.reuse, 0x1, P3 ;  /* 0x00000089abbd7211 */ /* 0x080fe200018f0eff */
[----:B------:R0:W-:Y:S01]  /*43d0*/  STL.64 [R1+0x180], R48 ;  /* 0x0001803001007387 */ /* 0x0001e20000100a00 */
[----:B------:R-:W0:Y:S01]  /*43e0*/  LDC R81, c[0x0][0x3c4] ;  /* 0x0000f100ff517b82 */ /* 0x000e220000000800 */
[-C--:B------:R-:W-:Y:S01]  /*43f0*/  IADD3 R172, P3, PT, R173, R136.reuse, RZ ;  /* 0x00000088adac7210 */ /* 0x080fe20007f7e0ff */
[----:B------:R-:W-:Y:S01]  /*4400*/  IMAD R153, R153, 0x58, RZ ;  /* 0x0000005899997824 */ /* 0x000fe200078e02ff */
[-C--:B------:R-:W-:Y:S01]  /*4410*/  LEA.HI.X.SX32 R185, R167, R137.reuse, 0x1, P2 ;  /* 0x00000089a7b97211 */ /* 0x080fe200010f0eff */
[----:B------:R-:W-:Y:S01]  /*4420*/  STL.64 [R1+0x178], R36 ;  /* 0x0001782401007387 */ /* 0x000fe20000100a00 */
[-C--:B------:R-:W-:Y:S01]  /*4430*/  IADD3 R168, P2, PT, R169, R136.reuse, RZ ;  /* 0x00000088a9a87210 */ /* 0x080fe20007f5e0ff */
[----:B------:R-:W-:Y:S01]  /*4440*/  IMAD R147, R147, 0x29, RZ ;  /* 0x0000002993937824 */ /* 0x000fe200078e02ff */
[-C--:B------:R-:W-:Y:S01]  /*4450*/  LEA.HI.X.SX32 R181, R163, R137.reuse, 0x1, P1 ;  /* 0x00000089a3b57211 */ /* 0x080fe200008f0eff */
[----:B------:R-:W0:Y:S01]  /*4460*/  LDC R77, c[0x0][0x3c4] ;  /* 0x0000f100ff4d7b82 */ /* 0x000e220000000800 */
[----:B------:R-:W-:Y:S01]  /*4470*/  STL.64 [R1+0x170], R224 ;  /* 0x000170e001007387 */ /* 0x000fe20000100a00 */
[----:B------:R-:W-:Y:S01]  /*4480*/  IMAD R149, R149, 0x5a, RZ ;  /* 0x0000005a95957824 */ /* 0x000fe200078e02ff */
[-C--:B------:R-:W-:Y:S01]  /*4490*/  IADD3 R164, P1, PT, R165, R136.reuse, RZ ;  /* 0x00000088a5a47210 */ /* 0x080fe20007f3e0ff */
[----:B---3--:R-:W-:Y:S01]  /*44a0*/  IMAD R135, R135, 0x2b, RZ ;  /* 0x0000002b87877824 */ /* 0x008fe200078e02ff */
[----:B------:R-:W-:Y:S01]  /*44b0*/  STL.64 [R1+0x168], R228 ;  /* 0x000168e401007387 */ /* 0x000fe20000100a00 */
[-C--:B------:R-:W-:Y:S01]  /*44c0*/  LEA.HI.X.SX32 R177, R159, R137.reuse, 0x1, P6 ;  /* 0x000000899fb17211 */ /* 0x080fe200030f0eff */
[----:B------:R-:W-:Y:S01]  /*44d0*/  IMAD R145, R145, 0x5c, RZ ;  /* 0x0000005c91917824 */ /* 0x000fe200078e02ff */
[-C--:B------:R-:W-:Y:S01]  /*44e0*/  IADD3 R160, P6, PT, R161, R136.reuse, RZ ;  /* 0x00000088a1a07210 */ /* 0x080fe20007fde0ff */
        /* <DEDUP_REMOVED lines=9> */
[----:B------:R-:W-:Y:S01]  /*4580*/  IMAD R127, R127, 0x2d, RZ ;  /* 0x0000002d7f7f7824 */ /* 0x000fe200078e02ff */
[-C--:B------:R-:W-:Y:S01]  /*4590*/  LEA.HI.X.SX32 R165, R147, R137.reuse, 0x1, P1 ;  /* 0x0000008993a57211 */ /* 0x080fe200008f0eff */
[----:B------:R-:W-:Y:S01]  /*45a0*/  IMAD R129, R129, 0x62, RZ ;  /* 0x0000006281817824 */ /* 0x000fe200078e02ff */
[----:B------:R-:W-:Y:S01]  /*45b0*/  STL.64 [R1+0x148], R194 ;  /* 0x000148c201007387 */ /* 0x000fe20000100a00 */
[-C--:B------:R-:W-:Y:S01]  /*45c0*/  IADD3 R238, P1, PT, R149, R136.reuse, RZ ;  /* 0x0000008895ee7210 */ /* 0x080fe20007f3e0ff */
[----:B-1----:R-:W-:Y:S01]  /*45d0*/  IMAD R119, R119, 0x2f, RZ ;  /* 0x0000002f77777824 */ /* 0x002fe200078e02ff */
[-C--:B------:R-:W-:Y:S01]  /*45e0*/  LEA.HI.X.SX32 R161, R143, R137.reuse, 0x1, P6 ;  /* 0x000000898fa17211 */ /* 0x080fe200030f0eff */
[----:B------:R-:W-:Y:S01]  /*45f0*/  STL.64 [R1+0x140], R212 ;  /* 0x000140d401007387 */ /* 0x000fe20000100a00 */
[----:B------:R-:W-:Y:S01]  /*4600*/  IMAD R125, R125, 0x64, RZ ;  /* 0x000000647d7d7824 */ /* 0x000fe200078e02ff */
[----:B------:R-:W-:Y:S01]  /*4610*/  IADD3 R144, P6, PT, R145, R136, RZ ;  /* 0x0000008891907210 */ /* 0x000fe20007fde0ff */
[----:B------:R-:W-:Y:S01]  /*4620*/  IMAD.MOV.U32 R218, RZ, RZ, R250 ;  /* 0x000000ffffda7224 */ /* 0x000fe200078e00fa */
[----:B------:R-:W-:Y:S01]  /*4630*/  STL.64 [R1+0x138], R192 ;  /* 0x000138c001007387 */ /* 0x000fe20000100a00 */
[----:B------:R-:W-:-:S03]  /*4640*/  LEA.HI.X.SX32 R157, R135, R137, 0x1, P3 ;  /* 0x00000089879d7211 */ /* 0x000fc600018f0eff */
[----:B------:R-:W1:Y:S02]  /*4650*/  FENCE.VIEW.ASYNC.S ;  /* 0x00000000000073c6 */ /* 0x000e640000000000 */
[----:B-1----:R1:W3:Y:S01]  /*4660*/  @!UP1 SYNCS.EXCH.64 URZ, [UR4+0x28000], UR12 ;  /* 0x0280000c04ff95b2 */ /* 0x0022e20008000100 */
[----:B--2---:R-:W-:Y:S01]  /*4670*/  IMAD R121, R121, 0x66, RZ ;  /* 0x0000006679797824 */ /* 0x004fe200078e02ff */
[----:B------:R-:W-:Y:S01]  /*4680*/  STL.64 [R1+0x130], R188 ;  /* 0x000130bc01007387 */ /* 0x000fe20000100a00 */
[-C--:B------:R-:W-:Y:S01]  /*4690*/  IADD3 R250, P3, PT, R139, R136.reuse, RZ ;  /* 0x000000888bfa7210 */ /* 0x080fe20007f7e0ff */
[----:B------:R-:W-:Y:S01]  /*46a0*/  IMAD R117, R117, 0x68, RZ ;  /* 0x0000006875757824 */ /* 0x000fe200078e02ff */
[-C--:B------:R-:W-:Y:S01]  /*46b0*/  LEA.HI.X.SX32 R209, R131, R137.reuse, 0x1, P2 ;  /* 0x0000008983d17211 */ /* 0x080fe200010f0eff */
[----:B---3--:R-:W-:Y:S01]  /*46c0*/  BAR.SYNC.DEFER_BLOCKING 0x0 ;  /* 0x0000000000007b1d */ /* 0x008fe20000010000 */
[-C--:B------:R-:W-:Y:S01]  /*46d0*/  IADD3 R198, P2, PT, R133, R136.reuse, RZ ;  /* 0x0000008885c67210 */ /* 0x080fe20007f5e0ff */
[----:B------:R-:W-:Y:S01]  /*46e0*/  IMAD R111, R111, 0x31, RZ ;  /* 0x000000316f6f7824 */ /* 0x000fe200078e02ff */
[----:B------:R-:W-:Y:S01]  /*46f0*/  LEA.HI.X.SX32 R239, R127, R137, 0x1, P1 ;  /* 0x000000897fef7211 */ /* 0x000fe200008f0eff */
[----:B------:R-:W-:Y:S01]  /*4700*/  IMAD R113, R113, 0x6a, RZ ;  /* 0x0000006a71717824 */ /* 0x000fe200078e02ff */
[----:B------:R-:W-:Y:S01]  /*4710*/  MOV R219, R251 ;  /* 0x000000fb00db7202 */ /* 0x000fe20000000f00 */
[----:B------:R-:W-:Y:S01]  /*4720*/  STL.64 [R1+0x128], R184 ;  /* 0x000128b801007387 */ /* 0x000fe20000100a00 */
[-C--:B------:R-:W-:Y:S01]  /*4730*/  IADD3 R128, P1, PT, R129, R136.reuse, RZ ;  /* 0x0000008881807210 */ /* 0x080fe20007f3e0ff */
[----:B------:R-:W-:Y:S01]  /*4740*/  IMAD R103, R103, 0x33, RZ ;  /* 0x0000003367677824 */ /* 0x000fe200078e02ff */
[-C--:B------:R-:W-:Y:S01]  /*4750*/  LEA.HI.X.SX32 R145, R123, R137.reuse, 0x1, P6 ;  /* 0x000000897b917211 */ /* 0x080fe200030f0eff */
[----:B------:R-:W-:Y:S01]  /*4760*/  STL.64 [R1+0x120], R180 ;  /* 0x000120b401007387 */ /* 0x000fe20000100a00 */
[----:B------:R-:W-:Y:S01]  /*4770*/  IMAD R109, R109, 0x6c, RZ ;  /* 0x0000006c6d6d7824 */ /* 0x000fe200078e02ff */
[-C--:B------:R-:W-:Y:S01]  /*4780*/  IADD3 R124, P6, PT, R125, R136.reuse, RZ ;  /* 0x000000887d7c7210 */ /* 0x080fe20007fde0ff */
[----:B------:R-:W-:Y:S01]  /*4790*/  IMAD R105, R105, 0x6e, RZ ;  /* 0x0000006e69697824 */ /* 0x000fe200078e02ff */
        /* <DEDUP_REMOVED lines=11> */
[----:B------:R-:W2:Y:S01]  /*4850*/  LDC R141, c[0x0][0x3c4] ;  /* 0x0000f100ff8d7b82 */ /* 0x000ea20000000800 */
        /* <DEDUP_REMOVED lines=10> */
[----:B----4-:R-:W-:Y:S01]  /*4900*/  IMAD R85, R85, 0x78, RZ ;  /* 0x0000007855557824 */ /* 0x010fe200078e02ff */
[-C--:B------:R-:W-:Y:S01]  /*4910*/  IADD3 R104, P3, PT, R105, R136.reuse, RZ ;  /* 0x0000008869687210 */ /* 0x080fe20007f7e0ff */
[----:B------:R-:W-:Y:S01]  /*4920*/  STL.64 [R1+0xe8], R208 ;  /* 0x0000e8d001007387 */ /* 0x000fe20000100a00 */
[-C--:B------:R-:W-:Y:S01]  /*4930*/  LEA.HI.X.SX32 R117, R99, R137.reuse, 0x1, P2 ;  /* 0x0000008963757211 */ /* 0x080fe200010f0eff */
[----:B------:R-:W-:Y:S01]  /*4940*/  IMAD R79, R79, 0x39, RZ ;  /* 0x000000394f4f7824 */ /* 0x000fe200078e02ff */
[-C--:B------:R-:W-:Y:S01]  /*4950*/  IADD3 R100, P2, PT, R101, R136.reuse, RZ ;  /* 0x0000008865647210 */ /* 0x080fe20007f5e0ff */
[----:B------:R-:W-:Y:S01]  /*4960*/  STL.64 [R1+0xe0], R238 ;  /* 0x0000e0ee01007387 */ /* 0x000fe20000100a00 */
[-C--:B------:R-:W-:Y:S01]  /*4970*/  LEA.HI.X.SX32 R113, R95, R137.reuse, 0x1, P1 ;  /* 0x000000895f717211 */ /* 0x080fe200008f0eff */
[----:B0-----:R-:W-:Y:S01]  /*4980*/  IMAD R81, R81, 0x7a, RZ ;  /* 0x0000007a51517824 */ /* 0x001fe200078e02ff */
[----:B------:R-:W0:Y:S01]  /*4990*/  LDC R69, c[0x0][0x3c4] ;  /* 0x0000f100ff457b82 */ /* 0x000e220000000800 */
[----:B------:R-:W-:Y:S01]  /*49a0*/  STL.64 [R1+0xd8], R144 ;  /* 0x0000d89001007387 */ /* 0x000fe20000100a00 */
[-C--:B------:R-:W-:Y:S01]  /*49b0*/  IADD3 R96, P1, PT, R97, R136.reuse, RZ ;  /* 0x0000008861607210 */ /* 0x080fe20007f3e0ff */
[----:B------:R-:W-:Y:S01]  /*49c0*/  IMAD R71, R71, 0x3b, RZ ;  /* 0x0000003b47477824 */ /* 0x000fe200078e02ff */
[-C--:B------:R-:W-:Y:S01]  /*49d0*/  LEA.HI.X.SX32 R109, R91, R137.reuse, 0x1, P6 ;  /* 0x000000895b6d7211 */ /* 0x080fe200030f0eff */
[----:B------:R-:W-:Y:S01]  /*49e0*/  STL.64 [R1+0xd0], R250 ;  /* 0x0000d0fa01007387 */ /* 0x000fe20000100a00 */
[-C--:B------:R-:W-:Y:S01]  /*49f0*/  IADD3 R92, P6, PT, R93, R136.reuse, RZ ;  /* 0x000000885d5c7210 */ /* 0x080fe20007fde0ff */
[----:B------:R-:W-:Y:S01]  /*4a00*/  IMAD R77, R77, 0x7c, RZ ;  /* 0x0000007c4d4d7824 */ /* 0x000fe200078e02ff */
[-C--:B------:R-:W-:Y:S01]  /*4a10*/  LEA.HI.X.SX32 R105, R87, R137.reuse, 0x1, P3 ;  /* 0x0000008957697211 */ /* 0x080fe200018f0eff */
[----:B------:R-:W-:Y:S01]  /*4a20*/  STL.64 [R1+0xc8], R198 ;  /* 0x0000c8c601007387 */ /* 0x000fe20000100a00 */
[-C--:B------:R-:W-:Y:S01]  /*4a30*/  IADD3 R88, P3, PT, R89, R136.reuse, RZ ;  /* 0x0000008859587210 */ /* 0x080fe20007f7e0ff */
[----:B------:R-:W-:Y:S01]  /*4a40*/  IMAD R67, R67, 0x3d, RZ ;  /* 0x0000003d43437824 */ /* 0x000fe200078e02ff */
[----:B------:R-:W-:Y:S01]  /*4a50*/  LEA.HI.X.SX32 R101, R83, R137, 0x1, P2 ;  /* 0x0000008953657211 */ /* 0x000fe200010f0eff */
[----:B------:R-:W-:Y:S01]  /*4a60*/  STL.64 [R1+0xc0], R128 ;  /* 0x0000c08001007387 */ /* 0x000fe20000100a00 */
[----:B------:R-:W-:Y:S01]  /*4a70*/  IADD3 R84, P2, PT, R85, R136, RZ ;  /* 0x0000008855547210 */ /* 0x000fe20007f5e0ff */
[----:B------:R-:W-:-:S02]  /*4a80*/  IMAD.MOV.U32 R244, RZ, RZ, R242 ;  /* 0x000000fffff47224 */ /* 0x000fc400078e00f2 */
[----:B------:R-:W-:Y:S01]  /*4a90*/  IMAD.MOV.U32 R245, RZ, RZ, R243 ;  /* 0x000000fffff57224 */ /* 0x000fe200078e00f3 */
[----:B------:R-:W-:Y:S01]  /*4aa0*/  STL.64 [R1+0xb8], R124 ;  /* 0x0000b87c01007387 */ /* 0x000fe20000100a00 */
[-C--:B------:R-:W-:Y:S01]  /*4ab0*/  LEA.HI.X.SX32 R97, R79, R137.reuse, 0x1, P1 ;  /* 0x000000894f617211 */ /* 0x080fe200008f0eff */
[----:B------:R-:W3:Y:S02]  /*4ac0*/  LDC R140, c[0x0][0x3d4] ;  /* 0x0000f500ff8c7b82 */ /* 0x000ee40000000800 */
[----:B------:R-:W-:Y:S01]  /*4ad0*/  STL.64 [R1+0xb0], R120 ;  /* 0x0000b07801007387 */ /* 0x000fe20000100a00 */
[-C--:B------:R-:W-:Y:S02]  /*4ae0*/  IADD3 R80, P1, PT, R81, R136.reuse, RZ ;  /* 0x0000008851507210 */ /* 0x080fe40007f3e0ff */
[-C--:B------:R-:W-:Y:S01]  /*4af0*/  LEA.HI.X.SX32 R93, R75, R137.reuse, 0x1, P6 ;  /* 0x000000894b5d7211 */ /* 0x080fe200030f0eff */
[----:B------:R-:W-:Y:S01]  /*4b00*/  STL.64 [R1+0xa8], R116 ;  /* 0x0000a87401007387 */ /* 0x000fe20000100a00 */
[----:B------:R-:W-:Y:S01]  /*4b10*/  LEA.HI.X.SX32 R89, R71, R137, 0x1, P3 ;  /* 0x0000008947597211 */ /* 0x000fe200018f0eff */
[----:B------:R-:W4:Y:S02]  /*4b20*/  LDC.64 R150, c[0x0][0x390] ;  /* 0x0000e400ff967b82 */ /* 0x000f240000000a00 */
[----:B------:R-:W-:Y:S01]  /*4b30*/  STL.64 [R1+0xa0], R112 ;  /* 0x0000a07001007387 */ /* 0x000fe20000100a00 */
[----:B------:R-:W-:-:S02]  /*4b40*/  IADD3 R76, P6, PT, R77, R136, RZ ;  /* 0x000000884d4c7210 */ /* 0x000fc40007fde0ff */
[-C--:B------:R-:W-:Y:S01]  /*4b50*/  LEA.HI.X.SX32 R85, R63, R137.reuse, 0x1, P2 ;  /* 0x000000893f557211 */ /* 0x080fe200010f0eff */
[----:B------:R-:W-:Y:S01]  /*4b60*/  STL.64 [R1+0x98], R108 ;  /* 0x0000986c01007387 */ /* 0x000fe20000100a00 */
[----:B------:R-:W-:-:S03]  /*4b70*/  LEA.HI.X.SX32 R81, R67, R137, 0x1, P1 ;  /* 0x0000008943517211 */ /* 0x000fc600008f0eff */
[----:B------:R-:W3:Y:S01]  /*4b80*/  @P0 LDG.E.U16 R68, desc[UR8][R58.64] ;  /* 0x000000083a440981 */ /* 0x000ee2000c1e1500 */
[----:B------:R-:W-:-:S03]  /*4b90*/  LEA.HI.X.SX32 R77, R65, R137, 0x1, P6 ;  /* 0x00000089414d7211 */ /* 0x000fc600030f0eff */
[----:B------:R-:W3:Y:S04]  /*4ba0*/  @P0 LDG.E.U16 R66, desc[UR8][R60.64] ;  /* 0x000000083c420981 */ /* 0x000ee8000c1e1500 */
[----:B------:R-:W3:Y:S01]  /*4bb0*/  @P0 LDG.E.U16 R70, desc[UR8][R54.64] ;  /* 0x0000000836460981 */ /* 0x000ee2000c1e1500 */
[----:B--2---:R-:W-:-:S03]  /*4bc0*/  IMAD R73, R141, 0x7e, RZ ;  /* 0x0000007e8d497824 */ /* 0x004fc600078e02ff */
[----:B------:R-:W2:Y:S01]  /*4bd0*/  @P0 LDG.E.U16 R57, desc[UR8][R38.64] ;  /* 0x0000000826390981 */ /* 0x000ea2000c1e1500 */
[----:B0-----:R-:W-:Y:S01]  /*4be0*/  IMAD R69, R69, 0x3f, RZ ;  /* 0x0000003f45457824 */ /* 0x001fe200078e02ff */
[----:B------:R-:W-:Y:S02]  /*4bf0*/  PRMT R56, RZ, 0x7610, R56 ;  /* 0x00007610ff387816 */ /* 0x000fe40000000038 */
[----:B------:R-:W-:Y:S01]  /*4c00*/  PRMT R64, RZ, 0x7610, R64 ;  /* 0x00007610ff407816 */ /* 0x000fe20000000040 */
[----:B------:R-:W-:Y:S01]  /*4c10*/  STL.64 [R1+0x88], R104 ;  /* 0x0000886801007387 */ /* 0x000fe20000100a00 */
[----:B------:R-:W-:Y:S02]  /*4c20*/  PRMT R62, RZ, 0x7610, R62 ;  /* 0x00007610ff3e7816 */ /* 0x000fe4000000003e */
[----:B------:R-:W-:Y:S01]  /*4c30*/  PRMT R47, RZ, 0x7610, R47 ;  /* 0x00007610ff2f7816 */ /* 0x000fe2000000002f */
[----:B------:R-:W-:Y:S04]  /*4c40*/  STL.64 [R1+0x80], R100 ;  /* 0x0000806401007387 */ /* 0x000fe80000100a00 */
[----:B------:R-:W2:Y:S01]  /*4c50*/  @P0 LDG.E.U16 R72, desc[UR8][R136.64] ;  /* 0x0000000888480981 */ /* 0x000ea2000c1e1500 */
[----:B------:R-:W-:-:S02]  /*4c60*/  IADD3 R242, P3, PT, R73, R136, RZ ;  /* 0x0000008849f27210 */ /* 0x000fc40007f7e0ff */
[----:B------:R-:W-:Y:S01]  /*4c70*/  PRMT R46, RZ, 0x7610, R46 ;  /* 0x00007610ff2e7816 */ /* 0x000fe2000000002e */
[----:B------:R-:W-:Y:S01]  /*4c80*/  STL.64 [R1+0x78], R96 ;  /* 0x0000786001007387 */ /* 0x000fe20000100a00 */
[----:B------:R-:W-:Y:S02]  /*4c90*/  LEA.HI.X.SX32 R243, R69, R137, 0x1, P3 ;  /* 0x0000008945f37211 */ /* 0x000fe400018f0eff */
[----:B------:R-:W-:Y:S01]  /*4ca0*/  PRMT R45, RZ, 0x7610, R45 ;  /* 0x00007610ff2d7816 */ /* 0x000fe2000000002d */
[----:B------:R-:W-:Y:S01]  /*4cb0*/  STL.64 [R1+0x70], R92 ;  /* 0x0000705c01007387 */ /* 0x000fe20000100a00 */
[----:B------:R-:W-:Y:S02]  /*4cc0*/  PRMT R44, RZ, 0x7610, R44 ;  /* 0x00007610ff2c7816 */ /* 0x000fe4000000002c */
[----:B------:R-:W-:Y:S01]  /*4cd0*/  PRMT R30, RZ, 0x7610, R30 ;  /* 0x00007610ff1e7816 */ /* 0x000fe2000000001e */
[----:B------:R-:W-:Y:S01]  /*4ce0*/  STL.64 [R1+0x68], R88 ;  /* 0x0000685801007387 */ /* 0x000fe20000100a00 */
[----:B------:R-:W-:-:S02]  /*4cf0*/  PRMT R33, RZ, 0x7610, R33 ;  /* 0x00007610ff217816 */ /* 0x000fc40000000021 */
[----:B------:R-:W-:Y:S01]  /*4d00*/  PRMT R32, RZ, 0x7610, R32 ;  /* 0x00007610ff207816 */ /* 0x000fe20000000020 */
[----:B------:R-:W-:Y:S01]  /*4d10*/  STL.64 [R1+0x60], R84 ;  /* 0x0000605401007387 */ /* 0x000fe20000100a00 */
[----:B------:R-:W-:Y:S02]  /*4d20*/  PRMT R31, RZ, 0x7610, R31 ;  /* 0x00007610ff1f7816 */ /* 0x000fe4000000001f */
[----:B------:R-:W-:Y:S01]  /*4d30*/  PRMT R22, RZ, 0x7610, R22 ;  /* 0x00007610ff167816 */ /* 0x000fe20000000016 */
[----:B------:R-:W2:Y:S01]  /*4d40*/  LDL.LU.64 R58, [R1+0x2d8] ;  /* 0x0002d800013a7983 */ /* 0x000ea20000300a00 */
[----:B------:R-:W-:Y:S02]  /*4d50*/  PRMT R27, RZ, 0x7610, R27 ;  /* 0x00007610ff1b7816 */ /* 0x000fe4000000001b */
[----:B------:R-:W-:Y:S01]  /*4d60*/  PRMT R26, RZ, 0x7610, R26 ;  /* 0x00007610ff1a7816 */ /* 0x000fe2000000001a */
[----:B------:R-:W-:Y:S01]  /*4d70*/  STL.64 [R1+0x58], R80 ;  /* 0x0000585001007387 */ /* 0x000fe20000100a00 */
[----:B------:R-:W-:-:S02]  /*4d80*/  PRMT R25, RZ, 0x7610, R25 ;  /* 0x00007610ff197816 */ /* 0x000fc40000000019 */
[----:B------:R-:W-:Y:S01]  /*4d90*/  PRMT R24, RZ, 0x7610, R24 ;  /* 0x00007610ff187816 */ /* 0x000fe20000000018 */
[----:B------:R-:W3:Y:S01]  /*4da0*/  LDL.LU.64 R60, [R1+0x2d0] ;  /* 0x0002d000013c7983 */ /* 0x000ee20000300a00 */
[----:B------:R-:W-:Y:S02]  /*4db0*/  PRMT R23, RZ, 0x7610, R23 ;  /* 0x00007610ff177816 */ /* 0x000fe40000000017 */
[----:B------:R-:W-:Y:S01]  /*4dc0*/  PRMT R14, RZ, 0x7610, R14 ;  /* 0x00007610ff0e7816 */ /* 0x000fe2000000000e */
[----:B------:R0:W-:Y:S01]  /*4dd0*/  STL.64 [R1+0x50], R76 ;  /* 0x0000504c01007387 */ /* 0x0001e20000100a00 */
[----:B------:R-:W-:Y:S02]  /*4de0*/  PRMT R21, RZ, 0x7610, R21 ;  /* 0x00007610ff157816 */ /* 0x000fe40000000015 */
[----:B------:R-:W-:Y:S01]  /*4df0*/  PRMT R20, RZ, 0x7610, R20 ;  /* 0x00007610ff147816 */ /* 0x000fe20000000014 */
[----:B------:R-:W4:Y:S01]  /*4e00*/  LDL.LU.64 R54, [R1+0x2c8] ;  /* 0x0002c80001367983 */ /* 0x000f220000300a00 */
[----:B------:R-:W-:-:S02]  /*4e10*/  PRMT R19, RZ, 0x7610, R19 ;  /* 0x00007610ff137816 */ /* 0x000fc40000000013 */
[----:B------:R-:W-:Y:S01]  /*4e20*/  PRMT R18, RZ, 0x7610, R18 ;  /* 0x00007610ff127816 */ /* 0x000fe20000000012 */
[----:B------:R-:W-:Y:S01]  /*4e30*/  STL.64 [R1+0x48], R242 ;  /* 0x000048f201007387 */ /* 0x000fe20000100a00 */
[----:B------:R-:W-:Y:S02]  /*4e40*/  PRMT R17, RZ, 0x7610, R17 ;  /* 0x00007610ff117816 */ /* 0x000fe40000000011 */
[----:B------:R-:W-:Y:S01]  /*4e50*/  PRMT R16, RZ, 0x7610, R16 ;  /* 0x00007610ff107816 */ /* 0x000fe20000000010 */
[----:B------:R-:W4:Y:S01]  /*4e60*/  @P0 LDG.E.U16 R56, desc[UR8][R194.64] ;  /* 0x00000008c2380981 */ /* 0x000f22000c1e1500 */
[----:B------:R-:W-:Y:S02]  /*4e70*/  PRMT R15, RZ, 0x7610, R15 ;  /* 0x00007610ff0f7816 */ /* 0x000fe4000000000f */
[----:B------:R-:W-:Y:S01]  /*4e80*/  PRMT R2, RZ, 0x7610, R2 ;  /* 0x00007610ff027816 */ /* 0x000fe20000000002 */
[----:B------:R-:W4:Y:S01]  /*4e90*/  @P0 LDG.E.U16 R64, desc[UR8][R168.64] ;  /* 0x00000008a8400981 */ /* 0x000f22000c1e1500 */
[----:B------:R-:W-:-:S02]  /*4ea0*/  PRMT R13, RZ, 0x7610, R13 ;  /* 0x00007610ff0d7816 */ /* 0x000fc4000000000d */
[----:B------:R-:W-:Y:S01]  /*4eb0*/  PRMT R12, RZ, 0x7610, R12 ;  /* 0x00007610ff0c7816 */ /* 0x000fe2000000000c */
[----:B------:R-:W4:Y:S01]  /*4ec0*/  @P0 LDG.E.U16 R62, desc[UR8][R198.64] ;  /* 0x00000008c63e0981 */ /* 0x000f22000c1e1500 */
        /* <DEDUP_REMOVED lines=12> */
[----:B------:R-:W-:Y:S01]  /*4f90*/  PRMT R5, RZ, 0x7610, R5 ;  /* 0x00007610ff057816 */ /* 0x000fe20000000005 */
[----:B-1----:R-:W-:-:S04]  /*4fa0*/  @!UP0 UIADD3 UR12, UPT, UPT, -UR11, 0x100000, URZ ;  /* 0x001000000b0c8890 */ /* 0x002fc8000fffe1ff */
[----:B------:R-:W-:Y:S02]  /*4fb0*/  @!UP0 USHF.L.U32 UR13, UR12, 0xb, URZ ;  /* 0x0000000b0c0d8899 */ /* 0x000fe400080006ff */
[----:B------:R-:W-:Y:S01]  /*4fc0*/  @!UP0 USHF.L.U32 UR12, UR12, 0x1, URZ ;  /* 0x000000010c0c8899 */ /* 0x000fe200080006ff */
[----:B------:R-:W4:Y:S01]  /*4fd0*/  @P0 LDG.E.U16 R30, desc[UR8][R188.64] ;  /* 0x00000008bc1e0981 */ /* 0x000f22000c1e1500 */
[----:B------:R-:W-:Y:S01]  /*4fe0*/  LOP3.LUT R133, R148, 0xc0, RZ, 0xc0, !PT ;  /* 0x000000c094857812 */ /* 0x000fe200078ec0ff */
[----:B------:R-:W-:Y:S01]  /*4ff0*/  VOTEU.ALL UP1, P5 ;  /* 0x0000000000ff7886 */ /* 0x000fe20002820000 */
[----:B------:R-:W1:Y:S01]  /*5000*/  LDC R63, c[0x0][0x3d0] ;  /* 0x0000f400ff3f7b82 */ /* 0x000e620000000800 */
[----:B------:R-:W4:Y:S04]  /*5010*/  @P0 LDG.E.U16 R33, desc[UR8][R226.64] ;  /* 0x00000008e2210981 */ /* 0x000f28000c1e1500 */
        /* <DEDUP_REMOVED lines=19> */
[----:B------:R0:W4:Y:S04]  /*5150*/  @P0 LDG.E.U16 R11, desc[UR8][R76.64] ;  /* 0x000000084c0b0981 */ /* 0x000128000c1e1500 */
        /* <DEDUP_REMOVED lines=8> */
[----:B--2---:R-:W2:Y:S04]  /*51e0*/  @P0 LDG.E.U16 R59, desc[UR8][R52.64] ;  /* 0x00000008343b0981 */ /* 0x004ea8000c1e1500 */
[----:B------:R-:W2:Y:S04]  /*51f0*/  @P0 LDG.E.U16 R58, desc[UR8][R50.64] ;  /* 0x00000008323a0981 */ /* 0x000ea8000c1e1500 */
[----:B---3--:R-:W3:Y:S04]  /*5200*/  @P0 LDG.E.U16 R60, desc[UR8][R100.64] ;  /* 0x00000008643c0981 */ /* 0x008ee8000c1e1500 */
[----:B----4-:R-:W4:Y:S04]  /*5210*/  @P0 LDG.E.U16 R55, desc[UR8][R48.64] ;  /* 0x0000000830370981 */ /* 0x010f28000c1e1500 */
[----:B------:R-:W2:Y:S01]  /*5220*/  @P0 LDG.E.U16 R54, desc[UR8][R164.64] ;  /* 0x00000008a4360981 */ /* 0x000ea2000c1e1500 */
[----:B------:R-:W-:Y:S01]  /*5230*/  IMAD R135, R133, 0x80, R0 ;  /* 0x0000008085877824 */ /* 0x000fe200078e0200 */
[----:B------:R0:W1:Y:S02]  /*5240*/  @!UP1 SYNCS.EXCH.64 URZ, [UR4+0x28008], UR12 ;  /* 0x0280080c04ff95b2 */ /* 0x0000640008000100 */
[----:B------:R0:W2:Y:S04]  /*5250*/  LDL.LU.64 R52, [R1+0x2c0] ;  /* 0x0002c00001347983 */ /* 0x0000a80000300a00 */
[----:B------:R0:W3:Y:S04]  /*5260*/  LDL.LU.64 R50, [R1+0x2b8] ;  /* 0x0002b80001327983 */ /* 0x0000e80000300a00 */
[----:B------:R-:W4:Y:S04]  /*5270*/  LDL.LU.64 R38, [R1+0x2b0] ;  /* 0x0002b00001267983 */ /* 0x000f280000300a00 */
[----:B------:R1:W4:Y:S01]  /*5280*/  LDL.LU.64 R48, [R1+0x2a8] ;  /* 0x0002a80001307983 */ /* 0x0003220000300a00 */
[----:B0-----:R-:W0:Y:S03]  /*5290*/  LDC R76, c[0x0][0x3d8] ;  /* 0x0000f600ff4c7b82 */ /* 0x001e260000000800 */
[----:B--2---:R-:W2:Y:S04]  /*52a0*/  @P0 LDG.E.U16 R53, desc[UR8][R128.64] ;  /* 0x0000000880350981 */ /* 0x004ea8000c1e1500 */
[----:B---3--:R-:W3:Y:S04]  /*52b0*/  @P0 LDG.E.U16 R51, desc[UR8][R42.64] ;  /* 0x000000082a330981 */ /* 0x008ee8000c1e1500 */
[----:B------:R-:W2:Y:S04]  /*52c0*/  @P0 LDG.E.U16 R50, desc[UR8][R34.64] ;  /* 0x0000000822320981 */ /* 0x000ea8000c1e1500 */
[----:B----4-:R-:W4:Y:S04]  /*52d0*/  @P0 LDG.E.U16 R49, desc[UR8][R40.64] ;  /* 0x0000000828310981 */ /* 0x010f28000c1e1500 */
[----:B------:R0:W2:Y:S04]  /*52e0*/  LDL.LU.64 R42, [R1+0x2a0] ;  /* 0x0002a000012a7983 */ /* 0x0000a80000300a00 */
[----:B------:R0:W3:Y:S04]  /*52f0*/  LDL.LU.64 R34, [R1+0x298] ;  /* 0x0002980001227983 */ /* 0x0000e80000300a00 */
[----:B------:R0:W3:Y:S04]  /*5300*/  LDL.LU.64 R40, [R1+0x290] ;  /* 0x0002900001287983 */ /* 0x0000e80000300a00 */
[----:B------:R-:W4:Y:S04]  /*5310*/  @P0 LDG.E.U16 R48, desc[UR8][R36.64] ;  /* 0x0000000824300981 */ /* 0x000f28000c1e1500 */
[----:B------:R-:W4:Y:S04]  /*5320*/  @P0 LDG.E.U16 R52, desc[UR8][R96.64] ;  /* 0x0000000860340981 */ /* 0x000f28000c1e1500 */
[----:B------:R-:W4:Y:S04]  /*5330*/  @P0 LDG.E.U16 R39, desc[UR8][R192.64] ;  /* 0x00000008c0270981 */ /* 0x000f28000c1e1500 */
[----:B------:R0:W4:Y:S04]  /*5340*/  LDL.LU.64 R36, [R1+0x288] ;  /* 0x0002880001247983 */ /* 0x0001280000300a00 */
[----:B--2---:R-:W2:Y:S04]  /*5350*/  @P0 LDG.E.U16 R43, desc[UR8][R218.64] ;  /* 0x00000008da2b0981 */ /* 0x004ea8000c1e1500 */
[----:B------:R-:W2:Y:S04]  /*5360*/  @P0 LDG.E.U16 R42, desc[UR8][R200.64] ;  /* 0x00000008c82a0981 */ /* 0x000ea8000c1e1500 */
[----:B---3--:R-:W3:Y:S04]  /*5370*/  @P0 LDG.E.U16 R41, desc[UR8][R28.64] ;  /* 0x000000081c290981 */ /* 0x008ee8000c1e1500 */
[----:B------:R-:W2:Y:S04]  /*5380*/  @P0 LDG.E.U16 R40, desc[UR8][R224.64] ;  /* 0x00000008e0280981 */ /* 0x000ea8000c1e1500 */
[----:B------:R-:W2:Y:S04]  /*5390*/  @P0 LDG.E.U16 R35, desc[UR8][R88.64] ;  /* 0x0000000858230981 */ /* 0x000ea8000c1e1500 */
[----:B------:R0:W2:Y:S04]  /*53a0*/  LDL.LU.64 R28, [R1+0x280] ;  /* 0x00028000011c7983 */ /* 0x0000a80000300a00 */
[----:B----4-:R-:W4:Y:S04]  /*53b0*/  @P0 LDG.E.U16 R37, desc[UR8][R156.64] ;  /* 0x000000089c250981 */ /* 0x010f28000c1e1500 */
[----:B------:R-:W3:Y:S04]  /*53c0*/  @P0 LDG.E.U16 R36, desc[UR8][R120.64] ;  /* 0x0000000878240981 */ /* 0x000ee8000c1e1500 */
[----:B------:R-:W3:Y:S01]  /*53d0*/  @P0 LDG.E.U16 R34, desc[UR8][R202.64] ;  /* 0x00000008ca220981 */ /* 0x000ee2000c1e1500 */
[----:B------:R-:W-:-:S03]  /*53e0*/  LOP3.LUT R71, R135, 0x10, RZ, 0x3c, !PT ;  /* 0x0000001087477812 */ /* 0x000fc600078e3cff */
[----:B------:R-:W-:Y:S04]  /*53f0*/  STS.U16 [R135+UR4+0x10000], R72 ;  /* 0x0100004887007988 */ /* 0x000fe80008000404 */
[----:B------:R0:W-:Y:S04]  /*5400*/  STS.U16 [R135+UR4+0x10400], R68 ;  /* 0x0104004487007988 */ /* 0x0001e80008000404 */
[----:B------:R-:W-:Y:S01]  /*5410*/  STS.U16 [R135+UR4+0x10800], R66 ;  /* 0x0108004287007988 */ /* 0x000fe20008000404 */
[----:B------:R-:W-:Y:S01]  /*5420*/  LOP3.LUT R69, R135, 0x20, RZ, 0x3c, !PT ;  /* 0x0000002087457812 */ /* 0x000fe200078e3cff */
[----:B-1----:R-:W-:Y:S01]  /*5430*/  IMAD R63, R152, R63, RZ ;  /* 0x0000003f983f7224 */ /* 0x002fe200078e02ff */
[----:B------:R-:W-:Y:S01]  /*5440*/  UIADD3 UR7, UPT, UPT, UR5, 0x100, URZ ;  /* 0x0000010005077890 */ /* 0x000fe2000fffe0ff */
[----:B------:R-:W-:Y:S01]  /*5450*/  STS.U16 [R135+UR4+0x10c00], R70 ;  /* 0x010c004687007988 */ /* 0x000fe20008000404 */
[----:B------:R-:W-:Y:S01]  /*5460*/  IMAD R65, R61, R140, RZ ;  /* 0x0000008c3d417224 */ /* 0x000fe200078e02ff */
[----:B0-----:R-:W0:Y:S02]  /*5470*/  LDC R68, c[0x0][0x3d8] ;  /* 0x0000f600ff447b82 */ /* 0x001e240000000800 */
[----:B--2---:R-:W2:Y:S04]  /*5480*/  @P0 LDG.E.U16 R29, desc[UR8][R208.64] ;  /* 0x00000008d01d0981 */ /* 0x004ea8000c1e1500 */
[----:B------:R-:W2:Y:S04]  /*5490*/  @P0 LDG.E.U16 R28, desc[UR8][R116.64] ;  /* 0x00000008741c0981 */ /* 0x000ea8000c1e1500 */
[----:B------:R1:W-:Y:S04]  /*54a0*/  STS.U16 [R135+UR4+0x11000], R56 ;  /* 0x0110003887007988 */ /* 0x0003e80008000404 */
[----:B------:R-:W-:Y:S04]  /*54b0*/  STS.U16 [R135+UR4+0x11400], R64 ;  /* 0x0114004087007988 */ /* 0x000fe80008000404 */
[----:B------:R-:W-:Y:S04]  /*54c0*/  STS.U16 [R135+UR4+0x11800], R62 ;  /* 0x0118003e87007988 */ /* 0x000fe80008000404 */
[----:B------:R0:W-:Y:S01]  /*54d0*/  STS.U16 [R135+UR4+0x11c00], R60 ;  /* 0x011c003c87007988 */ /* 0x0001e20008000404 */
[----:B------:R-:W-:Y:S01]  /*54e0*/  IMAD.SHL.U32 R61, R63, 0x2, RZ ;  /* 0x000000023f3d7824 */ /* 0x000fe200078e00ff */
[----:B-1----:R-:W1:Y:S02]  /*54f0*/  LDC R56, c[0x0][0x3d8] ;  /* 0x0000f600ff387b82 */ /* 0x002e640000000800 */
[----:B------:R-:W-:Y:S04]  /*5500*/  STS.U16 [R71+UR4+0x10080], R59 ;  /* 0x0100803b47007988 */ /* 0x000fe80008000404 */
[----:B------:R3:W-:Y:S01]  /*5510*/  STS.U16 [R71+UR4+0x10480], R58 ;  /* 0x0104803a47007988 */ /* 0x0007e20008000404 */
[----:B------:R-:W-:Y:S01]  /*5520*/  IMAD.SHL.U32 R67, R65, 0x2, RZ ;  /* 0x0000000241437824 */ /* 0x000fe200078e00ff */
[----:B0-----:R-:W0:Y:S02]  /*5530*/  LDC R60, c[0x0][0x3d8] ;  /* 0x0000f600ff3c7b82 */ /* 0x001e240000000800 */
[----:B------:R-:W-:Y:S04]  /*5540*/  STS.U16 [R71+UR4+0x10880], R57 ;  /* 0x0108803947007988 */ /* 0x000fe80008000404 */
[----:B------:R-:W-:Y:S02]  /*5550*/  STS.U16 [R71+UR4+0x10c80], R55 ;  /* 0x010c803747007988 */ /* 0x000fe40008000404 */
[----:B---3--:R-:W3:Y:S02]  /*5560*/  LDC R58, c[0x0][0x3d8] ;  /* 0x0000f600ff3a7b82 */ /* 0x008ee40000000800 */
[----:B------:R4:W-:Y:S04]  /*5570*/  STS.U16 [R71+UR4+0x11080], R47 ;  /* 0x0110802f47007988 */ /* 0x0009e80008000404 */
[----:B------:R4:W-:Y:S02]  /*5580*/  STS.U16 [R71+UR4+0x11480], R54 ;  /* 0x0114803647007988 */ /* 0x0009e40008000404 */
[----:B------:R-:W0:Y:S02]  /*5590*/  LDC R62, c[0x0][0x3d8] ;  /* 0x0000f600ff3e7b82 */ /* 0x000e240000000800 */
[----:B------:R-:W-:Y:S04]  /*55a0*/  STS.U16 [R71+UR4+0x11880], R53 ;  /* 0x0118803547007988 */ /* 0x000fe80008000404 */
[----:B------:R1:W-:Y:S01]  /*55b0*/  STS.U16 [R71+UR4+0x11c80], R52 ;  /* 0x011c803447007988 */ /* 0x0003e20008000404 */
[----:B----4-:R-:W-:Y:S01]  /*55c0*/  LOP3.LUT R47, R135, 0x30, RZ, 0x3c, !PT ;  /* 0x00000030872f7812 */ /* 0x010fe200078e3cff */
[----:B------:R-:W4:Y:S02]  /*55d0*/  LDC R54, c[0x0][0x3d8] ;  /* 0x0000f600ff367b82 */ /* 0x000f240000000800 */
[----:B------:R-:W-:Y:S04]  /*55e0*/  STS.U16 [R69+UR4+0x10100], R51 ;  /* 0x0101003345007988 */ /* 0x000fe80008000404 */
[----:B------:R-:W-:Y:S01]  /*55f0*/  STS.U16 [R69+UR4+0x10500], R50 ;  /* 0x0105003245007988 */ /* 0x000fe20008000404 */
[----:B------:R-:W-:Y:S01]  /*5600*/  IADD3 R150, P1, P2, R67, R150, R61 ;  /* 0x0000009643967210 */ /* 0x000fe20007a3e03d */
[----:B-1----:R-:W1:Y:S02]  /*5610*/  LDC R52, c[0x0][0x3d8] ;  /* 0x0000f600ff347b82 */ /* 0x002e640000000800 */
[----:B------:R-:W-:Y:S04]  /*5620*/  STS.U16 [R69+UR4+0x10900], R49 ;  /* 0x0109003145007988 */ /* 0x000fe80008000404 */
[----:B------:R-:W-:Y:S02]  /*5630*/  STS.U16 [R69+UR4+0x10d00], R48 ;  /* 0x010d003045007988 */ /* 0x000fe40008000404 */
[----:B------:R-:W0:Y:S02]  /*5640*/  LDC R64, c[0x0][0x3d8] ;  /* 0x0000f600ff407b82 */ /* 0x000e240000000800 */
[----:B------:R3:W-:Y:S04]  /*5650*/  STS.U16 [R69+UR4+0x11100], R39 ;  /* 0x0111002745007988 */ /* 0x0007e80008000404 */
[----:B------:R-:W-:Y:S01]  /*5660*/  STS.U16 [R69+UR4+0x11500], R46 ;  /* 0x0115002e45007988 */ /* 0x000fe20008000404 */
[----:B------:R-:W-:Y:S01]  /*5670*/  SHF.R.U32.HI R61, RZ, 0x6, R148 ;  /* 0x00000006ff3d7819 */ /* 0x000fe20000011694 */
[----:B------:R-:W-:Y:S01]  /*5680*/  IMAD.HI R74, R63, 0x2, RZ ;  /* 0x000000023f4a7827 */ /* 0x000fe200078e02ff */
[----:B------:R-:W0:Y:S01]  /*5690*/  LDC R66, c[0x0][0x3d8] ;  /* 0x0000f600ff427b82 */ /* 0x000e220000000800 */
[----:B------:R-:W-:Y:S04]  /*56a0*/  STS.U16 [R69+UR4+0x11900], R45 ;  /* 0x0119002d45007988 */ /* 0x000fe80008000404 */
[----:B------:R4:W-:Y:S01]  /*56b0*/  STS.U16 [R69+UR4+0x11d00], R44 ;  /* 0x011d002c45007988 */ /* 0x0009e20008000404 */
[----:B---3--:R-:W-:Y:S01]  /*56c0*/  LOP3.LUT R39, R135, 0x40, RZ, 0x3c, !PT ;  /* 0x0000004087277812 */ /* 0x008fe200078e3cff */
[----:B------:R-:W-:Y:S01]  /*56d0*/  IMAD.HI R65, R65, 0x2, RZ ;  /* 0x0000000241417827 */ /* 0x000fe200078e02ff */
[----:B------:R-:W3:Y:S01]  /*56e0*/  LDC R70, c[0x0][0x3d8] ;  /* 0x0000f600ff467b82 */ /* 0x000ee20000000800 */
[----:B------:R-:W-:Y:S04]  /*56f0*/  STS.U16 [R47+UR4+0x10180], R43 ;  /* 0x0101802b2f007988 */ /* 0x000fe80008000404 */
[----:B------:R4:W-:Y:S01]  /*5700*/  STS.U16 [R47+UR4+0x10580], R42 ;  /* 0x0105802a2f007988 */ /* 0x0009e20008000404 */
[----:B------:R-:W-:-:S02]  /*5710*/  SGXT.U32 R61, R61, 0x2 ;  /* 0x000000023d3d781a */ /* 0x000fc40000000000 */
[----:B----4-:R-:W4:Y:S01]  /*5720*/  LDC R44, c[0x0][0x3d8] ;  /* 0x0000f600ff2c7b82 */ /* 0x010f220000000800 */
[----:B------:R-:W-:Y:S04]  /*5730*/  STS.U16 [R47+UR4+0x10980], R41 ;  /* 0x010980292f007988 */ /* 0x000fe80008000404 */
[----:B------:R1:W-:Y:S03]  /*5740*/  STS.U16 [R47+UR4+0x10d80], R40 ;  /* 0x010d80282f007988 */ /* 0x0003e60008000404 */
[----:B------:R-:W0:Y:S01]  /*5750*/  LDC R42, c[0x0][0x3d8] ;  /* 0x0000f600ff2a7b82 */ /* 0x000e220000000800 */
[----:B------:R1:W-:Y:S04]  /*5760*/  STS.U16 [R47+UR4+0x11180], R30 ;  /* 0x0111801e2f007988 */ /* 0x0003e80008000404 */
[----:B------:R-:W-:Y:S01]  /*5770*/  STS.U16 [R47+UR4+0x11580], R37 ;  /* 0x011580252f007988 */ /* 0x000fe20008000404 */
[----:B------:R-:W-:-:S02]  /*5780*/  IMAD R61, R61, R76, RZ ;  /* 0x0000004c3d3d7224 */ /* 0x000fc400078e02ff */
[----:B-1----:R-:W1:Y:S01]  /*5790*/  LDC R40, c[0x0][0x3d8] ;  /* 0x0000f600ff287b82 */ /* 0x002e620000000800 */
[----:B------:R3:W-:Y:S04]  /*57a0*/  STS.U16 [R47+UR4+0x11980], R36 ;  /* 0x011980242f007988 */ /* 0x0007e80008000404 */
[----:B------:R-:W-:Y:S01]  /*57b0*/  STS.U16 [R47+UR4+0x11d80], R35 ;  /* 0x011d80232f007988 */ /* 0x000fe20008000404 */
[----:B------:R-:W-:Y:S01]  /*57c0*/  LOP3.LUT R30, R135, 0x50, RZ, 0x3c, !PT ;  /* 0x00000050871e7812 */ /* 0x000fe200078e3cff */
[----:B------:R-:W-:Y:S01]  /*57d0*/  VIADD R63, R38, UR7 ;  /* 0x00000007263f7c36 */ /* 0x000fe20008000000 */
[----:B------:R-:W-:Y:S01]  /*57e0*/  IADD3.X R0, PT, PT, R65, R151, R74, P1, P2 ;  /* 0x0000009741007210 */ /* 0x000fe20000fe444a */
[----:B------:R-:W-:Y:S01]  /*57f0*/  STS.U16 [R39+UR4+0x10200], R34 ;  /* 0x0102002227007988 */ /* 0x000fe20008000404 */
[----:B------:R-:W-:Y:S01]  /*5800*/  IMAD.U32 R53, RZ, RZ, UR4 ;  /* 0x00000004ff357e24 */ /* 0x000fe2000f8e00ff */
[----:B---3--:R-:W3:Y:S02]  /*5810*/  LDC R36, c[0x0][0x3d8] ;  /* 0x0000f600ff247b82 */ /* 0x008ee40000000800 */
[----:B------:R-:W-:Y:S04]  /*5820*/  STS.U16 [R39+UR4+0x10600], R33 ;  /* 0x0106002127007988 */ /* 0x000fe80008000404 */
[----:B------:R-:W-:Y:S01]  /*5830*/  STS.U16 [R39+UR4+0x10a00], R32 ;  /* 0x010a002027007988 */ /* 0x000fe20008000404 */
[----:B------:R-:W-:Y:S01]  /*5840*/  R2UR UR10, R63 ;  /* 0x000000003f0a72ca */ /* 0x000fe200000e0000 */
[----:B------:R-:W0:Y:S02]  /*5850*/  LDC R72, c[0x0][0x3d8] ;  /* 0x0000f600ff487b82 */ /* 0x000e240000000800 */
[----:B------:R-:W-:Y:S04]  /*5860*/  STS.U16 [R39+UR4+0x10e00], R31 ;  /* 0x010e001f27007988 */ /* 0x000fe80008000404 */
[----:B------:R4:W-:Y:S02]  /*5870*/  STS.U16 [R39+UR4+0x11200], R22 ;  /* 0x0112001627007988 */ /* 0x0009e40008000404 */
[----:B------:R-:W0:Y:S01]  /*5880*/  LDC R74, c[0x0][0x3d8] ;  /* 0x0000f600ff4a7b82 */ /* 0x000e220000000800 */
[----:B----4-:R-:W-:Y:S01]  /*5890*/  LOP3.LUT R22, R135, 0x60, RZ, 0x3c, !PT ;  /* 0x0000006087167812 */ /* 0x010fe200078e3cff */
[----:B------:R-:W-:Y:S06]  /*58a0*/  STL [R1+0x27c], R53 ;  /* 0x00027c3501007387 */ /* 0x000fec0000100800 */
[----:B------:R-:W4:Y:S01]  /*58b0*/  LDC R50, c[0x0][0x3d8] ;  /* 0x0000f600ff327b82 */ /* 0x000f220000000800 */
[----:B------:R-:W-:-:S07]  /*58c0*/  ULEA UR10, UR77, UR10, 0x12 ;  /* 0x0000000a4d0a7291 */ /* 0x000fce000f8e90ff */
[----:B------:R-:W0:Y:S08]  /*58d0*/  LDC R48, c[0x0][0x3d8] ;  /* 0x0000f600ff307b82 */ /* 0x000e300000000800 */
[----:B------:R-:W0:Y:S08]  /*58e0*/  LDC R34, c[0x0][0x3d8] ;  /* 0x0000f600ff227b82 */ /* 0x000e300000000800 */
[----:B------:R-:W0:Y:S08]  /*58f0*/  LDC R46, c[0x0][0x3d8] ;  /* 0x0000f600ff2e7b82 */ /* 0x000e300000000800 */
[----:B------:R-:W0:Y:S08]  /*5900*/  LDC R32, c[0x0][0x3d8] ;  /* 0x0000f600ff207b82 */ /* 0x000e300000000800 */
[----:B------:R-:W0:Y:S08]  /*5910*/  LDC R37, c[0x0][0x3d8] ;  /* 0x0000f600ff257b82 */ /* 0x000e300000000800 */
[----:B------:R-:W0:Y:S08]  /*5920*/  LDC R41, c[0x0][0x3d8] ;  /* 0x0000f600ff297b82 */ /* 0x000e300000000800 */
[----:B------:R-:W0:Y:S01]  /*5930*/  LDC R43, c[0x0][0x3d8] ;  /* 0x0000f600ff2b7b82 */ /* 0x000e220000000800 */
[----:B--2---:R-:W-:Y:S04]  /*5940*/  STS.U16 [R39+UR4+0x11600], R29 ;  /* 0x0116001d27007988 */ /* 0x004fe80008000404 */
[----:B------:R2:W-:Y:S04]  /*5950*/  STS.U16 [R39+UR4+0x11a00], R28 ;  /* 0x011a001c27007988 */ /* 0x0005e80008000404 */
[----:B------:R-:W-:Y:S04]  /*5960*/  STS.U16 [R39+UR4+0x11e00], R27 ;  /* 0x011e001b27007988 */ /* 0x000fe80008000404 */
[----:B------:R0:W-:Y:S01]  /*5970*/  STS.U16 [R30+UR4+0x10280], R26 ;  /* 0x0102801a1e007988 */ /* 0x0001e20008000404 */
[----:B--2---:R-:W2:Y:S03]  /*5980*/  LDC R28, c[0x0][0x3d8] ;  /* 0x0000f600ff1c7b82 */ /* 0x004ea60000000800 */
[----:B------:R1:W-:Y:S04]  /*5990*/  STS.U16 [R30+UR4+0x10680], R25 ;  /* 0x010680191e007988 */ /* 0x0003e80008000404 */
[----:B------:R3:W-:Y:S01]  /*59a0*/  STS.U16 [R30+UR4+0x10a80], R24 ;  /* 0x010a80181e007988 */ /* 0x0007e20008000404 */
[----:B0-----:R-:W0:Y:S03]  /*59b0*/  LDC R26, c[0x0][0x3d8] ;  /* 0x0000f600ff1a7b82 */ /* 0x001e260000000800 */
[----:B------:R-:W-:Y:S04]  /*59c0*/  STS.U16 [R30+UR4+0x10e80], R23 ;  /* 0x010e80171e007988 */ /* 0x000fe80008000404 */
[----:B------:R4:W-:Y:S01]  /*59d0*/  STS.U16 [R30+UR4+0x11280], R14 ;  /* 0x0112800e1e007988 */ /* 0x0009e20008000404 */
[C---:B-1----:R-:W-:Y:S01]  /*59e0*/  LOP3.LUT R25, R148.reuse, 0x80, RZ, 0xc0, !PT ;  /* 0x0000008094197812 */ /* 0x042fe200078ec0ff */
[----:B---3--:R-:W1:Y:S02]  /*59f0*/  LDC R24, c[0x0][0x3d8] ;  /* 0x0000f600ff187b82 */ /* 0x008e640000000800 */
[----:B------:R-:W-:Y:S04]  /*5a00*/  STS.U16 [R30+UR4+0x11680], R21 ;  /* 0x011680151e007988 */ /* 0x000fe80008000404 */
[----:B------:R3:W-:Y:S02]  /*5a10*/  STS.U16 [R30+UR4+0x11a80], R20 ;  /* 0x011a80141e007988 */ /* 0x0007e40008000404 */
[----:B----4-:R-:W4:Y:S02]  /*5a20*/  LDC R14, c[0x0][0x3d8] ;  /* 0x0000f600ff0e7b82 */ /* 0x010f240000000800 */
[----:B------:R3:W-:Y:S04]  /*5a30*/  STS.U16 [R30+UR4+0x11e80], R19 ;  /* 0x011e80131e007988 */ /* 0x0007e80008000404 */
[----:B------:R2:W-:Y:S04]  /*5a40*/  STS.U16 [R22+UR4+0x10300], R18 ;  /* 0x0103001216007988 */ /* 0x0005e80008000404 */
[----:B------:R-:W-:Y:S01]  /*5a50*/  STS.U16 [R22+UR4+0x10700], R17 ;  /* 0x0107001116007988 */ /* 0x000fe20008000404 */
[----:B---3--:R-:W-:Y:S01]  /*5a60*/  LOP3.LUT R20, R135, 0x70, RZ, 0x3c, !PT ;  /* 0x0000007087147812 */ /* 0x008fe200078e3cff */
[----:B------:R-:W3:Y:S02]  /*5a70*/  LDC R30, c[0x0][0x3d8] ;  /* 0x0000f600ff1e7b82 */ /* 0x000ee40000000800 */
[----:B------:R2:W-:Y:S04]  /*5a80*/  STS.U16 [R22+UR4+0x10b00], R16 ;  /* 0x010b001016007988 */ /* 0x0005e80008000404 */
[----:B------:R-:W-:Y:S01]  /*5a90*/  STS.U16 [R22+UR4+0x10f00], R15 ;  /* 0x010f000f16007988 */ /* 0x000fe20008000404 */
[----:B------:R-:W-:Y:S01]  /*5aa0*/  LOP3.LUT R21, R148, 0x6f, RZ, 0xc0, !PT ;  /* 0x0000006f94157812 */ /* 0x000fe200078ec0ff */
[----:B--2---:R-:W2:Y:S02]  /*5ab0*/  LDC R18, c[0x0][0x3d8] ;  /* 0x0000f600ff127b82 */ /* 0x004ea40000000800 */
[----:B------:R0:W-:Y:S04]  /*5ac0*/  STS.U16 [R22+UR4+0x11300], R2 ;  /* 0x0113000216007988 */ /* 0x0001e80008000404 */
[----:B------:R-:W-:Y:S02]  /*5ad0*/  STS.U16 [R22+UR4+0x11700], R13 ;  /* 0x0117000d16007988 */ /* 0x000fe40008000404 */
[----:B------:R-:W1:Y:S02]  /*5ae0*/  LDC R16, c[0x0][0x3d8] ;  /* 0x0000f600ff107b82 */ /* 0x000e640000000800 */
[----:B------:R0:W-:Y:S06]  /*5af0*/  STS.U16 [R22+UR4+0x11b00], R12 ;  /* 0x011b000c16007988 */ /* 0x0001ec0008000404 */
[----:B0-----:R-:W0:Y:S01]  /*5b00*/  LDC R2, c[0x0][0x3d8] ;  /* 0x0000f600ff027b82 */ /* 0x001e220000000800 */
[----:B------:R-:W-:Y:S04]  /*5b10*/  STS.U16 [R22+UR4+0x11f00], R11 ;  /* 0x011f000b16007988 */ /* 0x000fe80008000404 */
[----:B------:R4:W-:Y:S03]  /*5b20*/  STS.U16 [R20+UR4+0x10380], R10 ;  /* 0x0103800a14007988 */ /* 0x0009e60008000404 */
[----:B------:R-:W1:Y:S01]  /*5b30*/  LDC R12, c[0x0][0x3d8] ;  /* 0x0000f600ff0c7b82 */ /* 0x000e620000000800 */
[----:B------:R-:W-:Y:S07]  /*5b40*/  STS.U16 [R20+UR4+0x10780], R9 ;  /* 0x0107800914007988 */ /* 0x000fee0008000404 */
[----:B----4-:R-:W4:Y:S01]  /*5b50*/  LDC R10, c[0x0][0x3d8] ;  /* 0x0000f600ff0a7b82 */ /* 0x010f220000000800 */
[----:B------:R2:W-:Y:S01]  /*5b60*/  STS.U16 [R20+UR4+0x10b80], R8 ;  /* 0x010b800814007988 */ /* 0x0005e20008000404 */
[----:B------:R-:W-:-:S02]  /*5b70*/  IMAD R13, R14, 0x4, R61 ;  /* 0x000000040e0d7824 */ /* 0x000fc400078e023d */
[----:B------:R-:W-:Y:S01]  /*5b80*/  IMAD.SHL.U32 R11, R148, 0x2, RZ ;  /* 0x00000002940b7824 */ /* 0x000fe200078e00ff */
[----:B------:R-:W-:-:S03]  /*5b90*/  LEA.HI R21, R25, R21, RZ, 0x1d ;  /* 0x0000001519157211 */ /* 0x000fc600078fe8ff */
[----:B------:R-:W3:Y:S08]  /*5ba0*/  LDC R22, c[0x0][0x3d8] ;  /* 0x0000f600ff167b82 */ /* 0x000ef00000000800 */
[----:B--2---:R-:W2:Y:S01]  /*5bb0*/  LDC R8, c[0x0][0x3d8] ;  /* 0x0000f600ff087b82 */ /* 0x004ea20000000800 */
[----:B0-----:R-:W-:-:S04]  /*5bc0*/  IMAD R15, R2, 0x4, R13 ;  /* 0x00000004020f7824 */ /* 0x001fc800078e020d */
[----:B-1----:R-:W-:Y:S01]  /*5bd0*/  IMAD R17, R12, 0x4, R15 ;  /* 0x000000040c117824 */ /* 0x002fe200078e020f */
[C---:B------:R-:W-:Y:S01]  /*5be0*/  LEA R76, P2, R13.reuse, R150, 0x1 ;  /* 0x000000960d4c7211 */ /* 0x040fe200078408ff */
[----:B------:R-:W-:Y:S01]  /*5bf0*/  IMAD.IADD R134, R146, 0x1, R21 ;  /* 0x0000000192867824 */ /* 0x000fe200078e0215 */
[----:B------:R0:W-:Y:S01]  /*5c00*/  STS.U16 [R20+UR4+0x10f80], R4 ;  /* 0x010f800414007988 */ /* 0x0001e20008000404 */
[----:B----4-:R-:W-:Y:S01]  /*5c10*/  IMAD R19, R10, 0x4, R17 ;  /* 0x000000040a137824 */ /* 0x010fe200078e0211 */
[----:B------:R-:W-:Y:S01]  /*5c20*/  LEA.HI.X.SX32 R77, R13, R0, 0x1, P2 ;  /* 0x000000000d4d7211 */ /* 0x000fe200010f0eff */
[----:B------:R-:W1:Y:S02]  /*5c30*/  LDC R14, c[0x0][0x3d8] ;  /* 0x0000f600ff0e7b82 */ /* 0x000e640000000800 */
[----:B------:R-:W-:Y:S01]  /*5c40*/  IMAD R23, R16, 0x4, R19 ;  /* 0x0000000410177824 */ /* 0x000fe200078e0213 */
[----:B------:R-:W-:Y:S05]  /*5c50*/  STS.U16 [R20+UR4+0x11380], R7 ;  /* 0x0113800714007988 */ /* 0x000fea0008000404 */
[----:B------:R-:W4:Y:S01]  /*5c60*/  LDC R16, c[0x0][0x3d8] ;  /* 0x0000f600ff107b82 */ /* 0x000f220000000800 */
[----:B--2---:R-:W-:Y:S01]  /*5c70*/  IMAD R27, R8, 0x4, R23 ;  /* 0x00000004081b7824 */ /* 0x004fe200078e0217 */
[----:B------:R-:W-:Y:S06]  /*5c80*/  STS.U16 [R20+UR4+0x11780], R6 ;  /* 0x0117800614007988 */ /* 0x000fec0008000404 */
[----:B------:R-:W2:Y:S01]  /*5c90*/  LDC R12, c[0x0][0x3d8] ;  /* 0x0000f600ff0c7b82 */ /* 0x000ea20000000800 */
[----:B------:R-:W-:-:S05]  /*5ca0*/  IMAD R29, R36, 0x4, R27 ;  /* 0x00000004241d7824 */ /* 0x000fca00078e021b */
[----:B------:R-:W-:Y:S01]  /*5cb0*/  LEA R33, R40, R29, 0x2 ;  /* 0x0000001d28217211 */ /* 0x000fe200078e10ff */
[----:B------:R-:W-:Y:S01]  /*5cc0*/  STS.U16 [R20+UR4+0x11b80], R3 ;  /* 0x011b800314007988 */ /* 0x000fe20008000404 */
[----:B------:R-:W1:Y:S03]  /*5cd0*/  LDC R10, c[0x0][0x3d8] ;  /* 0x0000f600ff0a7b82 */ /* 0x000e660000000800 */
[----:B------:R-:W-:-:S04]  /*5ce0*/  IMAD R35, R42, 0x4, R33 ;  /* 0x000000042a237824 */ /* 0x000fc800078e0221 */
[----:B------:R-:W-:Y:S01]  /*5cf0*/  IMAD R39, R44, 0x4, R35 ;  /* 0x000000042c277824 */ /* 0x000fe200078e0223 */
[----:B------:R3:W-:Y:S01]  /*5d00*/  STS.U16 [R20+UR4+0x11f80], R5 ;  /* 0x011f800514007988 */ /* 0x0007e20008000404 */
[----:B0-----:R-:W0:Y:S02]  /*5d10*/  LDC R4, c[0x0][0x3d8] ;  /* 0x0000f600ff047b82 */ /* 0x001e240000000800 */
[----:B------:R-:W-:Y:S01]  /*5d20*/  IMAD R45, R52, 0x4, R39 ;  /* 0x00000004342d7824 */ /* 0x000fe200078e0227 */
[----:B------:R-:W-:Y:S01]  /*5d30*/  ISETP.EQ.U32.AND P1, PT, R132, RZ, P0 ;  /* 0x000000ff8400720c */ /* 0x000fe20000722070 */
[----:B------:R-:W-:Y:S01]  /*5d40*/  VOTEU.ALL UP1, P5 ;  /* 0x0000000000ff7886 */ /* 0x000fe20002820000 */
[----:B------:R3:W-:Y:S06]  /*5d50*/  MEMBAR.ALL.CTA ;  /* 0x0000000000007992 */ /* 0x0007ec0000008000 */
[----:B---3--:R-:W-:Y:S01]  /*5d60*/  FENCE.VIEW.ASYNC.S ;  /* 0x00000000000073c6 */ /* 0x008fe20000000000 */
[----:B------:R-:W-:Y:S01]  /*5d70*/  IMAD R9, R54, 0x4, R45 ;  /* 0x0000000436097824 */ /* 0x000fe200078e022d */
[C---:B------:R-:W-:Y:S01]  /*5d80*/  LEA R54, P3, R61.reuse, R150, 0x1 ;  /* 0x000000963d367211 */ /* 0x040fe200078608ff */
[----:B------:R-:W3:Y:S02]  /*5d90*/  LDC R8, c[0x0][0x3d8] ;  /* 0x0000f600ff087b82 */ /* 0x000ee40000000800 */
[----:B------:R-:W-:Y:S01]  /*5da0*/  IMAD R47, R56, 0x4, R9 ;  /* 0x00000004382f7824 */ /* 0x000fe200078e0209 */
[----:B------:R-:W-:-:S03]  /*5db0*/  LEA.HI.X.SX32 R55, R61, R0, 0x1, P3 ;  /* 0x000000003d377211 */ /* 0x000fc600018f0eff */
[----:B------:R-:W-:Y:S01]  /*5dc0*/  IMAD R49, R58, 0x4, R47 ;  /* 0x000000043a317824 */ /* 0x000fe200078e022f */
[----:B------:R-:W-:Y:S01]  /*5dd0*/  LOP3.LUT R52, R11, 0x20, RZ, 0xc0, !PT ;  /* 0x000000200b347812 */ /* 0x000fe200078ec0ff */
[----:B------:R-:W0:Y:S02]  /*5de0*/  LDC R20, c[0x0][0x3d8] ;  /* 0x0000f600ff147b82 */ /* 0x000e240000000800 */
[----:B------:R-:W-:Y:S01]  /*5df0*/  IMAD R11, R60, 0x4, R49 ;  /* 0x000000043c0b7824 */ /* 0x000fe200078e0231 */
[C---:B------:R-:W-:Y:S01]  /*5e00*/  LEA R56, P3, R15.reuse, R150, 0x1 ;  /* 0x000000960f387211 */ /* 0x040fe200078608ff */
[----:B------:R2:W-:Y:S02]  /*5e10*/  STL.64 [R1+0x260], R54 ;  /* 0x0002603601007387 */ /* 0x0005e40000100a00 */
[----:B------:R-:W-:Y:S01]  /*5e20*/  IMAD R25, R62, 0x4, R11 ;  /* 0x000000043e197824 */ /* 0x000fe200078e020b */
[----:B------:R-:W-:Y:S01]  /*5e30*/  LEA.HI.X.SX32 R57, R15, R0, 0x1, P3 ;  /* 0x000000000f397211 */ /* 0x000fe200018f0eff */
[----:B------:R-:W0:Y:S02]  /*5e40*/  LDC R5, c[0x0][0x3d8] ;  /* 0x0000f600ff057b82 */ /* 0x000e240000000800 */
[----:B------:R-:W-:Y:S01]  /*5e50*/  IMAD R51, R64, 0x4, R25 ;  /* 0x0000000440337824 */ /* 0x000fe200078e0219 */
[C---:B--2---:R-:W-:Y:S01]  /*5e60*/  LEA R54, P6, R17.reuse, R150, 0x1 ;  /* 0x0000009611367211 */ /* 0x044fe200078c08ff */
[----:B------:R-:W-:Y:S04]  /*5e70*/  STL.64 [R1+0x40], R76 ;  /* 0x0000404c01007387 */ /* 0x000fe80000100a00 */
[----:B------:R-:W2:Y:S01]  /*5e80*/  LDC R3, c[0x0][0x3d8] ;  /* 0x0000f600ff037b82 */ /* 0x000ea20000000800 */
[----:B------:R-:W-:Y:S01]  /*5e90*/  LEA.HI.X.SX32 R55, R17, R0, 0x1, P6 ;  /* 0x0000000011377211 */ /* 0x000fe200030f0eff */
[----:B------:R1:W-:Y:S01]  /*5ea0*/  STL.64 [R1+0x258], R56 ;  /* 0x0002583801007387 */ /* 0x0003e20000100a00 */
[----:B------:R-:W-:-:S03]  /*5eb0*/  LEA R13, R66, R51, 0x2 ;  /* 0x00000033420d7211 */ /* 0x000fc600078e10ff */
[----:B------:R3:W-:Y:S01]  /*5ec0*/  STL.64 [R1+0x38], R54 ;  /* 0x0000383601007387 */ /* 0x0007e20000100a00 */
[----:B------:R-:W-:Y:S01]  /*5ed0*/  IMAD.U32 R15, RZ, RZ, UR10 ;  /* 0x0000000aff0f7e24 */ /* 0x000fe2000f8e00ff */
[----:B------:R-:W0:Y:S01]  /*5ee0*/  LDC R6, c[0x0][0x3d8] ;  /* 0x0000f600ff067b82 */ /* 0x000e220000000800 */
[----:B------:R-:W-:Y:S01]  /*5ef0*/  IMAD R21, R68, 0x4, R13 ;  /* 0x0000000444157824 */ /* 0x000fe200078e020d */
[----:B-1----:R-:W-:-:S06]  /*5f00*/  LEA R56, P2, R19, R150, 0x1 ;  /* 0x0000009613387211 */ /* 0x002fcc00078408ff */
[----:B------:R-:W1:Y:S01]  /*5f10*/  LDC R2, c[0x0][0x3d8] ;  /* 0x0000f600ff027b82 */ /* 0x000e620000000800 */
[----:B---3--:R-:W-:Y:S02]  /*5f20*/  LEA R54, P3, R23, R150, 0x1 ;  /* 0x0000009617367211 */ /* 0x008fe400078608ff */
[-C--:B------:R-:W-:Y:S02]  /*5f30*/  LEA.HI.X.SX32 R57, R19, R0.reuse, 0x1, P2 ;  /* 0x0000000013397211 */ /* 0x080fe400010f0eff */
[----:B------:R-:W-:Y:S01]  /*5f40*/  LEA.HI.X.SX32 R55, R23, R0, 0x1, P3 ;  /* 0x0000000017377211 */ /* 0x000fe200018f0eff */
[----:B------:R3:W-:Y:S01]  /*5f50*/  STL [R1+0x278], R15 ;  /* 0x0002780f01007387 */ /* 0x0007e20000100800 */
[----:B------:R-:W-:Y:S01]  /*5f60*/  IMAD R31, R70, 0x4, R21 ;  /* 0x00000004461f7824 */ /* 0x000fe200078e0215 */
[C---:B------:R-:W-:Y:S01]  /*5f70*/  LEA R58, P2, R27.reuse, R150, 0x1 ;  /* 0x000000961b3a7211 */ /* 0x040fe200078408ff */
[----:B------:R-:W0:Y:S01]  /*5f80*/  LDC R36, c[0x0][0x3d8] ;  /* 0x0000f600ff247b82 */ /* 0x000e220000000800 */
[----:B------:R4:W-:Y:S04]  /*5f90*/  STL.64 [R1+0x250], R56 ;  /* 0x0002503801007387 */ /* 0x0009e80000100a00 */
[----:B------:R2:W-:Y:S01]  /*5fa0*/  STL.64 [R1+0x30], R54 ;  /* 0x0000303601007387 */ /* 0x0005e20000100a00 */
[----:B------:R-:W-:Y:S01]  /*5fb0*/  LEA.HI.X.SX32 R59, R27, R0, 0x1, P2 ;  /* 0x000000001b3b7211 */ /* 0x000fe200010f0eff */
[----:B---3--:R-:W-:Y:S01]  /*5fc0*/  IMAD R15, R72, 0x4, R31 ;  /* 0x00000004480f7824 */ /* 0x008fe200078e021f */
[----:B------:R-:W3:Y:S01]  /*5fd0*/  LDC R7, c[0x0][0x3d8] ;  /* 0x0000f600ff077b82 */ /* 0x000ee20000000800 */
[----:B----4-:R-:W-:-:S07]  /*5fe0*/  LEA R56, P3, R29, R150, 0x1 ;  /* 0x000000961d387211 */ /* 0x010fce00078608ff */
[----:B------:R-:W4:Y:S01]  /*5ff0*/  LDC R42, c[0x0][0x3d8] ;  /* 0x0000f600ff2a7b82 */ /* 0x000f220000000800 */
[----:B--2---:R-:W-:Y:S02]  /*6000*/  LEA R54, P6, R33, R150, 0x1 ;  /* 0x0000009621367211 */ /* 0x004fe400078c08ff */
[-C--:B------:R-:W-:Y:S02]  /*6010*/  LEA.HI.X.SX32 R57, R29, R0.reuse, 0x1, P3 ;  /* 0x000000001d397211 */ /* 0x080fe400018f0eff */
[----:B------:R-:W-:Y:S01]  /*6020*/  LEA.HI.X.SX32 R55, R33, R0, 0x1, P6 ;  /* 0x0000000021377211 */ /* 0x000fe200030f0eff */
[----:B------:R-:W-:Y:S01]  /*6030*/  IMAD R23, R74, 0x4, R15 ;  /* 0x000000044a177824 */ /* 0x000fe200078e020f */
[----:B------:R2:W-:Y:S01]  /*6040*/  STL.64 [R1+0x248], R58 ;  /* 0x0002483a01007387 */ /* 0x0005e20000100a00 */
[----:B------:R-:W0:Y:S03]  /*6050*/  LDC R44, c[0x0][0x3d8] ;  /* 0x0000f600ff2c7b82 */ /* 0x000e260000000800 */
[----:B------:R-:W-:Y:S01]  /*6060*/  STL.64 [R1+0x28], R56 ;  /* 0x0000283801007387 */ /* 0x000fe20000100a00 */
[----:B------:R-:W-:-:S03]  /*6070*/  IMAD R29, R50, 0x4, R23 ;  /* 0x00000004321d7824 */ /* 0x000fc600078e0217 */
[----:B------:R1:W-:Y:S01]  /*6080*/  STL.64 [R1+0x20], R54 ;  /* 0x0000203601007387 */ /* 0x0003e20000100a00 */
[----:B------:R-:W0:Y:S01]  /*6090*/  LDC R40, c[0x0][0x3a8] ;  /* 0x0000ea00ff287b82 */ /* 0x000e220000000800 */
[----:B--2---:R-:W-:Y:S01]  /*60a0*/  LEA R58, P2, R35, R150, 0x1 ;  /* 0x00000096233a7211 */ /* 0x004fe200078408ff */
[----:B------:R-:W-:-:S03]  /*60b0*/  IMAD R17, R48, 0x4, R29 ;  /* 0x0000000430117824 */ /* 0x000fc600078e021d */
[----:B------:R-:W-:Y:S02]  /*60c0*/  LEA.HI.X.SX32 R59, R35, R0, 0x1, P2 ;  /* 0x00000000233b7211 */ /* 0x000fe400010f0eff */
[----:B-1----:R-:W-:-:S04]  /*60d0*/  LEA R54, P6, R45, R150, 0x1 ;  /* 0x000000962d367211 */ /* 0x002fc800078c08ff */
[----:B------:R-:W-:Y:S01]  /*60e0*/  LEA.HI.X.SX32 R55, R45, R0, 0x1, P6 ;  /* 0x000000002d377211 */ /* 0x000fe200030f0eff */
[----:B------:R-:W-:Y:S01]  /*60f0*/  STL.64 [R1+0x18], R58 ;  /* 0x0000183a01007387 */ /* 0x000fe20000100a00 */
[----:B------:R-:W-:Y:S01]  /*6100*/  IMAD R19, R34, 0x4, R17 ;  /* 0x0000000422137824 */ /* 0x000fe200078e0211 */
[C---:B------:R-:W-:Y:S02]  /*6110*/  LEA R56, P3, R39.reuse, R150, 0x1 ;  /* 0x0000009627387211 */ /* 0x040fe400078608ff */
[----:B------:R1:W-:Y:S01]  /*6120*/  STL.64 [R1+0x8], R54 ;  /* 0x0000083601007387 */ /* 0x0003e20000100a00 */
[----:B------:R-:W-:Y:S01]  /*6130*/  IMAD R27, R46, 0x4, R19 ;  /* 0x000000042e1b7824 */ /* 0x000fe200078e0213 */
[----:B------:R-:W-:Y:S02]  /*6140*/  LEA.HI.X.SX32 R57, R39, R0, 0x1, P3 ;  /* 0x0000000027397211 */ /* 0x000fe400018f0eff */
[-C--:B------:R-:W-:Y:S02]  /*6150*/  LEA R250, P3, R47, R150.reuse, 0x1 ;  /* 0x000000962ffa7211 */ /* 0x080fe400078608ff */
[----:B-1----:R-:W-:-:S04]  /*6160*/  LEA R54, P2, R9, R150, 0x1 ;  /* 0x0000009609367211 */ /* 0x002fc800078408ff */
[----:B------:R-:W-:Y:S01]  /*6170*/  LEA.HI.X.SX32 R55, R9, R0, 0x1, P2 ;  /* 0x0000000009377211 */ /* 0x000fe200010f0eff */
[----:B------:R-:W-:Y:S01]  /*6180*/  IMAD R9, R32, 0x4, R27 ;  /* 0x0000000420097824 */ /* 0x000fe200078e021b */
[----:B------:R-:W-:Y:S02]  /*6190*/  LEA R246, P2, R11, R150, 0x1 ;  /* 0x000000960bf67211 */ /* 0x000fe400078408ff */
[----:B------:R-:W-:Y:S02]  /*61a0*/  LEA.HI.X.SX32 R251, R47, R0, 0x1, P3 ;  /* 0x000000002ffb7211 */ /* 0x000fe400018f0eff */
[----:B------:R-:W-:Y:S02]  /*61b0*/  LEA R244, P3, R25, R150, 0x1 ;  /* 0x0000009619f47211 */ /* 0x000fe400078608ff */
[-C--:B------:R-:W-:Y:S01]  /*61c0*/  LEA.HI.X.SX32 R247, R11, R0.reuse, 0x1, P2 ;  /* 0x000000000bf77211 */ /* 0x080fe200010f0eff */
[----:B------:R-:W-:Y:S01]  /*61d0*/  IMAD R11, R30, 0x4, R9 ;  /* 0x000000041e0b7824 */ /* 0x000fe200078e0209 */
[----:B------:R-:W-:-:S02]  /*61e0*/  LEA.HI.X.SX32 R245, R25, R0, 0x1, P3 ;  /* 0x0000000019f57211 */ /* 0x000fc400018f0eff */
[-C--:B------:R-:W-:Y:S01]  /*61f0*/  LEA R240, P2, R13, R150.reuse, 0x1 ;  /* 0x000000960df07211 */ /* 0x080fe200078408ff */
[----:B------:R-:W-:Y:S01]  /*6200*/  IMAD R25, R28, 0x4, R11 ;  /* 0x000000041c197824 */ /* 0x000fe200078e020b */
[----:B------:R-:W-:Y:S02]  /*6210*/  LEA R238, P3, R21, R150, 0x1 ;  /* 0x0000009615ee7211 */ /* 0x000fe400078608ff */
[-C--:B------:R-:W-:Y:S01]  /*6220*/  LEA.HI.X.SX32 R241, R13, R0.reuse, 0x1, P2 ;  /* 0x000000000df17211 */ /* 0x080fe200010f0eff */
[----:B------:R-:W-:Y:S01]  /*6230*/  IMAD R13, R26, 0x4, R25 ;  /* 0x000000041a0d7824 */ /* 0x000fe200078e0219 */
[----:B------:R-:W-:Y:S02]  /*6240*/  LEA.HI.X.SX32 R239, R21, R0, 0x1, P3 ;  /* 0x0000000015ef7211 */ /* 0x000fe400018f0eff */
[----:B------:R-:W-:Y:S02]  /*6250*/  LEA R232, P3, R23, R150, 0x1 ;  /* 0x0000009617e87211 */ /* 0x000fe400078608ff */
[----:B------:R-:W-:-:S02]  /*6260*/  LEA R21, R24, R13, 0x2 ;  /* 0x0000000d18157211 */ /* 0x000fc400078e10ff */
[-C--:B------:R-:W-:Y:S02]  /*6270*/  LEA R234, P2, R15, R150.reuse, 0x1 ;  /* 0x000000960fea7211 */ /* 0x080fe400078408ff */
[----:B------:R-:W-:Y:S02]  /*6280*/  LEA R248, P6, R49, R150, 0x1 ;  /* 0x0000009631f87211 */ /* 0x000fe400078c08ff */
[-C--:B------:R-:W-:Y:S01]  /*6290*/  LEA.HI.X.SX32 R233, R23, R0.reuse, 0x1, P3 ;  /* 0x0000000017e97211 */ /* 0x080fe200018f0eff */
[----:B------:R-:W-:Y:S01]  /*62a0*/  IMAD R23, R22, 0x4, R21 ;  /* 0x0000000416177824 */ /* 0x000fe200078e0215 */
[-C--:B------:R-:W-:Y:S02]  /*62b0*/  LEA.HI.X.SX32 R235, R15, R0.reuse, 0x1, P2 ;  /* 0x000000000feb7211 */ /* 0x080fe400010f0eff */
[----:B------:R-:W-:Y:S01]  /*62c0*/  LEA.HI.X.SX32 R249, R49, R0, 0x1, P6 ;  /* 0x0000000031f97211 */ /* 0x000fe200030f0eff */
[----:B0-----:R-:W-:Y:S01]  /*62d0*/  IMAD R15, R20, 0x4, R23 ;  /* 0x00000004140f7824 */ /* 0x001fe200078e0217 */
[----:B------:R-:W-:-:S02]  /*62e0*/  LEA R228, P2, R17, R150, 0x1 ;  /* 0x0000009611e47211 */ /* 0x000fc400078408ff */
[-C--:B------:R-:W-:Y:S02]  /*62f0*/  LEA R242, P6, R51, R150.reuse, 0x1 ;  /* 0x0000009633f27211 */ /* 0x080fe400078c08ff */
[----:B------:R-:W-:Y:S02]  /*6300*/  LEA R226, P3, R19, R150, 0x1 ;  /* 0x0000009613e27211 */ /* 0x000fe400078608ff */
[-C--:B------:R-:W-:Y:S01]  /*6310*/  LEA.HI.X.SX32 R229, R17, R0.reuse, 0x1, P2 ;  /* 0x0000000011e57211 */ /* 0x080fe200010f0eff */
[----:B------:R-:W-:Y:S01]  /*6320*/  IMAD R17, R18, 0x4, R15 ;  /* 0x0000000412117824 */ /* 0x000fe200078e020f */
[----:B------:R-:W-:Y:S02]  /*6330*/  LEA.HI.X.SX32 R243, R51, R0, 0x1, P6 ;  /* 0x0000000033f37211 */ /* 0x000fe400030f0eff */
[----:B------:R-:W-:Y:S02]  /*6340*/  LEA R236, P6, R31, R150, 0x1 ;  /* 0x000000961fec7211 */ /* 0x000fe400078c08ff */
[----:B------:R-:W-:Y:S01]  /*6350*/  LEA.HI.X.SX32 R227, R19, R0, 0x1, P3 ;  /* 0x0000000013e37211 */ /* 0x000fe200018f0eff */
[----:B------:R-:W-:Y:S01]  /*6360*/  IMAD R19, R16, 0x4, R17 ;  /* 0x0000000410137824 */ /* 0x000fe200078e0211 */
[----:B------:R-:W-:-:S02]  /*6370*/  LEA R222, P2, R9, R150, 0x1 ;  /* 0x0000009609de7211 */ /* 0x000fc400078408ff */
[----:B------:R-:W-:Y:S02]  /*6380*/  LEA.HI.X.SX32 R237, R31, R0, 0x1, P6 ;  /* 0x000000001fed7211 */ /* 0x000fe400030f0eff */
[-C--:B------:R-:W-:Y:S02]  /*6390*/  LEA R230, P6, R29, R150.reuse, 0x1 ;  /* 0x000000961de67211 */ /* 0x080fe400078c08ff */
[----:B------:R-:W-:Y:S02]  /*63a0*/  LEA R220, P3, R11, R150, 0x1 ;  /* 0x000000960bdc7211 */ /* 0x000fe400078608ff */
[-C--:B------:R-:W-:Y:S01]  /*63b0*/  LEA.HI.X.SX32 R223, R9, R0.reuse, 0x1, P2 ;  /* 0x0000000009df7211 */ /* 0x080fe200010f0eff */
[----:B------:R-:W-:Y:S01]  /*63c0*/  IMAD R9, R14, 0x4, R19 ;  /* 0x000000040e097824 */ /* 0x000fe200078e0213 */
[----:B------:R-:W-:Y:S02]  /*63d0*/  LEA.HI.X.SX32 R231, R29, R0, 0x1, P6 ;  /* 0x000000001de77211 */ /* 0x000fe400030f0eff */
[----:B------:R-:W-:-:S02]  /*63e0*/  LEA R224, P6, R27, R150, 0x1 ;  /* 0x000000961be07211 */ /* 0x000fc400078c08ff */
[----:B------:R-:W-:Y:S01]  /*63f0*/  LEA.HI.X.SX32 R221, R11, R0, 0x1, P3 ;  /* 0x000000000bdd7211 */ /* 0x000fe200018f0eff */
[----:B------:R-:W-:Y:S01]  /*6400*/  IMAD R11, R12, 0x4, R9 ;  /* 0x000000040c0b7824 */ /* 0x000fe200078e0209 */
[----:B------:R-:W-:Y:S02]  /*6410*/  LEA R216, P2, R13, R150, 0x1 ;  /* 0x000000960dd87211 */ /* 0x000fe400078408ff */
[-C--:B------:R-:W-:Y:S02]  /*6420*/  LEA.HI.X.SX32 R225, R27, R0.reuse, 0x1, P6 ;  /* 0x000000001be17211 */ /* 0x080fe400030f0eff */
[----:B------:R-:W-:Y:S01]  /*6430*/  LEA.HI.X.SX32 R217, R13, R0, 0x1, P2 ;  /* 0x000000000dd97211 */ /* 0x000fe200010f0eff */
[----:B------:R-:W-:Y:S01]  /*6440*/  IMAD R13, R10, 0x4, R11 ;  /* 0x000000040a0d7824 */ /* 0x000fe200078e020b */
[-C--:B------:R-:W-:Y:S01]  /*6450*/  LEA R218, P6, R25, R150.reuse, 0x1 ;  /* 0x0000009619da7211 */ /* 0x080fe200078c08ff */
[----:B------:R0:W-:Y:S01]  /*6460*/  STL.64 [R1+0x10], R56 ;  /* 0x0000103801007387 */ /* 0x0001e20000100a00 */
[----:B------:R-:W-:Y:S01]  /*6470*/  LEA R214, P3, R21, R150, 0x1 ;  /* 0x0000009615d67211 */ /* 0x000fe200078608ff */
[----:B------:R-:W-:Y:S01]  /*6480*/  IMAD R4, R4, 0x4, R13 ;  /* 0x0000000404047824 */ /* 0x000fe200078e020d */
[----:B------:R-:W-:Y:S01]  /*6490*/  LEA.HI.X.SX32 R219, R25, R0, 0x1, P6 ;  /* 0x0000000019db7211 */ /* 0x000fe200030f0eff */
[----:B------:R0:W-:Y:S01]  /*64a0*/  STL.64 [R1], R54 ;  /* 0x0000003601007387 */ /* 0x0001e20000100a00 */
[----:B------:R-:W-:Y:S01]  /*64b0*/  LEA R212, P6, R23, R150, 0x1 ;  /* 0x0000009617d47211 */ /* 0x000fe200078c08ff */
[----:B------:R-:W-:Y:S01]  /*64c0*/  IMAD R5, R5, 0x4, R4 ;  /* 0x0000000405057824 */ /* 0x000fe200078e0204 */
[----:B------:R-:W-:-:S04]  /*64d0*/  @!UP0 UIADD3 UR10, UPT, UPT, -UR11, 0x100000, URZ ;  /* 0x001000000b0a8890 */ /* 0x000fc8000fffe1ff */
[----:B------:R-:W-:Y:S02]  /*64e0*/  @!UP0 USHF.L.U32 UR11, UR10, 0xb, URZ ;  /* 0x0000000b0a0b8899 */ /* 0x000fe400080006ff */
[----:B------:R-:W-:Y:S01]  /*64f0*/  @!UP0 USHF.L.U32 UR10, UR10, 0x1, URZ ;  /* 0x000000010a0a8899 */ /* 0x000fe200080006ff */
[-C--:B------:R-:W-:Y:S02]  /*6500*/  LEA.HI.X.SX32 R215, R21, R0.reuse, 0x1, P3 ;  /* 0x0000000015d77211 */ /* 0x080fe400018f0eff */
[----:B------:R-:W-:Y:S02]  /*6510*/  LEA.HI.X.SX32 R213, R23, R0, 0x1, P6 ;  /* 0x0000000017d57211 */ /* 0x000fe400030f0eff */
[-C--:B------:R-:W-:Y:S02]  /*6520*/  LEA R210, P2, R15, R150.reuse, 0x1 ;  /* 0x000000960fd27211 */ /* 0x080fe400078408ff */
[-C--:B------:R-:W-:Y:S02]  /*6530*/  LEA R208, P3, R17, R150.reuse, 0x1 ;  /* 0x0000009611d07211 */ /* 0x080fe400078608ff */
[----:B------:R-:W-:Y:S01]  /*6540*/  LEA R206, P6, R19, R150, 0x1 ;  /* 0x0000009613ce7211 */ /* 0x000fe200078c08ff */
[----:B------:R-:W-:Y:S01]  /*6550*/  IMAD R8, R8, 0x4, R5 ;  /* 0x0000000408087824 */ /* 0x000fe200078e0205 */
[-C--:B------:R-:W-:Y:S01]  /*6560*/  LEA.HI.X.SX32 R211, R15, R0.reuse, 0x1, P2 ;  /* 0x000000000fd37211 */ /* 0x080fe200010f0eff */
[----:B------:R-:W1:Y:S02]  /*6570*/  FENCE.VIEW.ASYNC.S ;  /* 0x00000000000073c6 */ /* 0x000e640000000000 */
[----:B-1----:R0:W1:Y:S01]  /*6580*/  @!UP1 SYNCS.EXCH.64 URZ, [UR4+0x18000], UR10 ;  /* 0x0180000a04ff95b2 */ /* 0x0020620008000100 */
[----:B------:R-:W-:-:S02]  /*6590*/  LEA.HI.X.SX32 R209, R17, R0, 0x1, P3 ;  /* 0x0000000011d17211 */ /* 0x000fc400018f0eff */
[----:B------:R-:W-:Y:S01]  /*65a0*/  LEA.HI.X.SX32 R207, R19, R0, 0x1, P6 ;  /* 0x0000000013cf7211 */ /* 0x000fe200030f0eff */
[----:B------:R-:W-:Y:S01]  /*65b0*/  IMAD R3, R3, 0x4, R8 ;  /* 0x0000000403037824 */ /* 0x000fe200078e0208 */
[----:B-1----:R-:W-:Y:S01]  /*65c0*/  BAR.SYNC.DEFER_BLOCKING 0x0 ;  /* 0x0000000000007b1d */ /* 0x002fe20000010000 */
[-C--:B------:R-:W-:Y:S02]  /*65d0*/  LEA R204, P2, R9, R150.reuse, 0x1 ;  /* 0x0000009609cc7211 */ /* 0x080fe400078408ff */
[-C--:B------:R-:W-:Y:S02]  /*65e0*/  LEA R202, P3, R11, R150.reuse, 0x1 ;  /* 0x000000960bca7211 */ /* 0x080fe400078608ff */
[----:B------:R-:W-:Y:S01]  /*65f0*/  LEA R200, P6, R13, R150, 0x1 ;  /* 0x000000960dc87211 */ /* 0x000fe200078c08ff */
[----:B------:R-:W-:Y:S01]  /*6600*/  IMAD R6, R6, 0x4, R3 ;  /* 0x0000000406067824 */ /* 0x000fe200078e0203 */
[-C--:B------:R-:W-:Y:S02]  /*6610*/  LEA.HI.X.SX32 R205, R9, R0.reuse, 0x1, P2 ;  /* 0x0000000009cd7211 */ /* 0x080fe400010f0eff */
[----:B------:R-:W-:-:S02]  /*6620*/  LEA.HI.X.SX32 R203, R11, R0, 0x1, P3 ;  /* 0x000000000bcb7211 */ /* 0x000fc400018f0eff */
[----:B------:R-:W-:Y:S02]  /*6630*/  LEA.HI.X.SX32 R201, R13, R0, 0x1, P6 ;  /* 0x000000000dc97211 */ /* 0x000fe400030f0eff */
[-C--:B------:R-:W-:Y:S02]  /*6640*/  LEA R198, P2, R4, R150.reuse, 0x1 ;  /* 0x0000009604c67211 */ /* 0x080fe400078408ff */
[-C--:B------:R-:W-:Y:S02]  /*6650*/  LEA R196, P3, R5, R150.reuse, 0x1 ;  /* 0x0000009605c47211 */ /* 0x080fe400078608ff */
[----:B------:R-:W-:Y:S01]  /*6660*/  LEA R194, P6, R8, R150, 0x1 ;  /* 0x0000009608c27211 */ /* 0x000fe200078c08ff */
[----:B------:R-:W-:Y:S01]  /*6670*/  VIADD R138, R53, 0x18000 ;  /* 0x00018000358a7836 */ /* 0x000fe20000000000 */
[-C--:B------:R-:W-:Y:S01]  /*6680*/  LEA.HI.X.SX32 R199, R4, R0.reuse, 0x1, P2 ;  /* 0x0000000004c77211 */ /* 0x080fe200010f0eff */
[----:B------:R-:W-:Y:S01]  /*6690*/  IMAD R2, R2, 0x4, R6 ;  /* 0x0000000402027824 */ /* 0x000fe200078e0206 */
[----:B------:R-:W-:-:S02]  /*66a0*/  LEA.HI.X.SX32 R197, R5, R0, 0x1, P3 ;  /* 0x0000000005c57211 */ /* 0x000fc400018f0eff */
[----:B------:R-:W-:Y:S01]  /*66b0*/  LEA.HI.X.SX32 R195, R8, R0, 0x1, P6 ;  /* 0x0000000008c37211 */ /* 0x000fe200030f0eff */
[----:B0--34-:R-:W-:Y:S06]  /*66c0*/  @!P1 BRA `(.L_x_6) ;  /* 0x0000000400a89947 */ /* 0x019fec0003800000 */
[----:B------:R-:W-:Y:S02]  /*66d0*/  MOV R4, UR4 ;  /* 0x0000000400047c02 */ /* 0x000fe40008000f00 */
[----:B------:R-:W-:Y:S01]  /*66e0*/  ELECT P2, URZ, PT ;  /* 0x0000000000ff782f */ /* 0x000fe20003840000 */
[----:B------:R-:W-:Y:S01]  /*66f0*/  IMAD.MOV.U32 R139, RZ, RZ, RZ ;  /* 0x000000ffff8b7224 */ /* 0x000fe200078e00ff */
[----:B------:R-:W-:Y:S01]  /*6700*/  UMOV UR60, 0x0 ;  /* 0x00000000003c7882 */ /* 0x000fe20000000000 */
[----:B------:R-:W-:Y:S01]  /*6710*/  SHF.R.U32.HI R4, RZ, 0x4, R4 ;  /* 0x00000004ff047819 */ /* 0x000fe20000011604 */
[----:B------:R-:W-:Y:S01]  /*6720*/  UMOV UR61, 0x8108010 ;  /* 0x08108010003d7882 */ /* 0x000fe20000000000 */
[----:B------:R-:W-:Y:S01]  /*6730*/  UMOV UR44, 0x0 ;  /* 0x00000000002c7882 */ /* 0x000fe20000000000 */
[----:B------:R-:W-:Y:S01]  /*6740*/  UMOV UR45, 0x8108010 ;  /* 0x08108010002d7882 */ /* 0x000fe20000000000 */
[----:B------:R-:W-:Y:S01]  /*6750*/  SGXT.U32 R4, R4, 0xe ;  /* 0x0000000e0404781a */ /* 0x000fe20000000000 */
[----:B------:R-:W-:Y:S01]  /*6760*/  UMOV UR64, 0x0 ;  /* 0x0000000000407882 */ /* 0x000fe20000000000 */
[----:B------:R-:W-:Y:S01]  /*6770*/  UMOV UR65, 0x8108010 ;  /* 0x0810801000417882 */ /* 0x000fe20000000000 */
[----:B------:R-:W-:Y:S01]  /*6780*/  UMOV UR56, 0x0 ;  /* 0x0000000000387882 */ /* 0x000fe20000000000 */
[C---:B------:R-:W-:Y:S01]  /*6790*/  LOP3.LUT R5, R4.reuse, 0x8000000, RZ, 0xfc, !PT ;  /* 0x0800000004057812 */ /* 0x040fe200078efcff */
[----:B------:R-:W-:Y:S01]  /*67a0*/  UMOV UR57, 0x8108010 ;  /* 0x0810801000397882 */ /* 0x000fe20000000000 */
[----:B------:R-:W-:Y:S01]  /*67b0*/  IADD3 R4, P3, PT, R4, 0x8000080, RZ ;  /* 0x0800008004047810 */ /* 0x000fe20007f7e0ff */
[----:B------:R-:W-:Y:S01]  /*67c0*/  UMOV UR38, 0x0 ;  /* 0x0000000000267882 */ /* 0x000fe20000000000 */
[----:B------:R-:W-:Y:S01]  /*67d0*/  R2UR UR10, R5 ;  /* 0x00000000050a72ca */ /* 0x000fe200000e0000 */
[----:B------:R-:W-:Y:S01]  /*67e0*/  @P2 IMAD.MOV.U32 R5, RZ, RZ, 0x40004040 ;  /* 0x40004040ff052424 */ /* 0x000fe200078e00ff */
[----:B------:R-:W-:Y:S01]  /*67f0*/  R2UR UR18, R4 ;  /* 0x00000000041272ca */ /* 0x000fe200000e0000 */
[----:B------:R-:W-:Y:S01]  /*6800*/  UMOV UR39, 0x8108010 ;  /* 0x0810801000277882 */ /* 0x000fe20000000000 */
[----:B------:R-:W-:Y:S01]  /*6810*/  UMOV UR52, 0x0 ;  /* 0x0000000000347882 */ /* 0x000fe20000000000 */
[----:B------:R-:W-:Y:S01]  /*6820*/  UMOV UR53, 0x8108010 ;  /* 0x0810801000357882 */ /* 0x000fe20000000000 */
[C---:B------:R-:W-:Y:S01]  /*6830*/  @P2 R2UR UR17, R5.reuse ;  /* 0x00000000051122ca */ /* 0x040fe200000e0000 */
[----:B------:R-:W-:Y:S01]  /*6840*/  UMOV UR46, 0x0 ;  /* 0x00000000002e7882 */ /* 0x000fe20000000000 */
[----:B------:R-:W-:Y:S01]  /*6850*/  @P2 R2UR UR23, R5 ;  /* 0x00000000051722ca */ /* 0x000fe200000e0000 */
[----:B------:R-:W-:Y:S01]  /*6860*/  UMOV UR47, 0x8108010 ;  /* 0x08108010002f7882 */ /* 0x000fe20000000000 */
[----:B------:R-:W-:Y:S01]  /*6870*/  UMOV UR40, 0x0 ;  /* 0x0000000000287882 */ /* 0x000fe20000000000 */
[----:B------:R-:W-:Y:S01]  /*6880*/  UMOV UR41, 0x8108010 ;  /* 0x0810801000297882 */ /* 0x000fe20000000000 */
[----:B------:R-:W-:Y:S01]  /*6890*/  UMOV UR34, 0x0 ;  /* 0x0000000000227882 */ /* 0x000fe20000000000 */
[----:B------:R-:W-:Y:S01]  /*68a0*/  IMAD.U32 R4, RZ, RZ, UR10 ;  /* 0x0000000aff047e24 */ /* 0x000fe2000f8e00ff */
[----:B------:R-:W-:Y:S01]  /*68b0*/  UMOV UR35, 0x8108010 ;  /* 0x0810801000237882 */ /* 0x000fe20000000000 */
[----:B------:R-:W-:Y:S01]  /*68c0*/  UMOV UR28, 0x0 ;  /* 0x00000000001c7882 */ /* 0x000fe20000000000 */
[----:B------:R-:W-:Y:S01]  /*68d0*/  UMOV UR29, 0x8108010 ;  /* 0x08108010001d7882 */ /* 0x000fe20000000000 */
[----:B------:R-:W-:Y:S01]  /*68e0*/  UMOV UR24, 0x0 ;  /* 0x0000000000187882 */ /* 0x000fe20000000000 */
[----:B------:R-:W-:Y:S01]  /*68f0*/  @P2 R2UR UR16, R4 ;  /* 0x00000000041022ca */ /* 0x000fe200000e0000 */
[----:B------:R-:W-:Y:S01]  /*6900*/  VIADD R4, R53, 0x10000 ;  /* 0x0001000035047836 */ /* 0x000fe20000000000 */
[----:B------:R-:W-:Y:S01]  /*6910*/  UMOV UR25, 0x8108010 ;  /* 0x0810801000197882 */ /* 0x000fe20000000000 */
[----:B------:R-:W-:Y:S01]  /*6920*/  UMOV UR20, 0x0 ;  /* 0x0000000000147882 */ /* 0x000fe20000000000 */
[----:B------:R-:W-:Y:S01]  /*6930*/  UMOV UR21, 0x8108010 ;  /* 0x0810801000157882 */ /* 0x000fe20000000000 */
[----:B------:R-:W-:Y:S01]  /*6940*/  UMOV UR14, 0x0 ;  /* 0x00000000000e7882 */ /* 0x000fe20000000000 */
[----:B------:R-:W-:Y:S01]  /*6950*/  SHF.R.U32.HI R4, RZ, 0x4, R4 ;  /* 0x00000004ff047819 */ /* 0x000fe20000011604 */
[----:B------:R-:W-:-:S03]  /*6960*/  UMOV UR15, 0x8108010 ;  /* 0x08108010000f7882 */ /* 0x000fc60000000000 */
[----:B------:R-:W-:-:S04]  /*6970*/  SGXT.U32 R4, R4, 0xe ;  /* 0x0000000e0404781a */ /* 0x000fc80000000000 */
[C---:B------:R-:W-:Y:S02]  /*6980*/  R2UR UR10, R4.reuse ;  /* 0x00000000040a72ca */ /* 0x040fe400000e0000 */
[----:B------:R-:W-:-:S04]  /*6990*/  IADD3 R4, P6, PT, R4, 0x2, RZ ;  /* 0x0000000204047810 */ /* 0x000fc80007fde0ff */
[----:B------:R-:W-:-:S07]  /*69a0*/  R2UR UR12, R4 ;  /* 0x00000000040c72ca */ /* 0x000fce00000e0000 */
[----:B------:R-:W-:-:S05]  /*69b0*/  IMAD.U32 R4, RZ, RZ, UR10 ;  /* 0x0000000aff047e24 */ /* 0x000fca000f8e00ff */
[----:B------:R-:W-:Y:S02]  /*69c0*/  @P2 R2UR UR22, R4 ;  /* 0x00000000041622ca */ /* 0x000fe400000e0000 */
[----:B------:R-:W-:-:S04]  /*69d0*/  @P2 MOV R4, R138 ;  /* 0x0000008a00042202 */ /* 0x000fc80000000f00 */
[----:B------:R-:W-:Y:S01]  /*69e0*/  @P2 R2UR UR10, R4 ;  /* 0x00000000040a22ca */ /* 0x000fe200000e0000 */
[----:B------:R-:W-:-:S05]  /*69f0*/  IMAD.MOV.U32 R4, RZ, RZ, RZ ;  /* 0x000000ffff047224 */ /* 0x000fca00078e00ff */
[----:B------:R-:W-:Y:S01]  /*6a00*/  IADD3.X R4, PT, PT, R4, 0x40004040, RZ, P3, !PT ;  /* 0x4000404004047810 */ /* 0x000fe20001ffe4ff */
[----:B------:R0:W-:Y:S03]  /*6a10*/  UTCHMMA gdesc[UR16], gdesc[UR22], tmem[UR7], tmem[UR60], idesc[UR61], !UPT ;  /* 0x00ff3c16100075ea */ /* 0x0001e6000f800007 */
[----:B------:R-:W-:Y:S01]  /*6a20*/  R2UR UR19, R4 ;  /* 0x00000000041372ca */ /* 0x000fe200000e0000 */
[----:B------:R-:W-:-:S05]  /*6a30*/  IMAD.MOV.U32 R4, RZ, RZ, RZ ;  /* 0x000000ffff047224 */ /* 0x000fca00078e00ff */
[----:B------:R-:W-:-:S04]  /*6a40*/  IADD3.X R4, PT, PT, R4, 0x40004040, RZ, P6, !PT ;  /* 0x4000404004047810 */ /* 0x000fc800037fe4ff */
[----:B------:R-:W-:-:S03]  /*6a50*/  R2UR UR13, R4 ;  /* 0x00000000040d72ca */ /* 0x000fc600000e0000 */
[----:B------:R-:W-:Y:S02]  /*6a60*/  UIADD3.64 UR66, UPT, UPT, UR18, 0x80, URZ ;  /* 0x0000008012427897 */ /* 0x000fe4000fffe0ff */
[----:B------:R-:W-:Y:S02]  /*6a70*/  UIADD3.64 UR62, UPT, UPT, UR18, 0x100, URZ ;  /* 0x00000100123e7897 */ /* 0x000fe4000fffe0ff */
[----:B------:R-:W-:Y:S02]  /*6a80*/  UIADD3.64 UR50, UPT, UPT, UR18, 0x180, URZ ;  /* 0x0000018012327897 */ /* 0x000fe4000fffe0ff */
[----:B------:R-:W-:Y:S02]  /*6a90*/  UIADD3.64 UR32, UPT, UPT, UR18, 0x200, URZ ;  /* 0x0000020012207897 */ /* 0x000fe4000fffe0ff */
[----:B------:R-:W-:Y:S02]  /*6aa0*/  UIADD3.64 UR58, UPT, UPT, UR18, 0x280, URZ ;  /* 0x00000280123a7897 */ /* 0x000fe4000fffe0ff */
[----:B------:R-:W-:-:S02]  /*6ab0*/  UIADD3.64 UR68, UPT, UPT, UR12, 0x2, URZ ;  /* 0x000000020c447897 */ /* 0x000fc4000fffe0ff */
[----:B------:R1:W-:Y:S01]  /*6ac0*/  UTCHMMA gdesc[UR18], gdesc[UR12], tmem[UR7], tmem[UR44], idesc[UR45], UPT ;  /* 0x00ff2c0c120075ea */ /* 0x0003e2000b800007 */
[----:B0-----:R-:W-:Y:S02]  /*6ad0*/  UIADD3.64 UR60, UPT, UPT, UR12, 0x4, URZ ;  /* 0x000000040c3c7897 */ /* 0x001fe4000fffe0ff */
[----:B------:R-:W-:Y:S02]  /*6ae0*/  UIADD3.64 UR70, UPT, UPT, UR12, 0x200, URZ ;  /* 0x000002000c467897 */ /* 0x000fe4000fffe0ff */
[----:B------:R-:W-:Y:S02]  /*6af0*/  UIADD3.64 UR74, UPT, UPT, UR12, 0x202, URZ ;  /* 0x000002020c4a7897 */ /* 0x000fe4000fffe0ff */
[----:B------:R-:W-:Y:S01]  /*6b00*/  UIADD3.64 UR54, UPT, UPT, UR18, 0x300, URZ ;  /* 0x0000030012367897 */ /* 0x000fe2000fffe0ff */
[----:B------:R-:W-:Y:S01]  /*6b10*/  UTCHMMA gdesc[UR66], gdesc[UR68], tmem[UR7], tmem[UR64], idesc[UR65], UPT ;  /* 0x00ff4044420075ea */ /* 0x000fe2000b800007 */
[----:B------:R-:W-:Y:S01]  /*6b20*/  UIADD3.64 UR72, UPT, UPT, UR12, 0x204, URZ ;  /* 0x000002040c487897 */ /* 0x000fe2000fffe0ff */
[----:B------:R0:W-:Y:S01]  /*6b30*/  UTCHMMA gdesc[UR62], gdesc[UR60], tmem[UR7], tmem[UR56], idesc[UR57], UPT ;  /* 0x00ff383c3e0075ea */ /* 0x0001e2000b800007 */
[----:B-1----:R-:W-:-:S02]  /*6b40*/  UIADD3.64 UR44, UPT, UPT, UR12, 0x1fe, URZ ;  /* 0x000001fe0c2c7897 */ /* 0x002fc4000fffe0ff */
[----:B------:R-:W-:Y:S02]  /*6b50*/  UIADD3.64 UR48, UPT, UPT, UR18, 0x380, URZ ;  /* 0x0000038012307897 */ /* 0x000fe4000fffe0ff */
[----:B------:R-:W-:Y:S02]  /*6b60*/  UIADD3.64 UR42, UPT, UPT, UR18, 0x400, URZ ;  /* 0x00000400122a7897 */ /* 0x000fe4000fffe0ff */
[----:B------:R-:W-:Y:S02]  /*6b70*/  UIADD3.64 UR36, UPT, UPT, UR18, 0x480, URZ ;  /* 0x0000048012247897 */ /* 0x000fe4000fffe0ff */
[----:B------:R-:W-:Y:S01]  /*6b80*/  UIADD3.64 UR30, UPT, UPT, UR18, 0x500, URZ ;  /* 0x00000500121e7897 */ /* 0x000fe2000fffe0ff */
[----:B------:R1:W-:Y:S01]  /*6b90*/  UTCHMMA gdesc[UR50], gdesc[UR44], tmem[UR7], tmem[UR38], idesc[UR39], UPT ;  /* 0x00ff262c320075ea */ /* 0x0003e2000b800007 */
[----:B0-----:R-:W-:Y:S02]  /*6ba0*/  UIADD3.64 UR62, UPT, UPT, UR12, 0x3fe, URZ ;  /* 0x000003fe0c3e7897 */ /* 0x001fe4000fffe0ff */
[----:B------:R-:W-:-:S02]  /*6bb0*/  UIADD3.64 UR60, UPT, UPT, UR12, 0x400, URZ ;  /* 0x000004000c3c7897 */ /* 0x000fc4000fffe0ff */
[----:B------:R-:W-:Y:S02]  /*6bc0*/  UIADD3.64 UR56, UPT, UPT, UR12, 0x402, URZ ;  /* 0x000004020c387897 */ /* 0x000fe4000fffe0ff */
[----:B------:R-:W-:Y:S01]  /*6bd0*/  UIADD3.64 UR26, UPT, UPT, UR18, 0x580, URZ ;  /* 0x00000580121a7897 */ /* 0x000fe2000fffe0ff */
[----:B------:R-:W-:Y:S01]  /*6be0*/  UMOV UR68, 0x0 ;  /* 0x0000000000447882 */ /* 0x000fe20000000000 */
[----:B-1----:R-:W-:Y:S01]  /*6bf0*/  UIADD3.64 UR38, UPT, UPT, UR12, 0x404, URZ ;  /* 0x000004040c267897 */ /* 0x002fe2000fffe0ff */
[----:B------:R-:W-:Y:S01]  /*6c00*/  UMOV UR69, 0x8108010 ;  /* 0x0810801000457882 */ /* 0x000fe20000000000 */
[----:B------:R-:W-:Y:S01]  /*6c10*/  UIADD3.64 UR44, UPT, UPT, UR12, 0x5fe, URZ ;  /* 0x000005fe0c2c7897 */ /* 0x000fe2000fffe0ff */
[----:B------:R0:W-:Y:S01]  /*6c20*/  UTCHMMA gdesc[UR32], gdesc[UR70], tmem[UR7], tmem[UR68], idesc[UR69], UPT ;  /* 0x00ff4446200075ea */ /* 0x0001e2000b800007 */
[----:B------:R-:W-:Y:S02]  /*6c30*/  UIADD3.64 UR22, UPT, UPT, UR18, 0x600, URZ ;  /* 0x0000060012167897 */ /* 0x000fe4000fffe0ff */
[----:B------:R-:W-:Y:S01]  /*6c40*/  UIADD3.64 UR64, UPT, UPT, UR12, 0x600, URZ ;  /* 0x000006000c407897 */ /* 0x000fe2000fffe0ff */
[----:B------:R-:W-:Y:S01]  /*6c50*/  UMOV UR50, 0x0 ;  /* 0x0000000000327882 */ /* 0x000fe20000000000 */
[----:B------:R-:W-:Y:S01]  /*6c60*/  UMOV UR51, 0x8108010 ;  /* 0x0810801000337882 */ /* 0x000fe20000000000 */
[----:B------:R-:W-:Y:S01]  /*6c70*/  UIADD3.64 UR16, UPT, UPT, UR18, 0x680, URZ ;  /* 0x0000068012107897 */ /* 0x000fe2000fffe0ff */
[----:B------:R0:W-:Y:S01]  /*6c80*/  UTCHMMA gdesc[UR58], gdesc[UR74], tmem[UR7], tmem[UR50], idesc[UR51], UPT ;  /* 0x00ff324a3a0075ea */ /* 0x0001e2000b800007 */
[----:B------:R-:W-:Y:S01]  /*6c90*/  UIADD3.64 UR66, UPT, UPT, UR12, 0x602, URZ ;  /* 0x000006020c427897 */ /* 0x000fe2000fffe0ff */
[----:B------:R0:W-:Y:S01]  /*6ca0*/  UTCHMMA gdesc[UR54], gdesc[UR72], tmem[UR7], tmem[UR68], idesc[UR69], UPT ;  /* 0x00ff4448360075ea */ /* 0x0001e2000b800007 */
[----:B------:R-:W-:Y:S01]  /*6cb0*/  UIADD3.64 UR18, UPT, UPT, UR18, 0x700, URZ ;  /* 0x0000070012127897 */ /* 0x000fe2000fffe0ff */
[----:B------:R0:W-:Y:S01]  /*6cc0*/  UTCHMMA gdesc[UR48], gdesc[UR62], tmem[UR7], tmem[UR52], idesc[UR53], UPT ;  /* 0x00ff343e300075ea */ /* 0x0001e2000b800007 */
[----:B------:R-:W-:Y:S01]  /*6cd0*/  UIADD3.64 UR12, UPT, UPT, UR12, 0x604, URZ ;  /* 0x000006040c0c7897 */ /* 0x000fe2000fffe0ff */
[----:B------:R0:W-:Y:S01]  /*6ce0*/  UTCHMMA gdesc[UR42], gdesc[UR60], tmem[UR7], tmem[UR46], idesc[UR47], UPT ;  /* 0x00ff2e3c2a0075ea */ /* 0x0001e2000b800007 */
[----:B------:R0:W-:Y:S01]  /*6cf0*/  UTCHMMA gdesc[UR36], gdesc[UR56], tmem[UR7], tmem[UR40], idesc[UR41], UPT ;  /* 0x00ff2838240075ea */ /* 0x0001e2000b800007 */
[----:B------:R0:W-:Y:S01]  /*6d00*/  UTCHMMA gdesc[UR30], gdesc[UR38], tmem[UR7], tmem[UR34], idesc[UR35], UPT ;  /* 0x00ff22261e0075ea */ /* 0x0001e2000b800007 */
[----:B------:R0:W-:Y:S01]  /*6d10*/  UTCHMMA gdesc[UR26], gdesc[UR44], tmem[UR7], tmem[UR28], idesc[UR29], UPT ;  /* 0x00ff1c2c1a0075ea */ /* 0x0001e2000b800007 */
[----:B------:R0:W-:Y:S01]  /*6d20*/  UTCHMMA gdesc[UR22], gdesc[UR64], tmem[UR7], tmem[UR24], idesc[UR25], UPT ;  /* 0x00ff1840160075ea */ /* 0x0001e2000b800007 */
[----:B------:R0:W-:Y:S03]  /*6d30*/  UTCHMMA gdesc[UR16], gdesc[UR66], tmem[UR7], tmem[UR20], idesc[UR21], UPT ;  /* 0x00ff1442100075ea */ /* 0x0001e6000b800007 */
[----:B------:R0:W-:Y:S01]  /*6d40*/  UTCHMMA gdesc[UR18], gdesc[UR12], tmem[UR7], tmem[UR14], idesc[UR15], UPT ;  /* 0x00ff0e0c120075ea */ /* 0x0001e2000b800007 */
[----:B------:R0:W-:Y:S01]  /*6d50*/  UTCBAR [UR10], URZ ;  /* 0x000000ff0a0073e9 */ /* 0x0001e200080000ff */
[----:B------:R-:W-:Y:S01]  /*6d60*/  NOP ;  /* 0x0000000000007918 */ /* 0x000fe20000000000 */
.L_x_6:
[CC--:B------:R-:W-:Y:S01]  /*6d70*/  LEA R192, P3, R3.reuse, R150.reuse, 0x1 ;  /* 0x0000009603c07211 */ /* 0x0c0fe200078608ff */
[----:B------:R-:W-:Y:S01]  /*6d80*/  IMAD R36, R36, 0x4, R2 ;  /* 0x0000000424247824 */ /* 0x000fe200078e0202 */
[----:B------:R-:W-:Y:S02]  /*6d90*/  LEA R190, P6, R6, R150, 0x1 ;  /* 0x0000009606be7211 */ /* 0x000fe400078c08ff */
[----:B------:R-:W-:Y:S01]  /*6da0*/  LEA.HI.X.SX32 R193, R3, R0, 0x1, P3 ;  /* 0x0000000003c17211 */ /* 0x000fe200018f0eff */
[----:B------:R-:W-:Y:S01]  /*6db0*/  IMAD R3, R7, 0x4, R36 ;  /* 0x0000000407037824 */ /* 0x000fe200078e0224 */
[----:B------:R-:W-:Y:S02]  /*6dc0*/  LEA R188, P2, R2, R150, 0x1 ;  /* 0x0000009602bc7211 */ /* 0x000fe400078408ff */
[----:B------:R-:W-:Y:S02]  /*6dd0*/  LOP3.LUT R39, R52, 0x2, RZ, 0xfc, !PT ;  /* 0x0000000234277812 */ /* 0x000fe400078efcff */
[----:B------:R-:W-:Y:S01]  /*6de0*/  LEA.HI.X.SX32 R191, R6, R0, 0x1, P6 ;  /* 0x0000000006bf7211 */ /* 0x000fe200030f0eff */
[----:B------:R-:W-:Y:S08]  /*6df0*/  @!P0 BRA `(.L_x_7) ;  /* 0x0000000000088947 */ /* 0x000ff00003800000 */
[----:B------:R-:W1:Y:S02]  /*6e00*/  SYNCS.PHASECHK.TRANS64.TRYWAIT P3, [UR4+0x18000], RZ ;  /* 0x018000ffff0075a7 */ /* 0x000e640008061104 */
[----:B-1----:R-:W-:Y:S05]  /*6e10*/  @!P3 BRA `(.L_x_8) ;  /* 0x000000c80038b947 */ /* 0x002fea0003800000 */
.L_x_7:
[----:B------:R-:W2:Y:S01]  /*6e20*/  LDL R4, [R1+0x278] ;  /* 0x0002780001047983 */ /* 0x000ea20000100800 */
[----:B------:R-:W-:Y:S01]  /*6e30*/  IMAD R37, R37, 0x4, R3 ;  /* 0x0000000425257824 */ /* 0x000fe200078e0203 */
[----:B------:R-:W-:Y:S02]  /*6e40*/  LEA.HI.X.SX32 R189, R2, R0, 0x1, P2 ;  /* 0x0000000002bd7211 */ /* 0x000fe400010f0eff */
[----:B------:R-:W3:Y:S01]  /*6e50*/  LDL.64 R114, [R1+0x258] ;  /* 0x0002580001727983 */ /* 0x000ee20000100a00 */
[-C--:B------:R-:W-:Y:S01]  /*6e60*/  LEA R184, P6, R3, R150.reuse, 0x1 ;  /* 0x0000009603b87211 */ /* 0x080fe200078c08ff */
[----:B------:R-:W-:Y:S01]  /*6e70*/  IMAD R2, R41, 0x4, R37 ;  /* 0x0000000429027824 */ /* 0x000fe200078e0225 */
[----:B------:R-:W-:Y:S01]  /*6e80*/  LEA R186, P3, R36, R150, 0x1 ;  /* 0x0000009624ba7211 */ /* 0x000fe200078608ff */
[----:B------:R-:W4:Y:S01]  /*6e90*/  LDL.64 R112, [R1+0x250] ;  /* 0x0002500001707983 */ /* 0x000f220000100a00 */
[-C--:B------:R-:W-:Y:S01]  /*6ea0*/  LEA.HI.X.SX32 R185, R3, R0.reuse, 0x1, P6 ;  /* 0x0000000003b97211 */ /* 0x080fe200030f0eff */
[----:B------:R-:W-:Y:S01]  /*6eb0*/  IMAD R3, R42, 0x4, R2 ;  /* 0x000000042a037824 */ /* 0x000fe200078e0202 */
[----:B------:R-:W-:Y:S01]  /*6ec0*/  LEA.HI.X.SX32 R187, R36, R0, 0x1, P3 ;  /* 0x0000000024bb7211 */ /* 0x000fe200018f0eff */
[----:B------:R-:W5:Y:S01]  /*6ed0*/  LDL.64 R110, [R1+0x248] ;  /* 0x00024800016e7983 */ /* 0x000f620000100a00 */
[----:B------:R-:W-:-:S02]  /*6ee0*/  LEA R182, P3, R37, R150, 0x1 ;  /* 0x0000009625b67211 */ /* 0x000fc400078608ff */
[C---:B------:R-:W-:Y:S01]  /*6ef0*/  LEA R180, P6, R2.reuse, R150, 0x1 ;  /* 0x0000009602b47211 */ /* 0x040fe200078c08ff */
[----:B------:R-:W3:Y:S01]  /*6f00*/  LDL.64 R108, [R1+0x20] ;  /* 0x00002000016c7983 */ /* 0x000ee20000100a00 */
[----:B------:R-:W-:Y:S02]  /*6f10*/  LEA R36, R43, R3, 0x2 ;  /* 0x000000032b247211 */ /* 0x000fe400078e10ff */
[-C--:B------:R-:W-:Y:S01]  /*6f20*/  LEA.HI.X.SX32 R183, R37, R0.reuse, 0x1, P3 ;  /* 0x0000000025b77211 */ /* 0x080fe200018f0eff */
[----:B------:R-:W3:Y:S01]  /*6f30*/  LDL.64 R106, [R1+0x10] ;  /* 0x00001000016a7983 */ /* 0x000ee20000100a00 */
[----:B------:R-:W-:Y:S01]  /*6f40*/  LEA.HI.X.SX32 R181, R2, R0, 0x1, P6 ;  /* 0x0000000002b57211 */ /* 0x000fe200030f0eff */
[----:B------:R-:W-:Y:S01]  /*6f50*/  IMAD R2, R44, 0x4, R36 ;  /* 0x000000042c027824 */ /* 0x000fe200078e0224 */
[-C--:B------:R-:W-:Y:S01]  /*6f60*/  LEA R176, P3, R36, R150.reuse, 0x1 ;  /* 0x0000009624b07211 */ /* 0x080fe200078608ff */
[----:B------:R-:W3:Y:S01]  /*6f70*/  LDL.64 R104, [R1] ;  /* 0x0000000001687983 */ /* 0x000ee20000100a00 */
[----:B------:R-:W-:-:S02]  /*6f80*/  LEA R178, P6, R3, R150, 0x1 ;  /* 0x0000009603b27211 */ /* 0x000fc400078c08ff */
[-C--:B------:R-:W-:Y:S01]  /*6f90*/  LEA.HI.X.SX32 R177, R36, R0.reuse, 0x1, P3 ;  /* 0x0000000024b17211 */ /* 0x080fe200018f0eff */
[----:B------:R-:W1:Y:S01]  /*6fa0*/  S2R R69, SR_TID.X ;  /* 0x0000000000457919 */ /* 0x000e620000002100 */
[----:B------:R-:W-:Y:S02]  /*6fb0*/  ISETP.GE.AND P2, PT, R134, R39, PT ;  /* 0x000000278600720c */ /* 0x000fe40003f46270 */
[----:B------:R-:W-:Y:S01]  /*6fc0*/  LEA.HI.X.SX32 R179, R3, R0, 0x1, P6 ;  /* 0x0000000003b37211 */ /* 0x000fe200030f0eff */
[----:B------:R-:W-:Y:S01]  /*6fd0*/  BAR.SYNC.DEFER_BLOCKING 0x0 ;  /* 0x0000000000007b1d */ /* 0x000fe20000010000 */
[----:B------:R-:W-:-:S04]  /*6fe0*/  LEA R174, P6, R2, R150, 0x1 ;  /* 0x0000009602ae7211 */ /* 0x000fc800078c08ff */
[----:B------:R-:W-:Y:S01]  /*6ff0*/  LEA.HI.X.SX32 R175, R2, R0, 0x1, P6 ;  /* 0x0000000002af7211 */ /* 0x000fe200030f0eff */
[----:B------:R-:W0:Y:S01]  /*7000*/  S2R R103, SR_TID.X ;  /* 0x0000000000677919 */ /* 0x000e220000002100 */
[----:B------:R-:W3:Y:S01]  /*7010*/  LDL.64 R116, [R1+0x260] ;  /* 0x0002600001747983 */ /* 0x000ee20000100a00 */
[----:B------:R-:W0:Y:S01]  /*7020*/  @!P5 SYNCS.CCTL.IV [UR4+0x18000] ;  /* 0x01800000ff00d9b1 */ /* 0x000e220008000004 */
[----:B-1----:R-:W-:-:S05]  /*7030*/  IMAD.SHL.U32 R69, R69, 0x2, RZ ;  /* 0x0000000245457824 */ /* 0x002fca00078e00ff */
[----:B------:R-:W-:-:S04]  /*7040*/  LOP3.LUT R69, R69, 0x20, RZ, 0xc0, !PT ;  /* 0x0000002045457812 */ /* 0x000fc800078ec0ff */
[CC--:B------:R-:W-:Y:S02]  /*7050*/  ISETP.GE.AND P3, PT, R134.reuse, R69.reuse, PT ;  /* 0x000000458600720c */ /* 0x0c0fe40003f66270 */
[C---:B------:R-:W-:Y:S02]  /*7060*/  LOP3.LUT R39, R69.reuse, 0x3, RZ, 0xfc, !PT ;  /* 0x0000000345277812 */ /* 0x040fe400078efcff */
[C---:B------:R-:W-:Y:S02]  /*7070*/  LOP3.LUT R3, R69.reuse, 0x5, RZ, 0xfc, !PT ;  /* 0x0000000545037812 */ /* 0x040fe400078efcff */
[----:B------:R-:W-:Y:S02]  /*7080*/  ISETP.GT.AND P6, PT, R134, R69, PT ;  /* 0x000000458600720c */ /* 0x000fe40003fc4270 */
[----:B------:R-:W-:Y:S02]  /*7090*/  LOP3.LUT R37, R69, 0x4, RZ, 0xfc, !PT ;  /* 0x0000000445257812 */ /* 0x000fe400078efcff */
[----:B0-2---:R-:W-:-:S13]  /*70a0*/  R2UR UR10, R4 ;  /* 0x00000000040a72ca */ /* 0x005fda00000e0000 */
[----:B------:R-:W-:Y:S01]  /*70b0*/  LDTM.16dp32bit_t0_t15.x32 R4, tmem[UR10] ;  /* 0x0000000a000479ee */ /* 0x000fe20008a80000 */
[----:B------:R-:W0:Y:S01]  /*70c0*/  LDTM.16dp32bit_t16_t31.x32 R4, tmem[UR10+0x20] ;  /* 0x0000200a000479ee */ /* 0x000e220008aa0000 */
[----:B------:R-:W-:Y:S01]  /*70d0*/  NOP ;  /* 0x0000000000007918 */ /* 0x000fe20000000000 */
[-C--:B0-----:R-:W-:Y:S01]  /*70e0*/  FMUL R4, R4, R40.reuse ;  /* 0x0000002804047220 */ /* 0x081fe20000400000 */
[-C--:B------:R-:W-:Y:S01]  /*70f0*/  FMUL R6, R6, R40.reuse ;  /* 0x0000002806067220 */ /* 0x080fe20000400000 */
[-C--:B------:R-:W-:Y:S01]  /*7100*/  FMUL R7, R7, R40.reuse ;  /* 0x0000002807077220 */ /* 0x080fe20000400000 */
[-C--:B------:R-:W-:Y:S01]  /*7110*/  FMUL R9, R9, R40.reuse ;  /* 0x0000002809097220 */ /* 0x080fe20000400000 */
[-C--:B------:R-:W-:Y:S01]  /*7120*/  FMUL R10, R10, R40.reuse ;  /* 0x000000280a0a7220 */ /* 0x080fe20000400000 */
[----:B------:R-:W-:Y:S01]  /*7130*/  FSEL R71, R4, -INF , P3 ;  /* 0xff80000004477808 */ /* 0x000fe20001800000 */
[-C--:B------:R-:W-:Y:S01]  /*7140*/  FMUL R12, R12, R40.reuse ;  /* 0x000000280c0c7220 */ /* 0x080fe20000400000 */
[----:B------:R-:W-:Y:S01]  /*7150*/  FSEL R73, R6, -INF , P2 ;  /* 0xff80000006497808 */ /* 0x000fe20001000000 */
[-C--:B------:R-:W-:Y:S01]  /*7160*/  FMUL R13, R13, R40.reuse ;  /* 0x000000280d0d7220 */ /* 0x080fe20000400000 */
[C---:B------:R-:W-:Y:S01]  /*7170*/  ISETP.GE.AND P3, PT, R134.reuse, R39, PT ;  /* 0x000000278600720c */ /* 0x040fe20003f66270 */
[-C--:B------:R-:W-:Y:S01]  /*7180*/  FMUL R15, R15, R40.reuse ;  /* 0x000000280f0f7220 */ /* 0x080fe20000400000 */
[----:B------:R-:W-:Y:S01]  /*7190*/  ISETP.GE.AND P2, PT, R134, R3, PT ;  /* 0x000000038600720c */ /* 0x000fe20003f46270 */
[-C--:B------:R-:W-:Y:S01]  /*71a0*/  FMUL R5, R5, R40.reuse ;  /* 0x0000002805057220 */ /* 0x080fe20000400000 */
[----:B------:R-:W-:Y:S01]  /*71b0*/  LOP3.LUT R3, R69, 0x6, RZ, 0xfc, !PT ;  /* 0x0000000645037812 */ /* 0x000fe200078efcff */
[-C--:B------:R-:W-:Y:S01]  /*71c0*/  FMUL R16, R16, R40.reuse ;  /* 0x0000002810107220 */ /* 0x080fe20000400000 */
[----:B------:R-:W-:Y:S01]  /*71d0*/  FSEL R72, R7, -INF , P3 ;  /* 0xff80000007487808 */ /* 0x000fe20001800000 */
        /* <DEDUP_REMOVED lines=25> */
[C---:B------:R-:W-:Y:S01]  /*7370*/  ISETP.GE.AND P3, PT, R134.reuse, R3, PT ;  /* 0x000000038600720c */ /* 0x040fe20003f66270 */
[-C--:B------:R-:W-:Y:S01]  /*7380*/  FMUL R27, R27, R40.reuse ;  /* 0x000000281b1b7220 */ /* 0x080fe20000400000 */
[----:B------:R-:W-:Y:S01]  /*7390*/  LOP3.LUT R3, R69, 0xe, RZ, 0xfc, !PT ;  /* 0x0000000e45037812 */ /* 0x000fe200078efcff */
[-C--:B------:R-:W-:Y:S01]  /*73a0*/  FMUL R29, R29, R40.reuse ;  /* 0x000000281d1d7220 */ /* 0x080fe20000400000 */
[----:B------:R-:W-:Y:S01]  /*73b0*/  FSEL R83, R15, -INF , P2 ;  /* 0xff8000000f537808 */ /* 0x000fe20001000000 */
[----:B------:R-:W0:Y:S01]  /*73c0*/  LDC R7, c[0x0][0x3d8] ;  /* 0x0000f600ff077b82 */ /* 0x000e220000000800 */
[----:B------:R-:W-:Y:S01]  /*73d0*/  ISETP.GE.AND P2, PT, R134, R3, PT ;  /* 0x000000038600720c */ /* 0x000fe20003f46270 */
[-C--:B------:R-:W-:Y:S01]  /*73e0*/  FMUL R28, R28, R40.reuse ;  /* 0x000000281c1c7220 */ /* 0x080fe20000400000 */
[----:B------:R-:W-:Y:S01]  /*73f0*/  LOP3.LUT R3, R69, 0xf, RZ, 0xfc, !PT ;  /* 0x0000000f45037812 */ /* 0x000fe200078efcff */
[-C--:B------:R-:W-:Y:S01]  /*7400*/  FMUL R31, R31, R40.reuse ;  /* 0x000000281f1f7220 */ /* 0x080fe20000400000 */
[----:B------:R-:W-:Y:S01]  /*7410*/  FSEL R70, R5, -INF , P6 ;  /* 0xff80000005467808 */ /* 0x000fe20003000000 */
[-C--:B------:R-:W-:Y:S01]  /*7420*/  FMUL R32, R32, R40.reuse ;  /* 0x0000002820207220 */ /* 0x080fe20000400000 */
[----:B------:R-:W-:Y:S01]  /*7430*/  FSEL R80, R16, -INF , P3 ;  /* 0xff80000010507808 */ /* 0x000fe20001800000 */
[----:B------:R-:W1:Y:S01]  /*7440*/  LDC R6, c[0x0][0x3d8] ;  /* 0x0000f600ff067b82 */ /* 0x000e620000000800 */
[----:B------:R-:W-:Y:S01]  /*7450*/  ISETP.GE.AND P6, PT, R134, R37, PT ;  /* 0x000000258600720c */ /* 0x000fe20003fc6270 */
[----:B------:R-:W-:Y:S01]  /*7460*/  FMUL R30, R30, R40 ;  /* 0x000000281e1e7220 */ /* 0x000fe20000400000 */
[----:B------:R-:W-:-:S02]  /*7470*/  ISETP.GE.AND P3, PT, R134, R3, PT ;  /* 0x000000038600720c */ /* 0x000fc40003f66270 */
[C---:B------:R-:W-:Y:S02]  /*7480*/  LOP3.LUT R4, R69.reuse, 0x7, RZ, 0xfc, !PT ;  /* 0x0000000745047812 */ /* 0x040fe400078efcff */
[C---:B------:R-:W-:Y:S01]  /*7490*/  LOP3.LUT R3, R69.reuse, 0x11, RZ, 0xfc, !PT ;  /* 0x0000001145037812 */ /* 0x040fe200078efcff */
[----:B------:R-:W2:Y:S01]  /*74a0*/  LDC R10, c[0x0][0x3d8] ;  /* 0x0000f600ff0a7b82 */ /* 0x000ea20000000800 */
[----:B------:R-:W-:Y:S02]  /*74b0*/  FSEL R75, R8, -INF , P6 ;  /* 0xff800000084b7808 */ /* 0x000fe40003000000 */
[----:B------:R-:W-:Y:S02]  /*74c0*/  FSEL R85, R18, -INF , P2 ;  /* 0xff80000012557808 */ /* 0x000fe40001000000 */
[C---:B------:R-:W-:Y:S02]  /*74d0*/  ISETP.GE.AND P6, PT, R134.reuse, R4, PT ;  /* 0x000000048600720c */ /* 0x040fe40003fc6270 */
[----:B------:R-:W-:Y:S01]  /*74e0*/  ISETP.GE.AND P2, PT, R134, R3, PT ;  /* 0x000000038600720c */ /* 0x000fe20003f46270 */
[----:B------:R-:W0:Y:S01]  /*74f0*/  LDC R8, c[0x0][0x3d8] ;  /* 0x0000f600ff087b82 */ /* 0x000e220000000800 */
[----:B------:R-:W-:-:S02]  /*7500*/  LOP3.LUT R4, R69, 0xa, RZ, 0xfc, !PT ;  /* 0x0000000a45047812 */ /* 0x000fc400078efcff */
[----:B------:R-:W-:Y:S02]  /*7510*/  LOP3.LUT R3, R69, 0x12, RZ, 0xfc, !PT ;  /* 0x0000001245037812 */ /* 0x000fe400078efcff */
[----:B------:R-:W-:Y:S02]  /*7520*/  FSEL R76, R11, -INF , P6 ;  /* 0xff8000000b4c7808 */ /* 0x000fe40003000000 */
[----:B------:R-:W-:Y:S01]  /*7530*/  FSEL R84, R19, -INF , P3 ;  /* 0xff80000013547808 */ /* 0x000fe20001800000 */
[----:B------:R-:W0:Y:S01]  /*7540*/  LDC R12, c[0x0][0x3d8] ;  /* 0x0000f600ff0c7b82 */ /* 0x000e220000000800 */
[C---:B------:R-:W-:Y:S02]  /*7550*/  ISETP.GE.AND P6, PT, R134.reuse, R4, PT ;  /* 0x000000048600720c */ /* 0x040fe40003fc6270 */
[----:B------:R-:W-:Y:S02]  /*7560*/  ISETP.GE.AND P3, PT, R134, R3, PT ;  /* 0x000000038600720c */ /* 0x000fe40003f66270 */
[----:B------:R-:W-:-:S02]  /*7570*/  LOP3.LUT R4, R69, 0xd, RZ, 0xfc, !PT ;  /* 0x0000000d45047812 */ /* 0x000fc400078efcff */
[----:B------:R-:W-:Y:S01]  /*7580*/  LOP3.LUT R3, R69, 0x14, RZ, 0xfc, !PT ;  /* 0x0000001445037812 */ /* 0x000fe200078efcff */
[----:B------:R-:W0:Y:S01]  /*7590*/  LDC R13, c[0x0][0x3d8] ;  /* 0x0000f600ff0d7b82 */ /* 0x000e220000000800 */
[----:B------:R-:W-:Y:S02]  /*75a0*/  FSEL R81, R14, -INF , P6 ;  /* 0xff8000000e517808 */ /* 0x000fe40003000000 */
[----:B------:R-:W-:Y:S02]  /*75b0*/  FSEL R89, R21, -INF , P2 ;  /* 0xff80000015597808 */ /* 0x000fe40001000000 */
[C---:B------:R-:W-:Y:S02]  /*75c0*/  ISETP.GE.AND P6, PT, R134.reuse, R4, PT ;  /* 0x000000048600720c */ /* 0x040fe40003fc6270 */
[----:B------:R-:W-:Y:S01]  /*75d0*/  ISETP.GE.AND P2, PT, R134, R3, PT ;  /* 0x000000038600720c */ /* 0x000fe20003f46270 */
[-C--:B------:R-:W-:Y:S01]  /*75e0*/  FMUL R33, R33, R40.reuse ;  /* 0x0000002821217220 */ /* 0x080fe20000400000 */
[C---:B------:R-:W-:Y:S01]  /*75f0*/  LOP3.LUT R4, R69.reuse, 0x10, RZ, 0xfc, !PT ;  /* 0x0000001045047812 */ /* 0x040fe200078efcff */
[----:B------:R-:W-:Y:S01]  /*7600*/  FMUL R34, R34, R40 ;  /* 0x0000002822227220 */ /* 0x000fe20000400000 */
[----:B------:R-:W-:Y:S01]  /*7610*/  LOP3.LUT R3, R69, 0x15, RZ, 0xfc, !PT ;  /* 0x0000001545037812 */ /* 0x000fe200078efcff */
[----:B------:R-:W0:Y:S01]  /*7620*/  LDC R14, c[0x0][0x3d8] ;  /* 0x0000f600ff0e7b82 */ /* 0x000e220000000800 */
[----:B------:R-:W-:-:S02]  /*7630*/  FSEL R82, R17, -INF , P6 ;  /* 0xff80000011527808 */ /* 0x000fc40003000000 */
[----:B------:R-:W-:Y:S02]  /*7640*/  FSEL R86, R22, -INF , P3 ;  /* 0xff80000016567808 */ /* 0x000fe40001800000 */
[C---:B------:R-:W-:Y:S02]  /*7650*/  ISETP.GE.AND P6, PT, R134.reuse, R4, PT ;  /* 0x000000048600720c */ /* 0x040fe40003fc6270 */
[----:B------:R-:W-:Y:S01]  /*7660*/  ISETP.GE.AND P3, PT, R134, R3, PT ;  /* 0x000000038600720c */ /* 0x000fe20003f66270 */
[----:B------:R-:W-:Y:S01]  /*7670*/  FMUL R35, R35, R40 ;  /* 0x0000002823237220 */ /* 0x000fe20000400000 */
[C---:B------:R-:W-:Y:S01]  /*7680*/  LOP3.LUT R4, R69.reuse, 0x13, RZ, 0xfc, !PT ;  /* 0x0000001345047812 */ /* 0x040fe200078efcff */
[----:B------:R-:W0:Y:S01]  /*7690*/  LDC R15, c[0x0][0x3d8] ;  /* 0x0000f600ff0f7b82 */ /* 0x000e220000000800 */
[----:B------:R-:W-:Y:S02]  /*76a0*/  LOP3.LUT R3, R69, 0x17, RZ, 0xfc, !PT ;  /* 0x0000001745037812 */ /* 0x000fe400078efcff */
[----:B------:R-:W-:-:S02]  /*76b0*/  FSEL R87, R20, -INF , P6 ;  /* 0xff80000014577808 */ /* 0x000fc40003000000 */
[----:B------:R-:W-:Y:S02]  /*76c0*/  FSEL R94, R24, -INF , P2 ;  /* 0xff800000185e7808 */ /* 0x000fe40001000000 */
[C---:B------:R-:W-:Y:S01]  /*76d0*/  ISETP.GE.AND P6, PT, R134.reuse, R4, PT ;  /* 0x000000048600720c */ /* 0x040fe20003fc6270 */
[----:B------:R-:W0:Y:S01]  /*76e0*/  LDC R17, c[0x0][0x3d8] ;  /* 0x0000f600ff117b82 */ /* 0x000e220000000800 */
[----:B------:R-:W-:Y:S02]  /*76f0*/  ISETP.GE.AND P2, PT, R134, R3, PT ;  /* 0x000000038600720c */ /* 0x000fe40003f46270 */
[C---:B------:R-:W-:Y:S02]  /*7700*/  LOP3.LUT R4, R69.reuse, 0x16, RZ, 0xfc, !PT ;  /* 0x0000001645047812 */ /* 0x040fe400078efcff */
[----:B------:R-:W-:Y:S02]  /*7710*/  LOP3.LUT R3, R69, 0x18, RZ, 0xfc, !PT ;  /* 0x0000001845037812 */ /* 0x000fe400078efcff */
[----:B------:R-:W-:Y:S01]  /*7720*/  FSEL R88, R23, -INF , P6 ;  /* 0xff80000017587808 */ /* 0x000fe20003000000 */
[----:B------:R-:W0:Y:S01]  /*7730*/  LDC R16, c[0x0][0x3d8] ;  /* 0x0000f600ff107b82 */ /* 0x000e220000000800 */
[----:B------:R-:W-:-:S02]  /*7740*/  FSEL R93, R25, -INF , P3 ;  /* 0xff800000195d7808 */ /* 0x000fc40001800000 */
[C---:B------:R-:W-:Y:S02]  /*7750*/  ISETP.GE.AND P6, PT, R134.reuse, R4, PT ;  /* 0x000000048600720c */ /* 0x040fe40003fc6270 */
[----:B------:R-:W-:Y:S02]  /*7760*/  ISETP.GE.AND P3, PT, R134, R3, PT ;  /* 0x000000038600720c */ /* 0x000fe40003f66270 */
[C---:B------:R-:W-:Y:S02]  /*7770*/  LOP3.LUT R4, R69.reuse, 0x19, RZ, 0xfc, !PT ;  /* 0x0000001945047812 */ /* 0x040fe400078efcff */
[----:B------:R-:W-:Y:S02]  /*7780*/  LOP3.LUT R3, R69, 0x1a, RZ, 0xfc, !PT ;  /* 0x0000001a45037812 */ /* 0x000fe400078efcff */
[----:B------:R-:W-:Y:S02]  /*7790*/  FSEL R96, R26, -INF , P6 ;  /* 0xff8000001a607808 */ /* 0x000fe40003000000 */
[----:B------:R-:W-:-:S02]  /*77a0*/  FSEL R101, R27, -INF , P2 ;  /* 0xff8000001b657808 */ /* 0x000fc40001000000 */
[C---:B------:R-:W-:Y:S02]  /*77b0*/  ISETP.GE.AND P6, PT, R134.reuse, R4, PT ;  /* 0x000000048600720c */ /* 0x040fe40003fc6270 */
[C---:B------:R-:W-:Y:S02]  /*77c0*/  ISETP.GE.AND P2, PT, R134.reuse, R3, PT ;  /* 0x000000038600720c */ /* 0x040fe40003f46270 */
[----:B------:R-:W-:Y:S02]  /*77d0*/  LOP3.LUT R3, R69, 0x1c, RZ, 0xfc, !PT ;  /* 0x0000001c45037812 */ /* 0x000fe400078efcff */
[----:B------:R-:W-:Y:S02]  /*77e0*/  FSEL R98, R29, -INF , P6 ;  /* 0xff8000001d627808 */ /* 0x000fe40003000000 */
[----:B------:R-:W-:Y:S02]  /*77f0*/  ISETP.GE.AND P6, PT, R134, R3, PT ;  /* 0x000000038600720c */ /* 0x000fe40003fc6270 */
[----:B------:R-:W-:-:S02]  /*7800*/  FMNMX3 R3, R71, R70, R73, !PT ;  /* 0x0000004647037276 */ /* 0x000fc40007800049 */
[----:B------:R-:W-:Y:S02]  /*7810*/  LOP3.LUT R4, R69, 0x1b, RZ, 0xfc, !PT ;  /* 0x0000001b45047812 */ /* 0x000fe400078efcff */
[----:B------:R-:W-:Y:S02]  /*7820*/  FMNMX3 R3, R3, R72, R75, !PT ;  /* 0x0000004803037276 */ /* 0x000fe4000780004b */
[----:B------:R-:W-:Y:S02]  /*7830*/  FSEL R95, R28, -INF , P3 ;  /* 0xff8000001c5f7808 */ /* 0x000fe40001800000 */
[----:B------:R-:W-:Y:S02]  /*7840*/  FMNMX3 R3, R3, R77, R74, !PT ;  /* 0x0000004d03037276 */ /* 0x000fe4000780004a */
[----:B------:R-:W-:Y:S02]  /*7850*/  ISETP.GE.AND P3, PT, R134, R4, PT ;  /* 0x000000048600720c */ /* 0x000fe40003f66270 */
[----:B------:R-:W-:-:S02]  /*7860*/  LOP3.LUT R4, R69, 0x1e, RZ, 0xfc, !PT ;  /* 0x0000001e45047812 */ /* 0x000fc400078efcff */
[----:B------:R-:W-:Y:S02]  /*7870*/  FMNMX3 R3, R3, R76, R79, !PT ;  /* 0x0000004c03037276 */ /* 0x000fe4000780004f */
[----:B------:R-:W-:Y:S02]  /*7880*/  FSEL R100, R31, -INF , P3 ;  /* 0xff8000001f647808 */ /* 0x000fe40001800000 */
[----:B------:R-:W-:Y:S02]  /*7890*/  ISETP.GE.AND P3, PT, R134, R4, PT ;  /* 0x000000048600720c */ /* 0x000fe40003f66270 */
[----:B------:R-:W-:Y:S02]  /*78a0*/  FMNMX3 R3, R3, R78, R81, !PT ;  /* 0x0000004e03037276 */ /* 0x000fe40007800051 */
[----:B------:R-:W-:Y:S02]  /*78b0*/  LOP3.LUT R4, R69, 0x1f, RZ, 0xfc, !PT ;  /* 0x0000001f45047812 */ /* 0x000fe400078efcff */
[----:B------:R-:W-:-:S02]  /*78c0*/  FMNMX3 R3, R3, R83, R80, !PT ;  /* 0x0000005303037276 */ /* 0x000fc40007800050 */
[----:B------:R-:W-:Y:S02]  /*78d0*/  LOP3.LUT R5, R69, 0x1d, RZ, 0xfc, !PT ;  /* 0x0000001d45057812 */ /* 0x000fe400078efcff */
[----:B------:R-:W-:Y:S02]  /*78e0*/  FSEL R99, R32, -INF , P6 ;  /* 0xff80000020637808 */ /* 0x000fe40003000000 */
[----:B------:R-:W-:Y:S02]  /*78f0*/  ISETP.GE.AND P6, PT, R134, R4, PT ;  /* 0x000000048600720c */ /* 0x000fe40003fc6270 */
[----:B------:R-:W2:Y:S01]  /*7900*/  LDC R4, c[0x0][0x3d8] ;  /* 0x0000f600ff047b82 */ /* 0x000ea20000000800 */
[----:B------:R-:W-:Y:S02]  /*7910*/  FSEL R97, R30, -INF , P2 ;  /* 0xff8000001e617808 */ /* 0x000fe40001000000 */
[----:B------:R-:W-:Y:S02]  /*7920*/  FMNMX3 R3, R3, R82, R85, !PT ;  /* 0x0000005203037276 */ /* 0x000fe40007800055 */
[----:B------:R-:W-:Y:S01]  /*7930*/  ISETP.GE.AND P2, PT, R134, R5, PT ;  /* 0x000000058600720c */ /* 0x000fe20003f46270 */
[----:B0-----:R-:W-:Y:S01]  /*7940*/  IMAD R5, R7, 0x4, R2 ;  /* 0x0000000407057824 */ /* 0x001fe200078e0202 */
[----:B------:R-:W-:Y:S01]  /*7950*/  FMNMX3 R3, R3, R84, R87, !PT ;  /* 0x0000005403037276 */ /* 0x000fe20007800057 */
[----:B------:R-:W0:Y:S03]  /*7960*/  LDC R7, c[0x0][0x3d8] ;  /* 0x0000f600ff077b82 */ /* 0x000e260000000800 */
[----:B------:R-:W-:Y:S01]  /*7970*/  FMNMX3 R2, R3, R89, R86, !PT ;  /* 0x0000005903027276 */ /* 0x000fe20007800056 */
[----:B-1----:R-:W-:-:S03]  /*7980*/  IMAD R6, R6, 0x4, R5 ;  /* 0x0000000406067824 */ /* 0x002fc600078e0205 */
[----:B------:R-:W-:Y:S01]  /*7990*/  FMNMX3 R2, R2, R88, R94, !PT ;  /* 0x0000005802027276 */ /* 0x000fe2000780005e */
[----:B------:R-:W-:-:S03]  /*79a0*/  IMAD R8, R8, 0x4, R6 ;  /* 0x0000000408087824 */ /* 0x000fc600078e0206 */
[----:B------:R-:W-:-:S04]  /*79b0*/  FMNMX3 R2, R2, R93, R96, !PT ;  /* 0x0000005d02027276 */ /* 0x000fc80007800060 */
[----:B------:R-:W-:Y:S01]  /*79c0*/  FMNMX3 R2, R2, R101, R95, !PT ;  /* 0x0000006502027276 */ /* 0x000fe2000780005f */
[----:B--2---:R-:W-:-:S03]  /*79d0*/  IMAD R4, R4, 0x4, R8 ;  /* 0x0000000404047824 */ /* 0x004fc600078e0208 */
[----:B------:R-:W-:Y:S02]  /*79e0*/  FMNMX3 R2, R2, R98, R97, !PT ;  /* 0x0000006202027276 */ /* 0x000fe40007800061 */
[----:B------:R-:W-:Y:S02]  /*79f0*/  FSEL R92, R33, -INF , P2 ;  /* 0xff800000215c7808 */ /* 0x000fe40001000000 */
[----:B------:R-:W-:Y:S01]  /*7a00*/  FSEL R91, R34, -INF , P3 ;  /* 0xff800000225b7808 */ /* 0x000fe20001800000 */
[----:B0-----:R-:W-:Y:S01]  /*7a10*/  IMAD R3, R7, 0x4, R4 ;  /* 0x0000000407037824 */ /* 0x001fe200078e0204 */
[----:B------:R-:W-:Y:S02]  /*7a20*/  FMNMX3 R7, R2, R100, R99, !PT ;  /* 0x0000006402077276 */ /* 0x000fe40007800063 */
[----:B------:R-:W-:Y:S01]  /*7a30*/  FSEL R90, R35, -INF , P6 ;  /* 0xff800000235a7808 */ /* 0x000fe20003000000 */
[----:B------:R-:W-:Y:S01]  /*7a40*/  IMAD R2, R10, 0x4, R3 ;  /* 0x000000040a027824 */ /* 0x000fe200078e0203 */
[----:B------:R-:W-:-:S02]  /*7a50*/  FMNMX3 R10, R7, R92, R91, !PT ;  /* 0x0000005c070a7276 */ /* 0x000fc4000780005b */
[----:B------:R-:W-:Y:S02]  /*7a60*/  LEA R168, P6, R8, R150, 0x1 ;  /* 0x0000009608a87211 */ /* 0x000fe400078c08ff */
[----:B------:R-:W-:Y:S01]  /*7a70*/  FMNMX R10, R90, R10, !PT ;  /* 0x0000000a5a0a7209 */ /* 0x000fe20007800000 */
[----:B------:R-:W-:Y:S01]  /*7a80*/  IMAD R7, R12, 0x4, R2 ;  /* 0x000000040c077824 */ /* 0x000fe200078e0202 */
[----:B------:R-:W-:Y:S02]  /*7a90*/  LEA R170, P3, R6, R150, 0x1 ;  /* 0x0000009606aa7211 */ /* 0x000fe400078608ff */
[----:B------:R-:W-:Y:S02]  /*7aa0*/  LEA.HI.X.SX32 R169, R8, R0, 0x1, P6 ;  /* 0x0000000008a97211 */ /* 0x000fe400030f0eff */
[----:B------:R-:W0:Y:S01]  /*7ab0*/  SHFL.BFLY PT, R8, R10, 0x10, 0x1f ;  /* 0x0e001f000a087f89 */ /* 0x000e2200000e0000 */
[----:B------:R-:W-:Y:S02]  /*7ac0*/  SHF.R.U32.HI R9, RZ, 0x2, R103 ;  /* 0x00000002ff097819 */ /* 0x000fe40000011667 */
[----:B------:R-:W-:-:S02]  /*7ad0*/  LEA R172, P2, R5, R150, 0x1 ;  /* 0x0000009605ac7211 */ /* 0x000fc400078408ff */
[-C--:B------:R-:W-:Y:S01]  /*7ae0*/  LEA.HI.X.SX32 R171, R6, R0.reuse, 0x1, P3 ;  /* 0x0000000006ab7211 */ /* 0x080fe200018f0eff */
[----:B------:R-:W-:Y:S01]  /*7af0*/  IMAD R6, R13, 0x4, R7 ;  /* 0x000000040d067824 */ /* 0x000fe200078e0207 */
[----:B------:R-:W-:Y:S02]  /*7b00*/  LOP3.LUT R9, R9, 0x38, RZ, 0xc0, !PT ;  /* 0x0000003809097812 */ /* 0x000fe400078ec0ff */
[----:B------:R-:W-:Y:S01]  /*7b10*/  LEA.HI.X.SX32 R173, R5, R0, 0x1, P2 ;  /* 0x0000000005ad7211 */ /* 0x000fe200010f0eff */
[----:B------:R-:W-:Y:S01]  /*7b20*/  IMAD R5, R14, 0x4, R6 ;  /* 0x000000040e057824 */ /* 0x000fe200078e0206 */
[-C--:B------:R-:W-:Y:S02]  /*7b30*/  LEA R164, P3, R3, R150.reuse, 0x1 ;  /* 0x0000009603a47211 */ /* 0x080fe400078608ff */
[----:B------:R-:W-:Y:S02]  /*7b40*/  LOP3.LUT R9, R9, 0x1f, R103, 0xf8, !PT ;  /* 0x0000001f09097812 */ /* 0x000fe400078ef867 */
[----:B------:R-:W-:-:S02]  /*7b50*/  LEA R162, P6, R2, R150, 0x1 ;  /* 0x0000009602a27211 */ /* 0x000fc400078c08ff */
[-C--:B------:R-:W-:Y:S01]  /*7b60*/  LEA.HI.X.SX32 R165, R3, R0.reuse, 0x1, P3 ;  /* 0x0000000003a57211 */ /* 0x080fe200018f0eff */
[----:B------:R-:W-:Y:S01]  /*7b70*/  IMAD R3, R15, 0x4, R5 ;  /* 0x000000040f037824 */ /* 0x000fe200078e0205 */
[----:B------:R-:W-:Y:S01]  /*7b80*/  LEA.HI.X.SX32 R163, R2, R0, 0x1, P6 ;  /* 0x0000000002a37211 */ /* 0x000fe200030f0eff */
[----:B------:R-:W-:Y:S01]  /*7b90*/  IMAD.SHL.U32 R9, R9, 0x10, RZ ;  /* 0x0000001009097824 */ /* 0x000fe200078e00ff */
[-C--:B------:R-:W-:Y:S01]  /*7ba0*/  LEA R158, P3, R6, R150.reuse, 0x1 ;  /* 0x00000096069e7211 */ /* 0x080fe200078608ff */
[----:B------:R-:W-:Y:S01]  /*7bb0*/  IMAD R2, R17, 0x4, R3 ;  /* 0x0000000411027824 */ /* 0x000fe200078e0203 */
[----:B------:R-:W-:Y:S02]  /*7bc0*/  LEA R166, P2, R4, R150, 0x1 ;  /* 0x0000009604a67211 */ /* 0x000fe400078408ff */
[----:B------:R-:W-:Y:S02]  /*7bd0*/  LEA.HI.X.SX32 R159, R6, R0, 0x1, P3 ;  /* 0x00000000069f7211 */ /* 0x000fe400018f0eff */
[----:B------:R-:W-:-:S02]  /*7be0*/  SHF.R.U32.HI R11, RZ, 0x1, R103 ;  /* 0x00000001ff0b7819 */ /* 0x000fc40000011667 */
[----:B------:R-:W-:Y:S02]  /*7bf0*/  LOP3.LUT R69, R9, 0x1b0, RZ, 0xc0, !PT ;  /* 0x000001b009457812 */ /* 0x000fe400078ec0ff */
[----:B------:R-:W-:Y:S02]  /*7c00*/  LEA R152, P3, R2, R150, 0x1 ;  /* 0x0000009602987211 */ /* 0x000fe400078608ff */
[----:B------:R-:W-:Y:S02]  /*7c10*/  LEA.HI.X.SX32 R167, R4, R0, 0x1, P2 ;  /* 0x0000000004a77211 */ /* 0x000fe400010f0eff */
[----:B------:R-:W-:Y:S02]  /*7c20*/  LEA R4, R16, R2, 0x2 ;  /* 0x0000000210047211 */ /* 0x000fe400078e10ff */
[----:B------:R-:W-:Y:S02]  /*7c30*/  LOP3.LUT R69, R69, 0x40, R11, 0xf8, !PT ;  /* 0x0000004045457812 */ /* 0x000fe400078ef80b */
[----:B------:R-:W-:-:S02]  /*7c40*/  LEA.HI.X.SX32 R153, R2, R0, 0x1, P3 ;  /* 0x0000000002997211 */ /* 0x000fc400018f0eff */
[----:B0-----:R-:W-:Y:S01]  /*7c50*/  FMNMX3 R2, R10, -INF , R8, !PT ;  /* 0xff8000000a027876 */ /* 0x001fe20007800008 */
[----:B------:R-:W-:-:S04]  /*7c60*/  VIADD R102, R69, UR4 ;  /* 0x0000000445667c36 */ /* 0x000fc80008000000 */
[----:B------:R-:W-:-:S04]  /*7c70*/  FADD R69, -R2, -INF ;  /* 0xff80000002457421 */ /* 0x000fc80000000100 */
[----:B------:R-:W-:-:S06]  /*7c80*/  FMUL R69, R69, 1.4426950216293334961 ;  /* 0x3fb8aa3b45457820 */ /* 0x000fcc0000400000 */
[----:B------:R-:W0:Y:S01]  /*7c90*/  MUFU.EX2 R69, R69 ;  /* 0x0000004500457308 */ /* 0x000e220000000800 */
[-C--:B------:R-:W-:Y:S02]  /*7ca0*/  LEA R160, P2, R7, R150.reuse, 0x1 ;  /* 0x0000009607a07211 */ /* 0x080fe400078408ff */
[----:B------:R-:W-:Y:S02]  /*7cb0*/  LEA R156, P6, R5, R150, 0x1 ;  /* 0x00000096059c7211 */ /* 0x000fe400078c08ff */
[-C--:B------:R-:W-:Y:S01]  /*7cc0*/  LEA.HI.X.SX32 R161, R7, R0.reuse, 0x1, P2 ;  /* 0x0000000007a17211 */ /* 0x080fe200010f0eff */
[----:B0-----:R-:W-:Y:S01]  /*7cd0*/  STSM.16.M88 [R102+0x10000], R69 ;  /* 0x0100004566007844 */ /* 0x001fe20000000000 */
[----:B------:R-:W-:Y:S02]  /*7ce0*/  LEA.HI.X.SX32 R157, R5, R0, 0x1, P6 ;  /* 0x00000000059d7211 */ /* 0x000fe400030f0eff */
[-C--:B------:R-:W-:Y:S02]  /*7cf0*/  LEA R154, P2, R3, R150.reuse, 0x1 ;  /* 0x00000096039a7211 */ /* 0x080fe400078408ff */
[----:B------:R-:W-:-:S02]  /*7d00*/  LEA R150, P6, R4, R150, 0x1 ;  /* 0x0000009604967211 */ /* 0x000fc400078c08ff */
[-C--:B------:R-:W-:Y:S02]  /*7d10*/  LEA.HI.X.SX32 R155, R3, R0.reuse, 0x1, P2 ;  /* 0x00000000039b7211 */ /* 0x080fe400010f0eff */
[----:B------:R-:W-:Y:S02]  /*7d20*/  LEA.HI.X.SX32 R151, R4, R0, 0x1, P6 ;  /* 0x0000000004977211 */ /* 0x000fe400030f0eff */
[----:B------:R-:W-:Y:S01]  /*7d30*/  PRMT R8, RZ, 0x7610, R8 ;  /* 0x00007610ff087816 */ /* 0x000fe20000000008 */
[----:B------:R-:W-:Y:S01]  /*7d40*/  BAR.SYNC.DEFER_BLOCKING 0x0 ;  /* 0x0000000000007b1d */ /* 0x000fe20000010000 */
[----:B------:R-:W-:Y:S02]  /*7d50*/  PRMT R7, RZ, 0x7610, R7 ;  /* 0x00007610ff077816 */ /* 0x000fe40000000007 */
[----:B------:R-:W-:Y:S02]  /*7d60*/  PRMT R6, RZ, 0x7610, R6 ;  /* 0x00007610ff067816 */ /* 0x000fe40000000006 */
[----:B------:R-:W-:-:S02]  /*7d70*/  PRMT R5, RZ, 0x7610, R5 ;  /* 0x00007610ff057816 */ /* 0x000fc40000000005 */
[----:B------:R-:W-:Y:S02]  /*7d80*/  PRMT R4, RZ, 0x7610, R4 ;  /* 0x00007610ff047816 */ /* 0x000fe40000000004 */
[----:B------:R-:W-:Y:S01]  /*7d90*/  PRMT R3, RZ, 0x7610, R3 ;  /* 0x00007610ff037816 */ /* 0x000fe20000000003 */
[----:B------:R0:W-:Y:S04]  /*7da0*/  STL [R1+0x274], R102 ;  /* 0x0002746601007387 */ /* 0x0001e80000100800 */
[----:B---3--:R-:W2:Y:S04]  /*7db0*/  @P0 LDG.E.U16 R8, desc[UR8][R114.64] ;  /* 0x0000000872080981 */ /* 0x008ea8000c1e1500 */
[----:B----4-:R-:W3:Y:S04]  /*7dc0*/  @P0 LDG.E.U16 R7, desc[UR8][R112.64] ;  /* 0x0000000870070981 */ /* 0x010ee8000c1e1500 */
[----:B-----5:R-:W4:Y:S04]  /*7dd0*/  @P0 LDG.E.U16 R6, desc[UR8][R110.64] ;  /* 0x000000086e060981 */ /* 0x020f28000c1e1500 */
[----:B------:R-:W5:Y:S04]  /*7de0*/  @P0 LDG.E.U16 R5, desc[UR8][R108.64] ;  /* 0x000000086c050981 */ /* 0x000f68000c1e1500 */
[----:B------:R-:W2:Y:S04]  /*7df0*/  @P0 LDG.E.U16 R4, desc[UR8][R106.64] ;  /* 0x000000086a040981 */ /* 0x000ea8000c1e1500 */
[----:B------:R-:W2:Y:S04]  /*7e00*/  @P0 LDG.E.U16 R3, desc[UR8][R104.64] ;  /* 0x0000000868030981 */ /* 0x000ea8000c1e1500 */
[----:B------:R-:W2:Y:S04]  /*7e10*/  LDL.64 R114, [R1+0x40] ;  /* 0x0000400001727983 */ /* 0x000ea80000100a00 */
[----:B------:R-:W3:Y:S04]  /*7e20*/  LDL.64 R112, [R1+0x38] ;  /* 0x0000380001707983 */ /* 0x000ee80000100a00 */
[----:B------:R-:W4:Y:S04]  /*7e30*/  LDL.64 R110, [R1+0x30] ;  /* 0x00003000016e7983 */ /* 0x000f280000100a00 */
[----:B------:R-:W5:Y:S04]  /*7e40*/  LDL.64 R108, [R1+0x28] ;  /* 0x00002800016c7983 */ /* 0x000f680000100a00 */
[----:B------:R-:W5:Y:S04]  /*7e50*/  LDL.64 R106, [R1+0x18] ;  /* 0x00001800016a7983 */ /* 0x000f680000100a00 */
[----:B------:R-:W5:Y:S01]  /*7e60*/  LDL.64 R104, [R1+0x8] ;  /* 0x0000080001687983 */ /* 0x000f620000100a00 */
[----:B------:R-:W-:-:S02]  /*7e70*/  PRMT R10, RZ, 0x7610, R10 ;  /* 0x00007610ff0a7816 */ /* 0x000fc4000000000a */
[----:B------:R-:W-:Y:S02]  /*7e80*/  PRMT R31, RZ, 0x7610, R31 ;  /* 0x00007610ff1f7816 */ /* 0x000fe4000000001f */
[----:B------:R-:W-:Y:S02]  /*7e90*/  PRMT R30, RZ, 0x7610, R30 ;  /* 0x00007610ff1e7816 */ /* 0x000fe4000000001e */
[----:B------:R-:W-:Y:S01]  /*7ea0*/  PRMT R29, RZ, 0x7610, R29 ;  /* 0x00007610ff1d7816 */ /* 0x000fe2000000001d */
[----:B------:R-:W5:Y:S01]  /*7eb0*/  @P0 LDG.E.U16 R10, desc[UR8][R116.64] ;  /* 0x00000008740a0981 */ /* 0x000f62000c1e1500 */
[----:B------:R-:W-:Y:S02]  /*7ec0*/  PRMT R28, RZ, 0x7610, R28 ;  /* 0x00007610ff1c7816 */ /* 0x000fe4000000001c */
[----:B------:R-:W-:Y:S01]  /*7ed0*/  PRMT R27, RZ, 0x7610, R27 ;  /* 0x00007610ff1b7816 */ /* 0x000fe2000000001b */
[----:B------:R-:W5:Y:S01]  /*7ee0*/  @P0 LDG.E.U16 R31, desc[UR8][R248.64] ;  /* 0x00000008f81f0981 */ /* 0x000f62000c1e1500 */
[----:B------:R-:W-:-:S02]  /*7ef0*/  PRMT R26, RZ, 0x7610, R26 ;  /* 0x00007610ff1a7816 */ /* 0x000fc4000000001a */
[----:B------:R-:W-:Y:S01]  /*7f00*/  PRMT R25, RZ, 0x7610, R25 ;  /* 0x00007610ff197816 */ /* 0x000fe20000000019 */
[----:B------:R-:W5:Y:S01]  /*7f10*/  @P0 LDG.E.U16 R30, desc[UR8][R244.64] ;  /* 0x00000008f41e0981 */ /* 0x000f62000c1e1500 */
        /* <DEDUP_REMOVED lines=74> */
[----:B------:R-:W5:Y:S04]  /*83c0*/  @P0 LDG.E.U16 R61, desc[UR8][R246.64] ;  /* 0x00000008f63d0981 */ /* 0x000f68000c1e1500 */
        /* <DEDUP_REMOVED lines=24> */
[----:B--2---:R-:W2:Y:S04]  /*8550*/  @P0 LDG.E.U16 R68, desc[UR8][R114.64] ;  /* 0x0000000872440981 */ /* 0x004ea8000c1e1500 */
[----:B---3--:R-:W3:Y:S04]  /*8560*/  @P0 LDG.E.U16 R67, desc[UR8][R112.64] ;  /* 0x0000000870430981 */ /* 0x008ee8000c1e1500 */
[----:B----4-:R-:W4:Y:S04]  /*8570*/  @P0 LDG.E.U16 R66, desc[UR8][R110.64] ;  /* 0x000000086e420981 */ /* 0x010f28000c1e1500 */
[----:B-----5:R-:W5:Y:S04]  /*8580*/  @P0 LDG.E.U16 R65, desc[UR8][R108.64] ;  /* 0x000000086c410981 */ /* 0x020f68000c1e1500 */
[----:B------:R-:W2:Y:S04]  /*8590*/  @P0 LDG.E.U16 R64, desc[UR8][R106.64] ;  /* 0x000000086a400981 */ /* 0x000ea8000c1e1500 */
[----:B------:R1:W2:Y:S01]  /*85a0*/  @P0 LDG.E.U16 R63, desc[UR8][R104.64] ;  /* 0x00000008683f0981 */ /* 0x0002a2000c1e1500 */
[--C-:B------:R-:W-:Y:S01]  /*85b0*/  FADD R71, R71, -R2.reuse ;  /* 0x8000000247477221 */ /* 0x100fe20000000000 */
[--C-:B------:R-:W-:Y:S01]  /*85c0*/  FADD R70, R70, -R2.reuse ;  /* 0x8000000246467221 */ /* 0x100fe20000000000 */
[--C-:B------:R-:W-:Y:S01]  /*85d0*/  FADD R0, R77, -R2.reuse ;  /* 0x800000024d007221 */ /* 0x100fe20000000000 */
[--C-:B------:R-:W-:Y:S01]  /*85e0*/  FADD R73, R73, -R2.reuse ;  /* 0x8000000249497221 */ /* 0x100fe20000000000 */
[----:B------:R-:W-:Y:S01]  /*85f0*/  FMUL R71, R71, 1.4426950216293334961 ;  /* 0x3fb8aa3b47477820 */ /* 0x000fe20000400000 */
[----:B------:R-:W-:Y:S01]  /*8600*/  FMUL R70, R70, 1.4426950216293334961 ;  /* 0x3fb8aa3b46467820 */ /* 0x000fe20000400000 */
[----:B------:R-:W-:Y:S01]  /*8610*/  FMUL R0, R0, 1.4426950216293334961 ;  /* 0x3fb8aa3b00007820 */ /* 0x000fe20000400000 */
[--C-:B------:R-:W-:Y:S01]  /*8620*/  FADD R77, R74, -R2.reuse ;  /* 0x800000024a4d7221 */ /* 0x100fe20000000000 */
[----:B------:R-:W-:Y:S01]  /*8630*/  FMUL R73, R73, 1.4426950216293334961 ;  /* 0x3fb8aa3b49497820 */ /* 0x000fe20000400000 */
[--C-:B------:R-:W-:Y:S01]  /*8640*/  FADD R72, R72, -R2.reuse ;  /* 0x8000000248487221 */ /* 0x100fe20000000000 */
[----:B------:R0:W-:Y:S01]  /*8650*/  MUFU.EX2 R74, R0 ;  /* 0x00000000004a7308 */ /* 0x0001e20000000800 */
[----:B------:R-:W-:-:S02]  /*8660*/  FADD R75, R75, -R2 ;  /* 0x800000024b4b7221 */ /* 0x000fc40000000000 */
[----:B------:R-:W-:-:S05]  /*8670*/  FMUL R72, R72, 1.4426950216293334961 ;  /* 0x3fb8aa3b48487820 */ /* 0x000fca0000400000 */
[----:B------:R-:W-:Y:S01]  /*8680*/  MUFU.EX2 R71, R71 ;  /* 0x0000004700477308 */ /* 0x000fe20000000800 */
[----:B0-----:R-:W-:Y:S01]  /*8690*/  FADD R0, R83, -R2 ;  /* 0x8000000253007221 */ /* 0x001fe20000000000 */
[----:B------:R-:W-:-:S03]  /*86a0*/  FMUL R75, R75, 1.4426950216293334961 ;  /* 0x3fb8aa3b4b4b7820 */ /* 0x000fc60000400000 */
[----:B------:R-:W-:-:S03]  /*86b0*/  FMUL R0, R0, 1.4426950216293334961 ;  /* 0x3fb8aa3b00007820 */ /* 0x000fc60000400000 */
[----:B------:R-:W0:Y:S01]  /*86c0*/  MUFU.EX2 R70, R70 ;  /* 0x0000004600467308 */ /* 0x000e220000000800 */
[----:B------:R-:W-:-:S07]  /*86d0*/  FADD R83, R80, -R2 ;  /* 0x8000000250537221 */ /* 0x000fce0000000000 */
[----:B------:R-:W0:Y:S01]  /*86e0*/  MUFU.EX2 R73, R73 ;  /* 0x0000004900497308 */ /* 0x000e220000000800 */
[----:B------:R-:W-:-:S07]  /*86f0*/  FMUL R77, R77, 1.4426950216293334961 ;  /* 0x3fb8aa3b4d4d7820 */ /* 0x000fce0000400000 */
[----:B------:R0:W-:Y:S01]  /*8700*/  MUFU.EX2 R80, R0 ;  /* 0x0000000000507308 */ /* 0x0001e20000000800 */
[----:B------:R-:W-:-:S07]  /*8710*/  FADD R76, R76, -R2 ;  /* 0x800000024c4c7221 */ /* 0x000fce0000000000 */
[----:B------:R-:W1:Y:S01]  /*8720*/  MUFU.EX2 R72, R72 ;  /* 0x0000004800487308 */ /* 0x000e620000000800 */
[--C-:B0-----:R-:W-:Y:S01]  /*8730*/  FADD R0, R89, -R2.reuse ;  /* 0x8000000259007221 */ /* 0x101fe20000000000 */
[----:B------:R-:W-:-:S03]  /*8740*/  FADD R89, R86, -R2 ;  /* 0x8000000256597221 */ /* 0x000fc60000000000 */
[----:B------:R-:W-:-:S03]  /*8750*/  FMUL R0, R0, 1.4426950216293334961 ;  /* 0x3fb8aa3b00007820 */ /* 0x000fc60000400000 */
[----:B------:R-:W0:Y:S01]  /*8760*/  MUFU.EX2 R75, R75 ;  /* 0x0000004b004b7308 */ /* 0x000e220000000800 */
[----:B------:R-:W-:Y:S01]  /*8770*/  FMUL R76, R76, 1.4426950216293334961 ;  /* 0x3fb8aa3b4c4c7820 */ /* 0x000fe20000400000 */
[----:B------:R-:W-:-:S06]  /*8780*/  FADD R79, R79, -R2 ;  /* 0x800000024f4f7221 */ /* 0x000fcc0000000000 */
[----:B------:R0:W-:Y:S01]  /*8790*/  MUFU.EX2 R86, R0 ;  /* 0x0000000000567308 */ /* 0x0001e20000000800 */
[----:B------:R-:W-:Y:S01]  /*87a0*/  FMUL R79, R79, 1.4426950216293334961 ;  /* 0x3fb8aa3b4f4f7820 */ /* 0x000fe20000400000 */
[----:B------:R-:W-:Y:S01]  /*87b0*/  FADD R78, R78, -R2 ;  /* 0x800000024e4e7221 */ /* 0x000fe20000000000 */
[----:B0-----:R-:W-:-:S05]  /*87c0*/  FADD R0, R71, R70 ;  /* 0x0000004647007221 */ /* 0x001fca0000000000 */
[----:B------:R-:W0:Y:S01]  /*87d0*/  MUFU.EX2 R77, R77 ;  /* 0x0000004d004d7308 */ /* 0x000e220000000800 */
[----:B------:R-:W-:Y:S01]  /*87e0*/  FADD R0, R73, R0 ;  /* 0x0000000049007221 */ /* 0x000fe20000000000 */
[----:B------:R-:W-:Y:S01]  /*87f0*/  FMUL R78, R78, 1.4426950216293334961 ;  /* 0x3fb8aa3b4e4e7820 */ /* 0x000fe20000400000 */
[----:B------:R-:W-:Y:S02]  /*8800*/  FADD R81, R81, -R2 ;  /* 0x8000000251517221 */ /* 0x000fe40000000000 */
[----:B-1----:R-:W-:-:S03]  /*8810*/  FADD R0, R72, R0 ;  /* 0x0000000048007221 */ /* 0x002fc60000000000 */
[----:B------:R-:W1:Y:S01]  /*8820*/  MUFU.EX2 R76, R76 ;  /* 0x0000004c004c7308 */ /* 0x000e620000000800 */
[----:B------:R-:W-:Y:S01]  /*8830*/  FMUL R81, R81, 1.4426950216293334961 ;  /* 0x3fb8aa3b51517820 */ /* 0x000fe20000400000 */
[----:B------:R-:W-:-:S06]  /*8840*/  FADD R0, R75, R0 ;  /* 0x000000004b007221 */ /* 0x000fcc0000000000 */
[----:B------:R-:W1:Y:S01]  /*8850*/  MUFU.EX2 R79, R79 ;  /* 0x0000004f004f7308 */ /* 0x000e620000000800 */
[----:B------:R-:W-:Y:S01]  /*8860*/  FADD R0, R74, R0 ;  /* 0x000000004a007221 */ /* 0x000fe20000000000 */
[----:B------:R-:W-:-:S06]  /*8870*/  FMUL R83, R83, 1.4426950216293334961 ;  /* 0x3fb8aa3b53537820 */ /* 0x000fcc0000400000 */
[----:B------:R-:W1:Y:S01]  /*8880*/  MUFU.EX2 R78, R78 ;  /* 0x0000004e004e7308 */ /* 0x000e620000000800 */
[----:B0-----:R-:W-:Y:S01]  /*8890*/  FADD R0, R77, R0 ;  /* 0x000000004d007221 */ /* 0x001fe20000000000 */
[----:B------:R-:W-:-:S06]  /*88a0*/  FADD R82, R82, -R2 ;  /* 0x8000000252527221 */ /* 0x000fcc0000000000 */
[----:B------:R-:W0:Y:S01]  /*88b0*/  MUFU.EX2 R81, R81 ;  /* 0x0000005100517308 */ /* 0x000e220000000800 */
[----:B-1----:R-:W-:Y:S01]  /*88c0*/  FADD R0, R76, R0 ;  /* 0x000000004c007221 */ /* 0x002fe20000000000 */
[----:B------:R-:W-:Y:S01]  /*88d0*/  FMUL R82, R82, 1.4426950216293334961 ;  /* 0x3fb8aa3b52527820 */ /* 0x000fe20000400000 */
[--C-:B------:R-:W-:Y:S01]  /*88e0*/  FADD R85, R85, -R2.reuse ;  /* 0x8000000255557221 */ /* 0x100fe20000000000 */
[----:B------:R-:W-:Y:S01]  /*88f0*/  FADD R84, R84, -R2 ;  /* 0x8000000254547221 */ /* 0x000fe20000000000 */
[----:B------:R-:W-:-:S03]  /*8900*/  FADD R0, R79, R0 ;  /* 0x000000004f007221 */ /* 0x000fc60000000000 */
[----:B------:R-:W1:Y:S01]  /*8910*/  MUFU.EX2 R83, R83 ;  /* 0x0000005300537308 */ /* 0x000e620000000800 */
[----:B------:R-:W-:Y:S01]  /*8920*/  FMUL R85, R85, 1.4426950216293334961 ;  /* 0x3fb8aa3b55557820 */ /* 0x000fe20000400000 */
[----:B------:R-:W-:Y:S01]  /*8930*/  FADD R0, R78, R0 ;  /* 0x000000004e007221 */ /* 0x000fe20000000000 */
[----:B------:R-:W-:Y:S01]  /*8940*/  FMUL R84, R84, 1.4426950216293334961 ;  /* 0x3fb8aa3b54547820 */ /* 0x000fe20000400000 */
[----:B------:R-:W-:-:S04]  /*8950*/  FADD R87, R87, -R2 ;  /* 0x8000000257577221 */ /* 0x000fc80000000000 */
[----:B------:R-:W1:Y:S01]  /*8960*/  MUFU.EX2 R82, R82 ;  /* 0x0000005200527308 */ /* 0x000e620000000800 */
[----:B0-----:R-:W-:Y:S01]  /*8970*/  FADD R0, R81, R0 ;  /* 0x0000000051007221 */ /* 0x001fe20000000000 */
[----:B------:R-:W-:-:S06]  /*8980*/  FMUL R87, R87, 1.4426950216293334961 ;  /* 0x3fb8aa3b57577820 */ /* 0x000fcc0000400000 */
[----:B------:R-:W0:Y:S01]  /*8990*/  MUFU.EX2 R85, R85 ;  /* 0x0000005500557308 */ /* 0x000e220000000800 */
[----:B------:R-:W-:Y:S01]  /*89a0*/  FADD R0, R80, R0 ;  /* 0x0000000050007221 */ /* 0x000fe20000000000 */
[----:B------:R-:W-:-:S06]  /*89b0*/  FMUL R89, R89, 1.4426950216293334961 ;  /* 0x3fb8aa3b59597820 */ /* 0x000fcc0000400000 */
[----:B------:R-:W0:Y:S01]  /*89c0*/  MUFU.EX2 R84, R84 ;  /* 0x0000005400547308 */ /* 0x000e220000000800 */
[----:B-1----:R-:W-:Y:S01]  /*89d0*/  FADD R0, R83, R0 ;  /* 0x0000000053007221 */ /* 0x002fe20000000000 */
[----:B------:R-:W-:-:S06]  /*89e0*/  FADD R88, R88, -R2 ;  /* 0x8000000258587221 */ /* 0x000fcc0000000000 */
[----:B------:R-:W1:Y:S01]  /*89f0*/  MUFU.EX2 R87, R87 ;  /* 0x0000005700577308 */ /* 0x000e620000000800 */
[----:B------:R-:W-:Y:S01]  /*8a00*/  FADD R0, R82, R0 ;  /* 0x0000000052007221 */ /* 0x000fe20000000000 */
[----:B------:R-:W-:Y:S01]  /*8a10*/  FMUL R88, R88, 1.4426950216293334961 ;  /* 0x3fb8aa3b58587820 */ /* 0x000fe20000400000 */
[--C-:B------:R-:W-:Y:S01]  /*8a20*/  FADD R94, R94, -R2.reuse ;  /* 0x800000025e5e7221 */ /* 0x100fe20000000000 */
[----:B------:R-:W-:Y:S01]  /*8a30*/  FADD R93, R93, -R2 ;  /* 0x800000025d5d7221 */ /* 0x000fe20000000000 */
[----:B0-----:R-:W-:-:S03]  /*8a40*/  FADD R0, R85, R0 ;  /* 0x0000000055007221 */ /* 0x001fc60000000000 */
[----:B------:R-:W0:Y:S01]  /*8a50*/  MUFU.EX2 R89, R89 ;  /* 0x0000005900597308 */ /* 0x000e220000000800 */
[----:B------:R-:W-:Y:S01]  /*8a60*/  FMUL R94, R94, 1.4426950216293334961 ;  /* 0x3fb8aa3b5e5e7820 */ /* 0x000fe20000400000 */
[----:B------:R-:W-:Y:S01]  /*8a70*/  FADD R101, R101, -R2 ;  /* 0x8000000265657221 */ /* 0x000fe20000000000 */
[----:B------:R-:W-:Y:S01]  /*8a80*/  FADD R0, R84, R0 ;  /* 0x0000000054007221 */ /* 0x000fe20000000000 */
[----:B------:R-:W-:Y:S01]  /*8a90*/  FMUL R93, R93, 1.4426950216293334961 ;  /* 0x3fb8aa3b5d5d7820 */ /* 0x000fe20000400000 */
[----:B------:R-:W-:-:S03]  /*8aa0*/  FADD R96, R96, -R2 ;  /* 0x8000000260607221 */ /* 0x000fc60000000000 */
[----:B------:R-:W0:Y:S01]  /*8ab0*/  MUFU.EX2 R88, R88 ;  /* 0x0000005800587308 */ /* 0x000e220000000800 */
[----:B------:R-:W-:Y:S01]  /*8ac0*/  FMUL R101, R101, 1.4426950216293334961 ;  /* 0x3fb8aa3b65657820 */ /* 0x000fe20000400000 */
[----:B-1----:R-:W-:Y:S01]  /*8ad0*/  FADD R0, R87, R0 ;  /* 0x0000000057007221 */ /* 0x002fe20000000000 */
[----:B------:R-:W-:Y:S01]  /*8ae0*/  FMUL R96, R96, 1.4426950216293334961 ;  /* 0x3fb8aa3b60607820 */ /* 0x000fe20000400000 */
[----:B------:R-:W-:-:S04]  /*8af0*/  FADD R102, R95, -R2 ;  /* 0x800000025f667221 */ /* 0x000fc80000000000 */
[----:B------:R-:W1:Y:S01]  /*8b00*/  MUFU.EX2 R94, R94 ;  /* 0x0000005e005e7308 */ /* 0x000e620000000800 */
[----:B------:R-:W-:-:S07]  /*8b10*/  FADD R0, R86, R0 ;  /* 0x0000000056007221 */ /* 0x000fce0000000000 */
[----:B------:R-:W1:Y:S01]  /*8b20*/  MUFU.EX2 R93, R93 ;  /* 0x0000005d005d7308 */ /* 0x000e620000000800 */
[----:B0-----:R-:W-:-:S07]  /*8b30*/  FADD R0, R89, R0 ;  /* 0x0000000059007221 */ /* 0x001fce0000000000 */
[----:B------:R0:W-:Y:S01]  /*8b40*/  MUFU.EX2 R95, R101 ;  /* 0x00000065005f7308 */ /* 0x0001e20000000800 */
[----:B------:R-:W-:Y:S01]  /*8b50*/  FADD R0, R88, R0 ;  /* 0x0000000058007221 */ /* 0x000fe20000000000 */
[----:B0-----:R-:W-:Y:S01]  /*8b60*/  FMUL R101, R102, 1.4426950216293334961 ;  /* 0x3fb8aa3b66657820 */ /* 0x001fe20000400000 */
[----:B------:R-:W-:-:S05]  /*8b70*/  FADD R102, R98, -R2 ;  /* 0x8000000262667221 */ /* 0x000fca0000000000 */
[----:B------:R-:W0:Y:S01]  /*8b80*/  MUFU.EX2 R96, R96 ;  /* 0x0000006000607308 */ /* 0x000e220000000800 */
[----:B-1----:R-:W-:-:S07]  /*8b90*/  FADD R0, R94, R0 ;  /* 0x000000005e007221 */ /* 0x002fce0000000000 */
[----:B------:R1:W0:Y:S02]  /*8ba0*/  MUFU.EX2 R98, R101 ;  /* 0x0000006500627308 */ /* 0x0002240000000800 */
[----:B-1----:R-:W-:Y:S01]  /*8bb0*/  FMUL R101, R102, 1.4426950216293334961 ;  /* 0x3fb8aa3b66657820 */ /* 0x002fe20000400000 */
[----:B------:R-:W-:-:S05]  /*8bc0*/  FADD R102, R97, -R2 ;  /* 0x8000000261667221 */ /* 0x000fca0000000000 */
[----:B------:R1:W3:Y:S01]  /*8bd0*/  MUFU.EX2 R97, R101 ;  /* 0x0000006500617308 */ /* 0x0002e20000000800 */
[----:B------:R-:W-:Y:S01]  /*8be0*/  FADD R0, R93, R0 ;  /* 0x000000005d007221 */ /* 0x000fe20000000000 */
[----:B-1----:R-:W-:Y:S01]  /*8bf0*/  FMUL R101, R102, 1.4426950216293334961 ;  /* 0x3fb8aa3b66657820 */ /* 0x002fe20000400000 */
[----:B------:R-:W-:-:S05]  /*8c00*/  FADD R102, R100, -R2 ;  /* 0x8000000264667221 */ /* 0x000fca0000000000 */
[----:B------:R1:W2:Y:S01]  /*8c10*/  MUFU.EX2 R100, R101 ;  /* 0x0000006500647308 */ /* 0x0002a20000000800 */
[----:B0-----:R-:W-:Y:S01]  /*8c20*/  FADD R0, R96, R0 ;  /* 0x0000000060007221 */ /* 0x001fe20000000000 */
[----:B-1----:R-:W-:Y:S01]  /*8c30*/  FMUL R101, R102, 1.4426950216293334961 ;  /* 0x3fb8aa3b66657820 */ /* 0x002fe20000400000 */
[----:B------:R-:W-:-:S05]  /*8c40*/  FADD R102, R99, -R2 ;  /* 0x8000000263667221 */ /* 0x000fca0000000000 */
[----:B------:R0:W1:Y:S01]  /*8c50*/  MUFU.EX2 R99, R101 ;  /* 0x0000006500637308 */ /* 0x0000620000000800 */
[----:B------:R-:W-:Y:S01]  /*8c60*/  FADD R0, R95, R0 ;  /* 0x000000005f007221 */ /* 0x000fe20000000000 */
[----:B0-----:R-:W-:Y:S01]  /*8c70*/  FMUL R101, R102, 1.4426950216293334961 ;  /* 0x3fb8aa3b66657820 */ /* 0x001fe20000400000 */
[----:B------:R-:W-:-:S05]  /*8c80*/  FADD R102, R92, -R2 ;  /* 0x800000025c667221 */ /* 0x000fca0000000000 */
[----:B------:R0:W1:Y:S01]  /*8c90*/  MUFU.EX2 R92, R101 ;  /* 0x00000065005c7308 */ /* 0x0000620000000800 */
[----:B------:R-:W-:Y:S01]  /*8ca0*/  FADD R0, R98, R0 ;  /* 0x0000000062007221 */ /* 0x000fe20000000000 */
[----:B------:R-:W-:Y:S01]  /*8cb0*/  UIADD3 UR76, UPT, UPT, UR5, 0x140, URZ ;  /* 0x00000140054c7890 */ /* 0x000fe2000fffe0ff */
[----:B0-----:R-:W-:Y:S01]  /*8cc0*/  FMUL R101, R102, 1.4426950216293334961 ;  /* 0x3fb8aa3b66657820 */ /* 0x001fe20000400000 */
[----:B------:R-:W-:Y:S01]  /*8cd0*/  FADD R102, R91, -R2 ;  /* 0x800000025b667221 */ /* 0x000fe20000000000 */
[----:B---3--:R-:W-:-:S03]  /*8ce0*/  FADD R0, R97, R0 ;  /* 0x0000000061007221 */ /* 0x008fc60000000000 */
[----:B------:R0:W3:Y:S01]  /*8cf0*/  MUFU.EX2 R91, R101 ;  /* 0x00000065005b7308 */ /* 0x0000e20000000800 */
[----:B------:R-:W-:Y:S01]  /*8d00*/  LOP3.LUT R104, R9, 0x1f0, RZ, 0xc0, !PT ;  /* 0x000001f009687812 */ /* 0x000fe200078ec0ff */
[----:B0-----:R-:W-:Y:S01]  /*8d10*/  FMUL R101, R102, 1.4426950216293334961 ;  /* 0x3fb8aa3b66657820 */ /* 0x001fe20000400000 */
[----:B------:R-:W-:-:S05]  /*8d20*/  FADD R102, R90, -R2 ;  /* 0x800000025a667221 */ /* 0x000fca0000000000 */
[----:B------:R2:W0:Y:S02]  /*8d30*/  MUFU.EX2 R90, R101 ;  /* 0x00000065005a7308 */ /* 0x0004240000000800 */
[----:B--2---:R-:W-:Y:S01]  /*8d40*/  FADD R101, R100, R0 ;  /* 0x0000000064657221 */ /* 0x004fe20000000000 */
[----:B------:R-:W-:-:S05]  /*8d50*/  VIADD R0, R38, UR76 ;  /* 0x0000004c26007c36 */ /* 0x000fca0008000000 */
[----:B------:R-:W-:Y:S02]  /*8d60*/  R2UR UR10, R0 ;  /* 0x00000000000a72ca */ /* 0x000fe400000e0000 */
[----:B------:R-:W-:Y:S01]  /*8d70*/  LDSM.16.M88 R0, [R104+UR4+0x10000] ;  /* 0x010000046800783b */ /* 0x000fe20008000000 */
[----:B------:R-:W-:Y:S01]  /*8d80*/  FMUL R102, R102, 1.4426950216293334961 ;  /* 0x3fb8aa3b66667820 */ /* 0x000fe20000400000 */
[----:B------:R-:W-:Y:S01]  /*8d90*/  LOP3.LUT R103, R103, 0xff, RZ, 0xc0, !PT ;  /* 0x000000ff67677812 */ /* 0x000fe200078ec0ff */
[----:B-1----:R-:W-:Y:S02]  /*8da0*/  FADD R9, R99, R101 ;  /* 0x0000006563097221 */ /* 0x002fe40000000000 */
[----:B------:R-:W1:Y:S01]  /*8db0*/  MUFU.EX2 R38, R102 ;  /* 0x0000006600267308 */ /* 0x000e620000000800 */
[----:B------:R-:W-:Y:S01]  /*8dc0*/  SHF.R.U32.HI R133, RZ, 0x2, R133 ;  /* 0x00000002ff857819 */ /* 0x000fe20000011685 */
[----:B------:R-:W-:Y:S02]  /*8dd0*/  IMAD.SHL.U32 R103, R103, 0x2, RZ ;  /* 0x0000000267677824 */ /* 0x000fe400078e00ff */
[----:B------:R-:W-:-:S03]  /*8de0*/  FADD R9, R92, R9 ;  /* 0x000000095c097221 */ /* 0x000fc60000000000 */
[----:B------:R-:W-:Y:S01]  /*8df0*/  LOP3.LUT R133, R103, R133, RZ, 0x3c, !PT ;  /* 0x0000008567857212 */ /* 0x000fe200078e3cff */
[----:B------:R-:W-:Y:S01]  /*8e00*/  BAR.SYNC.DEFER_BLOCKING 0x0 ;  /* 0x0000000000007b1d */ /* 0x000fe20000010000 */
[----:B---3--:R-:W-:Y:S02]  /*8e10*/  FADD R9, R91, R9 ;  /* 0x000000095b097221 */ /* 0x008fe40000000000 */
[----:B------:R-:W-:-:S03]  /*8e20*/  LOP3.LUT R145, R133, 0x40, RZ, 0x3c, !PT ;  /* 0x0000004085917812 */ /* 0x000fc600078e3cff */
[----:B------:R0:W-:Y:S04]  /*8e30*/  STS.U16 [R133+UR4+0x10c00], R6 ;  /* 0x010c000685007988 */ /* 0x0001e80008000404 */
[----:B------:R1:W-:Y:S01]  /*8e40*/  STS.U16 [R133+UR4+0x11800], R3 ;  /* 0x0118000385007988 */ /* 0x0003e20008000404 */
[----:B0-----:R-:W-:-:S04]  /*8e50*/  FADD R6, R90, R9 ;  /* 0x000000095a067221 */ /* 0x001fc80000000000 */
[----:B-1----:R-:W-:Y:S01]  /*8e60*/  FADD R3, R38, R6 ;  /* 0x0000000626037221 */ /* 0x002fe20000000000 */
[----:B------:R-:W-:Y:S04]  /*8e70*/  STS.U16 [R133+UR4+0x11400], R4 ;  /* 0x0114000485007988 */ /* 0x000fe80008000404 */
[----:B------:R-:W0:Y:S04]  /*8e80*/  SHFL.BFLY PT, R4, R3, 0x10, 0x1f ;  /* 0x0e001f0003047f89 */ /* 0x000e2800000e0000 */
[----:B------:R-:W-:Y:S04]  /*8e90*/  STS.U16 [R133+UR4+0x10000], R10 ;  /* 0x0100000a85007988 */ /* 0x000fe80008000404 */
[----:B------:R-:W-:Y:S04]  /*8ea0*/  STS.U16 [R133+UR4+0x10400], R8 ;  /* 0x0104000885007988 */ /* 0x000fe80008000404 */
[----:B------:R-:W-:Y:S04]  /*8eb0*/  STS.U16 [R133+UR4+0x10800], R7 ;  /* 0x0108000785007988 */ /* 0x000fe80008000404 */
[----:B------:R1:W-:Y:S04]  /*8ec0*/  STS.U16 [R133+UR4+0x11000], R5 ;  /* 0x0110000585007988 */ /* 0x0003e80008000404 */
[----:B------:R-:W-:Y:S04]  /*8ed0*/  STS.U16 [R133+UR4+0x11c00], R31 ;  /* 0x011c001f85007988 */ /* 0x000fe80008000404 */
        /* <DEDUP_REMOVED lines=19> */
[----:B------:R2:W-:Y:S04]  /*9010*/  STS.U16 [R133+UR4+0x16c00], R11 ;  /* 0x016c000b85007988 */ /* 0x0005e80008000404 */
[----:B------:R3:W-:Y:S04]  /*9020*/  STS.U16 [R133+UR4+0x17000], R40 ;  /* 0x0170002885007988 */ /* 0x0007e80008000404 */
[----:B------:R3:W-:Y:S04]  /*9030*/  STS.U16 [R133+UR4+0x17400], R37 ;  /* 0x0174002585007988 */ /* 0x0007e80008000404 */
[----:B------:R3:W-:Y:S04]  /*9040*/  STS.U16 [R133+UR4+0x17800], R35 ;  /* 0x0178002385007988 */ /* 0x0007e80008000404 */
[----:B------:R3:W-:Y:S04]  /*9050*/  STS.U16 [R133+UR4+0x17c00], R33 ;  /* 0x017c002185007988 */ /* 0x0007e80008000404 */
[----:B------:R3:W-:Y:S04]  /*9060*/  STL [R1+0x270], R104 ;  /* 0x0002706801007387 */ /* 0x0007e80000100800 */
[----:B------:R3:W-:Y:S04]  /*9070*/  STS.U16 [R145+UR4+0x10200], R68 ;  /* 0x0102004491007988 */ /* 0x0007e80008000404 */
[----:B------:R3:W-:Y:S04]  /*9080*/  STS.U16 [R145+UR4+0x10600], R67 ;  /* 0x0106004391007988 */ /* 0x0007e80008000404 */
[----:B----4-:R3:W-:Y:S04]  /*9090*/  STS.U16 [R145+UR4+0x10a00], R66 ;  /* 0x010a004291007988 */ /* 0x0107e80008000404 */
[----:B-----5:R3:W-:Y:S04]  /*90a0*/  STS.U16 [R145+UR4+0x10e00], R65 ;  /* 0x010e004191007988 */ /* 0x0207e80008000404 */
[----:B------:R3:W-:Y:S04]  /*90b0*/  STS.U16 [R145+UR4+0x11200], R64 ;  /* 0x0112004091007988 */ /* 0x0007e80008000404 */
        /* <DEDUP_REMOVED lines=26> */
[----:B------:R3:W-:Y:S01]  /*9260*/  STS.U16 [R145+UR4+0x17e00], R32 ;  /* 0x017e002091007988 */ /* 0x0007e20008000404 */
[----:B0-----:R-:W-:Y:S01]  /*9270*/  FADD R3, R3, R4 ;  /* 0x0000000403037221 */ /* 0x001fe20000000000 */
[----:B------:R-:W-:Y:S01]  /*9280*/  ULEA UR77, UR77, UR10, 0x12 ;  /* 0x0000000a4d4d7291 */ /* 0x000fe2000f8e90ff */
[----:B------:R-:W-:-:S02]  /*9290*/  F2FP.F16.F32.PACK_AB R4, R70, R71 ;  /* 0x000000474604723e */ /* 0x000fc400000000ff */
[----:B------:R-:W-:Y:S01]  /*92a0*/  FADD R3, R69, R3 ;  /* 0x0000000345037221 */ /* 0x000fe20000000000 */
[----:B-1----:R-:W-:Y:S02]  /*92b0*/  F2FP.F16.F32.PACK_AB R5, R72, R73 ;  /* 0x000000494805723e */ /* 0x002fe400000000ff */
[----:B------:R-:W-:Y:S02]  /*92c0*/  F2FP.F16.F32.PACK_AB R6, R74, R75 ;  /* 0x0000004b4a06723e */ /* 0x000fe400000000ff */
[----:B------:R-:W-:Y:S02]  /*92d0*/  F2FP.F16.F32.PACK_AB R7, R76, R77 ;  /* 0x0000004d4c07723e */ /* 0x000fe400000000ff */
[----:B------:R-:W-:Y:S02]  /*92e0*/  F2FP.F16.F32.PACK_AB R8, R78, R79 ;  /* 0x0000004f4e08723e */ /* 0x000fe400000000ff */
[----:B------:R-:W-:Y:S02]  /*92f0*/  F2FP.F16.F32.PACK_AB R9, R80, R81 ;  /* 0x000000515009723e */ /* 0x000fe400000000ff */
[----:B------:R-:W-:-:S02]  /*9300*/  F2FP.F16.F32.PACK_AB R10, R82, R83 ;  /* 0x00000053520a723e */ /* 0x000fc400000000ff */
[----:B--2---:R-:W-:Y:S02]  /*9310*/  F2FP.F16.F32.PACK_AB R11, R84, R85 ;  /* 0x00000055540b723e */ /* 0x004fe400000000ff */
[----:B------:R-:W-:Y:S02]  /*9320*/  F2FP.F16.F32.PACK_AB R12, R86, R87 ;  /* 0x00000057560c723e */ /* 0x000fe400000000ff */
[----:B------:R-:W-:Y:S02]  /*9330*/  F2FP.F16.F32.PACK_AB R13, R88, R89 ;  /* 0x00000059580d723e */ /* 0x000fe400000000ff */
[----:B------:R-:W-:Y:S02]  /*9340*/  F2FP.F16.F32.PACK_AB R14, R93, R94 ;  /* 0x0000005e5d0e723e */ /* 0x000fe400000000ff */
[----:B------:R-:W-:Y:S02]  /*9350*/  F2FP.F16.F32.PACK_AB R15, R95, R96 ;  /* 0x000000605f0f723e */ /* 0x000fe400000000ff */
[----:B------:R-:W-:-:S02]  /*9360*/  F2FP.F16.F32.PACK_AB R16, R97, R98 ;  /* 0x000000626110723e */ /* 0x000fc400000000ff */
[----:B------:R-:W-:Y:S02]  /*9370*/  F2FP.F16.F32.PACK_AB R17, R99, R100 ;  /* 0x000000646311723e */ /* 0x000fe400000000ff */
[----:B------:R-:W-:Y:S02]  /*9380*/  F2FP.F16.F32.PACK_AB R18, R91, R92 ;  /* 0x0000005c5b12723e */ /* 0x000fe400000000ff */
[----:B------:R-:W-:Y:S01]  /*9390*/  F2FP.F16.F32.PACK_AB R19, R38, R90 ;  /* 0x0000005a2613723e */ /* 0x000fe200000000ff */
[----:B---3--:R-:W-:Y:S06]  /*93a0*/  @!P0 BRA `(.L_x_9) ;  /* 0x0000000000088947 */ /* 0x008fec0003800000 */
[----:B------:R0:W-:Y:S01]  /*93b0*/  STTM.16dp32bit_t0_t15.x16 tmem[UR77], R4 ;  /* 0x00000004000079ed */ /* 0x0001e20008a0004d */
[----:B------:R0:W-:Y:S02]  /*93c0*/  STTM.16dp32bit_t16_t31.x16 tmem[UR77+0x10], R4 ;  /* 0x00001004000079ed */ /* 0x0001e40008a2004d */
.L_x_9:
[----:B------:R-:W1:Y:S02]  /*93d0*/  FENCE.VIEW.ASYNC.T ;  /* 0x00000000000073c6 */ /* 0x000e640000000200 */
[----:B-1----:R-:W-:Y:S06]  /*93e0*/  BAR.SYNC.DEFER_BLOCKING 0x0 ;  /* 0x0000000000007b1d */ /* 0x002fec0000010000 */
[----:B0-----:R-:W0:Y:S01]  /*93f0*/  LDTM.x128 R4, tmem[UR6] ;  /* 0x00000006000479ee */ /* 0x001e2200083c0000 */
[----:B------:R-:W-:Y:S01]  /*9400*/  NOP ;  /* 0x0000000000007918 */ /* 0x000fe20000000000 */
[----:B------:R-:W-:Y:S05]  /*9410*/  @!P0 BRA `(.L_x_10) ;  /* 0x0000000800048947 */ /* 0x000fea0003800000 */
[C---:B0-----:R-:W-:Y:S01]  /*9420*/  FMUL R4, R0.reuse, R4 ;  /* 0x0000000400047220 */ /* 0x041fe20000400000 */
[C---:B------:R-:W-:Y:S01]  /*9430*/  FMUL R5, R0.reuse, R5 ;  /* 0x0000000500057220 */ /* 0x040fe20000400000 */
        /* <DEDUP_REMOVED lines=125> */
[----:B------:R-:W-:-:S04]  /*9c10*/  FMUL R131, R0, R131 ;  /* 0x0000008300837220 */ /* 0x000fc80000400000 */
[----:B------:R1:W-:Y:S03]  /*9c20*/  STTM.x128 tmem[UR6], R4 ;  /* 0x00000004000079ed */ /* 0x0003e600083c0006 */
.L_x_10:
[----:B01----:R-:W2:Y:S01]  /*9c30*/  LDL R10, [R1+0x27c] ;  /* 0x00027c00010a7983 */ /* 0x003ea20000100800 */
[----:B------:R-:W-:Y:S01]  /*9c40*/  IMAD.U32 R6, RZ, RZ, UR4 ;  /* 0x00000004ff067e24 */ /* 0x000fe2000f8e00ff */
[----:B------:R-:W-:Y:S01]  /*9c50*/  FSEL R0, R2, -INF , P0 ;  /* 0xff80000002007808 */ /* 0x000fe20000000000 */
[----:B------:R-:W0:Y:S02]  /*9c60*/  FENCE.VIEW.ASYNC.T ;  /* 0x00000000000073c6 */ /* 0x000e240000000200 */
[----:B0-----:R-:W-:Y:S01]  /*9c70*/  BAR.SYNC.DEFER_BLOCKING 0x0 ;  /* 0x0000000000007b1d */ /* 0x001fe20000010000 */
[----:B------:R-:W-:-:S05]  /*9c80*/  FSEL R144, R3, 1, P0 ;  /* 0x3f80000003907808 */ /* 0x000fca0000000000 */
[----:B------:R0:W-:Y:S06]  /*9c90*/  MEMBAR.ALL.CTA ;  /* 0x0000000000007992 */ /* 0x0001ec0000008000 */
[----:B0-----:R-:W0:Y:S02]  /*9ca0*/  FENCE.VIEW.ASYNC.S ;  /* 0x00000000000073c6 */ /* 0x001e240000000000 */
[----:B0-----:R-:W-:Y:S01]  /*9cb0*/  BAR.SYNC.DEFER_BLOCKING 0x0 ;  /* 0x0000000000007b1d */ /* 0x001fe20000010000 */
[----:B--2---:R-:W-:-:S05]  /*9cc0*/  VIADD R4, R10, 0x28000 ;  /* 0x000280000a047836 */ /* 0x004fca0000000000 */
[----:B------:R-:W-:Y:S05]  /*9cd0*/  @!P1 BRA `(.L_x_11) ;  /* 0x0000000000bc9947 */ /* 0x000fea0003800000 */
[----:B------:R-:W-:Y:S01]  /*9ce0*/  VIADD R2, R10, 0x10000 ;  /* 0x000100000a027836 */ /* 0x000fe20000000000 */
[----:B------:R-:W-:Y:S01]  /*9cf0*/  ELECT P0, URZ, PT ;  /* 0x0000000000ff782f */ /* 0x000fe20003800000 */
[----:B------:R-:W-:Y:S01]  /*9d00*/  BSSY.RECONVERGENT B0, `(.L_x_12) ;  /* 0x000002b000007945 */ /* 0x000fe20003800200 */
[----:B------:R-:W-:Y:S02]  /*9d10*/  UIADD3 UR11, UPT, UPT, UR5, 0x150, URZ ;  /* 0x00000150050b7890 */ /* 0x000fe4000fffe0ff */
[----:B------:R-:W-:Y:S01]  /*9d20*/  SHF.R.U32.HI R2, RZ, 0x4, R2 ;  /* 0x00000004ff027819 */ /* 0x000fe20000011602 */
[----:B------:R-:W-:Y:S01]  /*9d30*/  UIADD3 UR12, UPT, UPT, UR5, 0x158, URZ ;  /* 0x00000158050c7890 */ /* 0x000fe2000fffe0ff */
[----:B------:R-:W-:Y:S02]  /*9d40*/  UMOV UR14, 0x0 ;  /* 0x00000000000e7882 */ /* 0x000fe40000000000 */
[----:B------:R-:W-:Y:S01]  /*9d50*/  SGXT.U32 R2, R2, 0xe ;  /* 0x0000000e0202781a */ /* 0x000fe20000000000 */
[----:B------:R-:W-:Y:S01]  /*9d60*/  UMOV UR15, 0x8400010 ;  /* 0x08400010000f7882 */ /* 0x000fe20000000000 */
[----:B------:R-:W-:Y:S01]  /*9d70*/  UMOV UR20, 0x0 ;  /* 0x0000000000147882 */ /* 0x000fe20000000000 */
[----:B------:R-:W-:Y:S01]  /*9d80*/  UMOV UR21, 0x8400010 ;  /* 0x0840001000157882 */ /* 0x000fe20000000000 */
[C---:B------:R-:W-:Y:S01]  /*9d90*/  R2UR UR10, R2.reuse ;  /* 0x00000000020a72ca */ /* 0x040fe200000e0000 */
[----:B------:R-:W-:Y:S01]  /*9da0*/  UMOV UR24, 0x0 ;  /* 0x0000000000187882 */ /* 0x000fe20000000000 */
[----:B------:R-:W-:Y:S01]  /*9db0*/  IADD3 R2, P1, PT, R2, 0x2, RZ ;  /* 0x0000000202027810 */ /* 0x000fe20007f3e0ff */
[----:B------:R-:W-:Y:S01]  /*9dc0*/  UMOV UR25, 0x8400010 ;  /* 0x0840001000197882 */ /* 0x000fe20000000000 */
[----:B------:R-:W-:Y:S01]  /*9dd0*/  UMOV UR28, 0x0 ;  /* 0x00000000001c7882 */ /* 0x000fe20000000000 */
[----:B------:R-:W-:Y:S01]  /*9de0*/  UMOV UR29, 0x8400010 ;  /* 0x08400010001d7882 */ /* 0x000fe20000000000 */
[----:B------:R-:W-:-:S02]  /*9df0*/  IADD3 R3, P2, PT, R2, 0x2, RZ ;  /* 0x0000000202037810 */ /* 0x000fc40007f5e0ff */
[C---:B------:R-:W-:Y:S02]  /*9e00*/  R2UR UR18, R2.reuse ;  /* 0x00000000021272ca */ /* 0x040fe400000e0000 */
[----:B------:R-:W-:Y:S02]  /*9e10*/  IADD3 R2, P3, PT, R2, 0x4, RZ ;  /* 0x0000000402027810 */ /* 0x000fe40007f7e0ff */
[----:B------:R-:W-:Y:S01]  /*9e20*/  R2UR UR22, R3 ;  /* 0x00000000031672ca */ /* 0x000fe200000e0000 */
[----:B------:R-:W-:Y:S01]  /*9e30*/  @P0 IMAD.MOV.U32 R3, RZ, RZ, 0x40004040 ;  /* 0x40004040ff030424 */ /* 0x000fe200078e00ff */
[----:B------:R-:W-:Y:S01]  /*9e40*/  R2UR UR26, R2 ;  /* 0x00000000021a72ca */ /* 0x000fe200000e0000 */
[----:B------:R-:W-:Y:S01]  /*9e50*/  IMAD.U32 R2, RZ, RZ, UR10 ;  /* 0x0000000aff027e24 */ /* 0x000fe2000f8e00ff */
[----:B------:R-:W-:Y:S02]  /*9e60*/  UIADD3 UR10, UPT, UPT, UR5, 0x148, URZ ;  /* 0x00000148050a7890 */ /* 0x000fe4000fffe0ff */
[----:B------:R-:W-:-:S02]  /*9e70*/  @P0 R2UR UR17, R3 ;  /* 0x00000000031102ca */ /* 0x000fc400000e0000 */
[----:B------:R-:W-:Y:S01]  /*9e80*/  @P0 R2UR UR16, R2 ;  /* 0x00000000021002ca */ /* 0x000fe200000e0000 */
[----:B------:R-:W-:-:S05]  /*9e90*/  IMAD.MOV.U32 R2, RZ, RZ, RZ ;  /* 0x000000ffff027224 */ /* 0x000fca00078e00ff */
[----:B------:R-:W-:-:S04]  /*9ea0*/  IADD3.X R2, PT, PT, R2, 0x40004040, RZ, P1, !PT ;  /* 0x4000404002027810 */ /* 0x000fc80000ffe4ff */
[----:B------:R-:W-:Y:S01]  /*9eb0*/  R2UR UR19, R2 ;  /* 0x00000000021372ca */ /* 0x000fe200000e0000 */
[--C-:B------:R-:W-:Y:S02]  /*9ec0*/  IMAD.X R3, RZ, RZ, R2.reuse, P2 ;  /* 0x000000ffff037224 */ /* 0x100fe400010e0602 */
[----:B------:R-:W-:Y:S01]  /*9ed0*/  IMAD.X R2, RZ, RZ, R2, P3 ;  /* 0x000000ffff027224 */ /* 0x000fe200018e0602 */
[----:B------:R0:W-:Y:S02]  /*9ee0*/  UTCHMMA tmem[UR76], gdesc[UR16], tmem[UR5], tmem[UR14], idesc[UR15], UPT ;  /* 0x00ff0e104c0079ea */ /* 0x0001e4000b800005 */
[----:B------:R-:W-:Y:S02]  /*9ef0*/  R2UR UR23, R3 ;  /* 0x00000000031772ca */ /* 0x000fe400000e0000 */
[----:B------:R-:W-:-:S05]  /*9f00*/  R2UR UR27, R2 ;  /* 0x00000000021b72ca */ /* 0x000fca00000e0000 */
[----:B------:R0:W-:Y:S06]  /*9f10*/  UTCHMMA tmem[UR10], gdesc[UR18], tmem[UR5], tmem[UR20], idesc[UR21], UPT ;  /* 0x00ff14120a0079ea */ /* 0x0001ec000b800005 */
[----:B------:R0:W-:Y:S02]  /*9f20*/  UTCHMMA tmem[UR11], gdesc[UR22], tmem[UR5], tmem[UR24], idesc[UR25], UPT ;  /* 0x00ff18160b0079ea */ /* 0x0001e4000b800005 */
[----:B------:R0:W-:Y:S01]  /*9f30*/  UTCHMMA tmem[UR12], gdesc[UR26], tmem[UR5], tmem[UR28], idesc[UR29], UPT ;  /* 0x00ff1c1a0c0079ea */ /* 0x0001e2000b800005 */
[----:B------:R-:W-:Y:S05]  /*9f40*/  @!P0 BRA `(.L_x_13) ;  /* 0x0000000000188947 */ /* 0x000fea0003800000 */
[----:B------:R-:W-:Y:S01]  /*9f50*/  IMAD.MOV.U32 R5, RZ, RZ, RZ ;  /* 0x000000ffff057224 */ /* 0x000fe200078e00ff */
[----:B0-----:R-:W-:-:S04]  /*9f60*/  R2UR UR10, R4 ;  /* 0x00000000040a72ca */ /* 0x001fc800000e0000 */
[----:B------:R-:W-:-:S13]  /*9f70*/  R2UR UR11, R5 ;  /* 0x00000000050b72ca */ /* 0x000fda00000e0000 */
[----:B------:R-:W-:Y:S02]  /*9f80*/  UMOV UR10, UR10 ;  /* 0x0000000a000a7c82 */ /* 0x000fe40008000000 */
[----:B------:R1:W-:Y:S01]  /*9f90*/  UTCBAR [UR10], URZ ;  /* 0x000000ff0a0073e9 */ /* 0x0003e200080000ff */
[----:B------:R-:W-:Y:S02]  /*9fa0*/  NOP ;  /* 0x0000000000007918 */ /* 0x000fe40000000000 */
.L_x_13:
[----:B01----:R-:W-:Y:S05]  /*9fb0*/  BSYNC.RECONVERGENT B0 ;  /* 0x0000000000007941 */ /* 0x003fea0003800200 */
.L_x_12:
[----:B------:R-:W-:Y:S05]  /*9fc0*/  BRA `(.L_x_14) ;  /* 0x0000000000107947 */ /* 0x000fea0003800000 */
.L_x_11:
[----:B------:R-:W0:Y:S02]  /*9fd0*/  S2R R2, SR_CTAID.X ;  /* 0x0000000000027919 */ /* 0x000e240000002500 */
[----:B0-----:R-:W-:-:S05]  /*9fe0*/  IMAD.SHL.U32 R2, R2, 0x80, RZ ;  /* 0x0000008002027824 */ /* 0x001fca00078e00ff */
[----:B------:R-:W-:-:S13]  /*9ff0*/  ISETP.GE.AND P0, PT, R2, RZ, PT ;  /* 0x000000ff0200720c */ /* 0x000fda0003f06270 */
[----:B------:R-:W-:Y:S05]  /*a000*/  @!P0 BRA `(.L_x_15) ;  /* 0x0000004800f88947 */ /* 0x000fea0003800000 */
.L_x_14:
[----:B------:R-:W-:Y:S01]  /*a010*/  SHF.R.U32.HI R138, RZ, 0x4, R138 ;  /* 0x00000004ff8a7819 */ /* 0x000fe2000001168a */
[----:B------:R-:W-:Y:S01]  /*a020*/  IMAD.MOV.U32 R252, RZ, RZ, R4 ;  /* 0x000000fffffc7224 */ /* 0x000fe200078e0004 */
[----:B------:R-:W-:Y:S01]  /*a030*/  SHF.R.U32.HI R5, RZ, 0x4, R6 ;  /* 0x00000004ff057819 */ /* 0x000fe20000011606 */
[----:B------:R-:W-:Y:S01]  /*a040*/  IMAD.MOV.U32 R36, RZ, RZ, RZ ;  /* 0x000000ffff247224 */ /* 0x000fe200078e00ff */
[----:B------:R-:W-:Y:S01]  /*a050*/  SGXT.U32 R2, R138, 0xe ;  /* 0x0000000e8a02781a */ /* 0x000fe20000000000 */
[----:B------:R-:W-:Y:S01]  /*a060*/  IMAD.MOV.U32 R138, RZ, RZ, -0x40 ;  /* 0xffffffc0ff8a7424 */ /* 0x000fe200078e00ff */
[----:B------:R-:W-:Y:S01]  /*a070*/  SGXT.U32 R5, R5, 0xe ;  /* 0x0000000e0505781a */ /* 0x000fe20000000000 */
[----:B------:R-:W-:Y:S01]  /*a080*/  IMAD.MOV.U32 R139, RZ, RZ, -0x1 ;  /* 0xffffffffff8b7424 */ /* 0x000fe200078e00ff */
[----:B------:R-:W-:Y:S01]  /*a090*/  ISETP.NE.U32.AND P6, PT, R132, RZ, PT ;  /* 0x000000ff8400720c */ /* 0x000fe20003fc5070 */
[----:B------:R0:W-:Y:S01]  /*a0a0*/  STL [R1+0x26c], R2 ;  /* 0x00026c0201007387 */ /* 0x0001e20000100800 */
[----:B------:R-:W-:Y:S01]  /*a0b0*/  IMAD.MOV.U32 R142, RZ, RZ, RZ ;  /* 0x000000ffff8e7224 */ /* 0x000fe200078e00ff */
[----:B0-----:R-:W-:-:S04]  /*a0c0*/  IADD3 R2, P0, PT, R2, 0x2, RZ ;  /* 0x0000000202027810 */ /* 0x001fc80007f1e0ff */
[----:B------:R-:W-:Y:S01]  /*a0d0*/  R2UR UR10, R2 ;  /* 0x00000000020a72ca */ /* 0x000fe200000e0000 */
[----:B------:R-:W-:-:S05]  /*a0e0*/  HFMA2 R2, -RZ, RZ, 0, 0 ;  /* 0x00000000ff027431 */ /* 0x000fca00000001ff */
[----:B------:R-:W-:-:S04]  /*a0f0*/  IADD3.X R2, PT, PT, R2, 0x40004040, RZ, P0, !PT ;  /* 0x4000404002027810 */ /* 0x000fc800007fe4ff */
[----:B------:R-:W-:Y:S02]  /*a100*/  R2UR UR11, R2 ;  /* 0x00000000020b72ca */ /* 0x000fe400000e0000 */
[----:B------:R-:W-:-:S04]  /*a110*/  IADD3 R2, P0, PT, R5, 0x8000080, RZ ;  /* 0x0800008005027810 */ /* 0x000fc80007f1e0ff */
[C---:B------:R-:W-:Y:S02]  /*a120*/  IADD3 R3, P1, PT, R2.reuse, 0x80, RZ ;  /* 0x0000008002037810 */ /* 0x040fe40007f3e0ff */
[C---:B------:R-:W-:Y:S02]  /*a130*/  R2UR UR38, R2.reuse ;  /* 0x00000000022672ca */ /* 0x040fe400000e0000 */
[----:B------:R-:W-:Y:S02]  /*a140*/  R2UR UR12, R3 ;  /* 0x00000000030c72ca */ /* 0x000fe400000e0000 */
[C---:B------:R-:W-:Y:S01]  /*a150*/  IADD3 R3, P3, PT, R2.reuse, 0x100, RZ ;  /* 0x0000010002037810 */ /* 0x040fe20007f7e0ff */
[----:B------:R-:W-:Y:S02]  /*a160*/  UIADD3.64 UR44, UPT, UPT, UR10, 0x2, URZ ;  /* 0x000000020a2c7897 */ /* 0x000fe4000fffe0ff */
[----:B------:R-:W-:Y:S01]  /*a170*/  UIADD3.64 UR46, UPT, UPT, UR10, 0x4, URZ ;  /* 0x000000040a2e7897 */ /* 0x000fe2000fffe0ff */
[----:B------:R-:W-:Y:S01]  /*a180*/  R2UR UR14, R3 ;  /* 0x00000000030e72ca */ /* 0x000fe200000e0000 */
[----:B------:R-:W-:Y:S01]  /*a190*/  UIADD3.64 UR48, UPT, UPT, UR10, 0x1fe, URZ ;  /* 0x000001fe0a307897 */ /* 0x000fe2000fffe0ff */
[----:B------:R-:W-:Y:S01]  /*a1a0*/  IADD3 R3, P2, PT, R2, 0x180, RZ ;  /* 0x0000018002037810 */ /* 0x000fe20007f5e0ff */
[----:B------:R-:W-:-:S02]  /*a1b0*/  UIADD3.64 UR50, UPT, UPT, UR10, 0x200, URZ ;  /* 0x000002000a327897 */ /* 0x000fc4000fffe0ff */
[----:B------:R-:W-:Y:S01]  /*a1c0*/  UIADD3.64 UR52, UPT, UPT, UR10, 0x202, URZ ;  /* 0x000002020a347897 */ /* 0x000fe2000fffe0ff */
[----:B------:R-:W-:Y:S01]  /*a1d0*/  R2UR UR16, R3 ;  /* 0x00000000031072ca */ /* 0x000fe200000e0000 */
[----:B------:R-:W-:Y:S01]  /*a1e0*/  IMAD.MOV.U32 R3, RZ, RZ, RZ ;  /* 0x000000ffff037224 */ /* 0x000fe200078e00ff */
[----:B------:R-:W-:Y:S02]  /*a1f0*/  UIADD3.64 UR54, UPT, UPT, UR10, 0x204, URZ ;  /* 0x000002040a367897 */ /* 0x000fe4000fffe0ff */
[----:B------:R-:W-:Y:S02]  /*a200*/  UIADD3.64 UR56, UPT, UPT, UR10, 0x3fe, URZ ;  /* 0x000003fe0a387897 */ /* 0x000fe4000fffe0ff */
[----:B------:R-:W-:Y:S01]  /*a210*/  IADD3.X R3, PT, PT, R3, 0x40004040, RZ, P0, !PT ;  /* 0x4000404003037810 */ /* 0x000fe200007fe4ff */
[----:B------:R-:W-:Y:S01]  /*a220*/  UIADD3.64 UR58, UPT, UPT, UR10, 0x400, URZ ;  /* 0x000004000a3a7897 */ /* 0x000fe2000fffe0ff */
[----:B------:R-:W-:Y:S01]  /*a230*/  IADD3 R6, P0, PT, R2, 0x200, RZ ;  /* 0x0000020002067810 */ /* 0x000fe20007f1e0ff */
[----:B------:R-:W-:Y:S01]  /*a240*/  UIADD3.64 UR60, UPT, UPT, UR10, 0x402, URZ ;  /* 0x000004020a3c7897 */ /* 0x000fe2000fffe0ff */
[----:B------:R-:W-:Y:S01]  /*a250*/  R2UR UR39, R3 ;  /* 0x00000000032772ca */ /* 0x000fe200000e0000 */
[--C-:B------:R-:W-:Y:S01]  /*a260*/  IMAD.X R7, RZ, RZ, R3.reuse, P1 ;  /* 0x000000ffff077224 */ /* 0x100fe200008e0603 */
[----:B------:R-:W-:Y:S01]  /*a270*/  R2UR UR18, R6 ;  /* 0x00000000061272ca */ /* 0x000fe200000e0000 */
[--C-:B------:R-:W-:Y:S01]  /*a280*/  IMAD.X R8, RZ, RZ, R3.reuse, P3 ;  /* 0x000000ffff087224 */ /* 0x100fe200018e0603 */
[----:B------:R-:W-:Y:S01]  /*a290*/  IADD3 R6, P1, PT, R2, 0x280, RZ ;  /* 0x0000028002067810 */ /* 0x000fe20007f3e0ff */
[----:B------:R-:W-:Y:S01]  /*a2a0*/  UIADD3.64 UR62, UPT, UPT, UR10, 0x404, URZ ;  /* 0x000004040a3e7897 */ /* 0x000fe2000fffe0ff */
[----:B------:R-:W-:Y:S01]  /*a2b0*/  R2UR UR13, R7 ;  /* 0x00000000070d72ca */ /* 0x000fe200000e0000 */
[--C-:B------:R-:W-:Y:S01]  /*a2c0*/  IMAD.X R7, RZ, RZ, R3.reuse, P2 ;  /* 0x000000ffff077224 */ /* 0x100fe200010e0603 */
[----:B------:R-:W-:Y:S01]  /*a2d0*/  R2UR UR20, R6 ;  /* 0x00000000061472ca */ /* 0x000fe200000e0000 */
        /* <DEDUP_REMOVED lines=10> */
[----:B------:R-:W-:Y:S01]  /*a380*/  IMAD.X R7, RZ, RZ, R3, P1 ;  /* 0x000000ffff077224 */ /* 0x000fe200008e0603 */
[----:B------:R-:W-:Y:S01]  /*a390*/  R2UR UR24, R6 ;  /* 0x00000000061872ca */ /* 0x000fe200000e0000 */
[----:B------:R-:W-:Y:S01]  /*a3a0*/  UIADD3.64 UR70, UPT, UPT, UR10, 0x604, URZ ;  /* 0x000006040a467897 */ /* 0x000fe2000fffe0ff */
[----:B------:R-:W-:-:S02]  /*a3b0*/  IADD3 R6, P0, PT, R2, 0x400, RZ ;  /* 0x0000040002067810 */ /* 0x000fc40007f1e0ff */
[----:B------:R-:W-:Y:S01]  /*a3c0*/  R2UR UR19, R8 ;  /* 0x00000000081372ca */ /* 0x000fe200000e0000 */
[--C-:B------:R-:W-:Y:S01]  /*a3d0*/  IMAD.X R8, RZ, RZ, R3.reuse, P2 ;  /* 0x000000ffff087224 */ /* 0x100fe200010e0603 */
[----:B------:R-:W-:Y:S02]  /*a3e0*/  R2UR UR26, R6 ;  /* 0x00000000061a72ca */ /* 0x000fe400000e0000 */
[----:B------:R-:W-:Y:S02]  /*a3f0*/  IADD3 R6, P1, PT, R2, 0x480, RZ ;  /* 0x0000048002067810 */ /* 0x000fe40007f3e0ff */
[----:B------:R-:W-:Y:S01]  /*a400*/  R2UR UR21, R7 ;  /* 0x00000000071572ca */ /* 0x000fe200000e0000 */
[----:B------:R-:W-:Y:S01]  /*a410*/  IMAD.X R7, RZ, RZ, R3, P0 ;  /* 0x000000ffff077224 */ /* 0x000fe200000e0603 */
[----:B------:R-:W-:Y:S02]  /*a420*/  R2UR UR28, R6 ;  /* 0x00000000061c72ca */ /* 0x000fe400000e0000 */
[----:B------:R-:W-:-:S02]  /*a430*/  IADD3 R6, P3, PT, R2, 0x500, RZ ;  /* 0x0000050002067810 */ /* 0x000fc40007f7e0ff */
[----:B------:R-:W-:Y:S01]  /*a440*/  R2UR UR25, R8 ;  /* 0x00000000081972ca */ /* 0x000fe200000e0000 */
[----:B------:R-:W-:Y:S01]  /*a450*/  IMAD.X R8, RZ, RZ, R3, P1 ;  /* 0x000000ffff087224 */ /* 0x000fe200008e0603 */
[----:B------:R-:W-:Y:S02]  /*a460*/  R2UR UR30, R6 ;  /* 0x00000000061e72ca */ /* 0x000fe400000e0000 */
[----:B------:R-:W-:Y:S02]  /*a470*/  IADD3 R6, P2, PT, R2, 0x580, RZ ;  /* 0x0000058002067810 */ /* 0x000fe40007f5e0ff */
[----:B------:R-:W-:Y:S01]  /*a480*/  R2UR UR23, R9 ;  /* 0x00000000091772ca */ /* 0x000fe200000e0000 */
[----:B------:R-:W-:Y:S01]  /*a490*/  VIADD R9, R10, 0x20000 ;  /* 0x000200000a097836 */ /* 0x000fe20000000000 */
[----:B------:R-:W-:Y:S02]  /*a4a0*/  R2UR UR32, R6 ;  /* 0x00000000062072ca */ /* 0x000fe400000e0000 */
[----:B------:R-:W-:-:S02]  /*a4b0*/  IADD3 R6, P0, PT, R2, 0x600, RZ ;  /* 0x0000060002067810 */ /* 0x000fc40007f1e0ff */
[----:B------:R-:W-:Y:S01]  /*a4c0*/  R2UR UR27, R7 ;  /* 0x00000000071b72ca */ /* 0x000fe200000e0000 */
[----:B------:R-:W-:Y:S01]  /*a4d0*/  IMAD.X R7, RZ, RZ, R3, P3 ;  /* 0x000000ffff077224 */ /* 0x000fe200018e0603 */
[----:B------:R-:W-:Y:S02]  /*a4e0*/  R2UR UR34, R6 ;  /* 0x00000000062272ca */ /* 0x000fe400000e0000 */
[----:B------:R-:W-:Y:S02]  /*a4f0*/  IADD3 R6, P1, PT, R2, 0x680, RZ ;  /* 0x0000068002067810 */ /* 0x000fe40007f3e0ff */
[----:B------:R-:W-:Y:S02]  /*a500*/  R2UR UR31, R7 ;  /* 0x00000000071f72ca */ /* 0x000fe400000e0000 */
[----:B------:R-:W-:Y:S02]  /*a510*/  R2UR UR36, R6 ;  /* 0x00000000062472ca */ /* 0x000fe400000e0000 */
[----:B------:R-:W-:-:S02]  /*a520*/  IADD3 R6, P3, PT, R2, 0x700, RZ ;  /* 0x0000070002067810 */ /* 0x000fc40007f7e0ff */
[----:B------:R-:W-:Y:S01]  /*a530*/  SHF.R.U32.HI R2, RZ, 0x4, R9 ;  /* 0x00000004ff027819 */ /* 0x000fe20000011609 */
[----:B------:R-:W-:Y:S01]  /*a540*/  IMAD.SHL.U32 R9, R141, 0x40, RZ ;  /* 0x000000408d097824 */ /* 0x000fe200078e00ff */
[----:B------:R-:W-:Y:S01]  /*a550*/  R2UR UR40, R6 ;  /* 0x00000000062872ca */ /* 0x000fe200000e0000 */
[----:B------:R-:W-:Y:S01]  /*a560*/  IMAD.MOV.U32 R141, RZ, RZ, 0x1 ;  /* 0x00000001ff8d7424 */ /* 0x000fe200078e00ff */
[----:B------:R-:W-:Y:S01]  /*a570*/  SGXT.U32 R10, R2, 0xe ;  /* 0x0000000e020a781a */ /* 0x000fe20000000000 */
[----:B------:R-:W-:Y:S01]  /*a580*/  IMAD.X R2, RZ, RZ, R3, P2 ;  /* 0x000000ffff027224 */ /* 0x000fe200010e0603 */
[----:B------:R-:W-:Y:S01]  /*a590*/  R2UR UR29, R8 ;  /* 0x00000000081d72ca */ /* 0x000fe200000e0000 */
[----:B------:R-:W-:Y:S01]  /*a5a0*/  IMAD.SHL.U32 R8, R140, 0x40, RZ ;  /* 0x000000408c087824 */ /* 0x000fe200078e00ff */
[----:B------:R-:W-:Y:S01]  /*a5b0*/  IADD3 R6, P2, PT, R10, 0x2, RZ ;  /* 0x000000020a067810 */ /* 0x000fe20007f5e0ff */
[----:B------:R-:W-:Y:S01]  /*a5c0*/  STL [R1+0x90], R10 ;  /* 0x0000900a01007387 */ /* 0x000fe20000100800 */
[----:B------:R-:W-:-:S02]  /*a5d0*/  R2UR UR33, R2 ;  /* 0x00000000022172ca */ /* 0x000fc400000e0000 */
[----:B------:R-:W-:Y:S01]  /*a5e0*/  R2UR UR42, R6 ;  /* 0x00000000062a72ca */ /* 0x000fe200000e0000 */
[----:B------:R-:W-:Y:S01]  /*a5f0*/  IMAD.MOV.U32 R6, RZ, RZ, RZ ;  /* 0x000000ffff067224 */ /* 0x000fe200078e00ff */
[----:B------:R-:W-:-:S04]  /*a600*/  IADD3.X R2, PT, PT, R3, RZ, RZ, P0, !PT ;  /* 0x000000ff03027210 */ /* 0x000fc800007fe4ff */
[----:B------:R-:W-:Y:S02]  /*a610*/  IADD3.X R6, PT, PT, R6, 0x40004040, RZ, P2, !PT ;  /* 0x4000404006067810 */ /* 0x000fe400017fe4ff */
[----:B------:R-:W-:Y:S01]  /*a620*/  R2UR UR35, R2 ;  /* 0x00000000022372ca */ /* 0x000fe200000e0000 */
[----:B------:R-:W-:Y:S01]  /*a630*/  IMAD.X R2, RZ, RZ, R3, P1 ;  /* 0x000000ffff027224 */ /* 0x000fe200008e0603 */
[----:B------:R-:W-:-:S04]  /*a640*/  R2UR UR43, R6 ;  /* 0x00000000062b72ca */ /* 0x000fc800000e0000 */
[----:B------:R-:W-:Y:S01]  /*a650*/  R2UR UR37, R2 ;  /* 0x00000000022572ca */ /* 0x000fe200000e0000 */
[----:B------:R-:W-:Y:S02]  /*a660*/  IMAD.X R2, RZ, RZ, R3, P3 ;  /* 0x000000ffff027224 */ /* 0x000fe400018e0603 */
[----:B------:R-:W-:-:S03]  /*a670*/  IMAD.MOV.U32 R3, RZ, RZ, R8 ;  /* 0x000000ffff037224 */ /* 0x000fc600078e0008 */
[----:B------:R-:W-:Y:S02]  /*a680*/  R2UR UR41, R2 ;  /* 0x00000000022972ca */ /* 0x000fe400000e0000 */
[----:B------:R-:W-:Y:S01]  /*a690*/  LOP3.LUT R2, R5, 0x8000000, RZ, 0xfc, !PT ;  /* 0x0800000005027812 */ /* 0x000fe200078efcff */
[----:B------:R-:W-:-:S04]  /*a6a0*/  UIADD3.64 UR72, UPT, UPT, UR42, 0x2, URZ ;  /* 0x000000022a487897 */ /* 0x000fc8000fffe0ff */
[----:B------:R0:W-:Y:S02]  /*a6b0*/  STL [R1+0x268], R2 ;  /* 0x0002680201007387 */ /* 0x0001e40000100800 */
[----:B------:R-:W-:Y:S02]  /*a6c0*/  IMAD.U32 R148, RZ, RZ, UR72 ;  /* 0x00000048ff947e24 */ /* 0x000fe4000f8e00ff */
[----:B------:R-:W-:Y:S01]  /*a6d0*/  IMAD.U32 R149, RZ, RZ, UR73 ;  /* 0x00000049ff957e24 */ /* 0x000fe2000f8e00ff */
[----:B------:R-:W-:Y:S01]  /*a6e0*/  UIADD3.64 UR72, UPT, UPT, UR42, 0x4, URZ ;  /* 0x000000042a487897 */ /* 0x000fe2000fffe0ff */
[----:B0-----:R-:W-:-:S05]  /*a6f0*/  MOV R2, R9 ;  /* 0x0000000900027202 */ /* 0x001fca0000000f00 */
[----:B------:R-:W-:Y:S02]  /*a700*/  IMAD.U32 R146, RZ, RZ, UR72 ;  /* 0x00000048ff927e24 */ /* 0x000fe4000f8e00ff */
[----:B------:R-:W-:-:S07]  /*a710*/  IMAD.U32 R147, RZ, RZ, UR73 ;  /* 0x00000049ff937e24 */ /* 0x000fce000f8e00ff */
.L_x_20:
[----:B------:R-:W2:Y:S04]  /*a720*/  LDL.64 R4, [R1+0x208] ;  /* 0x0002080001047983 */ /* 0x000ea80000100a00 */
[----:B------:R-:W3:Y:S04]  /*a730*/  LDL.64 R10, [R1+0x1c8] ;  /* 0x0001c800010a7983 */ /* 0x000ee80000100a00 */
[----:B------:R-:W4:Y:S04]  /*a740*/  LDL.64 R24, [R1+0x80] ;  /* 0x0000800001187983 */ /* 0x000f280000100a00 */
[----:B------:R-:W5:Y:S04]  /*a750*/  LDL.64 R6, [R1+0x188] ;  /* 0x0001880001067983 */ /* 0x000f680000100a00 */
[----:B------:R-:W4:Y:S04]  /*a760*/  LDL.64 R8, [R1+0x148] ;  /* 0x0001480001087983 */ /* 0x000f280000100a00 */
        /* <DEDUP_REMOVED lines=38> */
[----:B------:R-:W4:Y:S01]  /*a9d0*/  LDL.64 R80, [R1+0x110] ;  /* 0x0001100001507983 */ /* 0x000f220000100a00 */
[----:B--2---:R-:W-:-:S04]  /*a9e0*/  IMAD.WIDE R4, R2, 0x2, R4 ;  /* 0x0000000202047825 */ /* 0x004fc800078e0204 */
[C---:B---3--:R-:W-:Y:S02]  /*a9f0*/  IMAD.WIDE R10, R2.reuse, 0x2, R10 ;  /* 0x00000002020a7825 */ /* 0x048fe400078e020a */
[----:B------:R-:W2:Y:S04]  /*aa00*/  LDG.E.U16 R4, desc[UR8][R4.64] ;  /* 0x0000000804047981 */ /* 0x000ea8000c1e1500 */
[----:B------:R0:W3:Y:S01]  /*aa10*/  LDG.E.U16 R5, desc[UR8][R10.64] ;  /* 0x000000080a057981 */ /* 0x0000e2000c1e1500 */
[----:B-----5:R-:W-:-:S04]  /*aa20*/  IMAD.WIDE R6, R2, 0x2, R6 ;  /* 0x0000000202067825 */ /* 0x020fc800078e0206 */
[C---:B----4-:R-:W-:Y:S02]  /*aa30*/  IMAD.WIDE R8, R2.reuse, 0x2, R8 ;  /* 0x0000000202087825 */ /* 0x050fe400078e0208 */
[----:B------:R-:W4:Y:S02]  /*aa40*/  LDG.E.U16 R6, desc[UR8][R6.64] ;  /* 0x0000000806067981 */ /* 0x000f24000c1e1500 */
[C---:B0-----:R-:W-:Y:S02]  /*aa50*/  IMAD.WIDE R10, R2.reuse, 0x2, R24 ;  /* 0x00000002020a7825 */ /* 0x041fe400078e0218 */
[----:B------:R-:W5:Y:S02]  /*aa60*/  LDL.64 R24, [R1+0x1b8] ;  /* 0x0001b80001187983 */ /* 0x000f640000100a00 */
[C---:B------:R-:W-:Y:S02]  /*aa70*/  IMAD.WIDE R14, R2.reuse, 0x2, R14 ;  /* 0x00000002020e7825 */ /* 0x040fe400078e020e */
[----:B------:R-:W2:Y:S04]  /*aa80*/  LDG.E.U16 R10, desc[UR8][R10.64] ;  /* 0x000000080a0a7981 */ /* 0x000ea8000c1e1500 */
[----:B------:R0:W2:Y:S04]  /*aa90*/  LDG.E.U16 R7, desc[UR8][R8.64] ;  /* 0x0000000808077981 */ /* 0x0000a8000c1e1500 */
[----:B-1----:R1:W2:Y:S01]  /*aaa0*/  LDG.E.U16 R11, desc[UR8][R14.64] ;  /* 0x000000080e0b7981 */ /* 0x0022a2000c1e1500 */
[----:B0-----:R-:W-:-:S03]  /*aab0*/  IMAD.WIDE R8, R2, 0x2, R30 ;  /* 0x0000000202087825 */ /* 0x001fc600078e021e */
[----:B------:R-:W2:Y:S01]  /*aac0*/  LDL.64 R30, [R1+0xb8] ;  /* 0x0000b800011e7983 */ /* 0x000ea20000100a00 */
[----:B-1----:R-:W-:-:S03]  /*aad0*/  IMAD.WIDE R14, R2, 0x2, R28 ;  /* 0x00000002020e7825 */ /* 0x002fc600078e021c */
[----:B------:R-:W3:Y:S04]  /*aae0*/  LDG.E.U16 R8, desc[UR8][R8.64] ;  /* 0x0000000808087981 */ /* 0x000ee8000c1e1500 */
[----:B------:R-:W3:Y:S01]  /*aaf0*/  LDL.64 R28, [R1+0x230] ;  /* 0x00023000011c7983 */ /* 0x000ee20000100a00 */
[----:B------:R-:W-:-:S03]  /*ab00*/  IMAD.WIDE R16, R2, 0x2, R16 ;  /* 0x0000000202107825 */ /* 0x000fc600078e0210 */
[----:B------:R-:W4:Y:S01]  /*ab10*/  LDG.E.U16 R14, desc[UR8][R14.64] ;  /* 0x000000080e0e7981 */ /* 0x000f22000c1e1500 */
[----:B------:R-:W-:-:S03]  /*ab20*/  IMAD.WIDE R18, R2, 0x2, R18 ;  /* 0x0000000202127825 */ /* 0x000fc600078e0212 */
[----:B------:R0:W4:Y:S01]  /*ab30*/  LDG.E.U16 R9, desc[UR8][R16.64] ;  /* 0x0000000810097981 */ /* 0x000122000c1e1500 */
[----:B------:R-:W-:-:S05]  /*ab40*/  IMAD.WIDE R20, R2, 0x2, R20 ;  /* 0x0000000202147825 */ /* 0x000fca00078e0214 */
[----:B------:R1:W4:Y:S01]  /*ab50*/  LDG.E.U16 R15, desc[UR8][R20.64] ;  /* 0x00000008140f7981 */ /* 0x000322000c1e1500 */
[----:B0-----:R-:W-:-:S03]  /*ab60*/  IMAD.WIDE R16, R2, 0x2, R38 ;  /* 0x0000000202107825 */ /* 0x001fc600078e0226 */
[----:B------:R-:W4:Y:S04]  /*ab70*/  LDL.64 R38, [R1+0x1b0] ;  /* 0x0001b00001267983 */ /* 0x000f280000100a00 */
[----:B------:R-:W4:Y:S01]  /*ab80*/  LDG.E.U16 R16, desc[UR8][R16.64] ;  /* 0x0000000810107981 */ /* 0x000f22000c1e1500 */
[----:B-1----:R-:W-:-:S03]  /*ab90*/  IMAD.WIDE R20, R2, 0x2, R46 ;  /* 0x0000000202147825 */ /* 0x002fc600078e022e */
[----:B------:R-:W4:Y:S01]  /*aba0*/  LDL.64 R46, [R1+0xe8] ;  /* 0x0000e800012e7983 */ /* 0x000f220000100a00 */
[----:B------:R-:W-:-:S03]  /*abb0*/  IMAD.WIDE R26, R2, 0x2, R26 ;  /* 0x00000002021a7825 */ /* 0x000fc600078e021a */
[----:B------:R-:W4:Y:S04]  /*abc0*/  LDG.E.U16 R20, desc[UR8][R20.64] ;  /* 0x0000000814147981 */ /* 0x000f28000c1e1500 */
[----:B------:R0:W4:Y:S01]  /*abd0*/  LDG.E.U16 R17, desc[UR8][R18.64] ;  /* 0x0000000812117981 */ /* 0x000122000c1e1500 */
[----:B------:R-:W-:-:S04]  /*abe0*/  IMAD.WIDE R12, R2, 0x2, R12 ;  /* 0x00000002020c7825 */ /* 0x000fc800078e020c */
[C---:B------:R-:W-:Y:S02]  /*abf0*/  IMAD.WIDE R22, R2.reuse, 0x2, R22 ;  /* 0x0000000202167825 */ /* 0x040fe400078e0216 */
[----:B------:R-:W4:Y:S02]  /*ac00*/  LDG.E.U16 R12, desc[UR8][R12.64] ;  /* 0x000000080c0c7981 */ /* 0x000f24000c1e1500 */
[C---:B0-----:R-:W-:Y:S02]  /*ac10*/  IMAD.WIDE R18, R2.reuse, 0x2, R34 ;  /* 0x0000000202127825 */ /* 0x041fe400078e0222 */
[----:B------:R-:W4:Y:S04]  /*ac20*/  LDL.64 R34, [R1+0x130] ;  /* 0x0001300001227983 */ /* 0x000f280000100a00 */
[----:B------:R-:W4:Y:S04]  /*ac30*/  LDG.E.U16 R18, desc[UR8][R18.64] ;  /* 0x0000000812127981 */ /* 0x000f28000c1e1500 */
[----:B------:R0:W4:Y:S04]  /*ac40*/  LDG.E.U16 R13, desc[UR8][R22.64] ;  /* 0x00000008160d7981 */ /* 0x000128000c1e1500 */
[----:B------:R1:W4:Y:S01]  /*ac50*/  LDG.E.U16 R19, desc[UR8][R26.64] ;  /* 0x000000081a137981 */ /* 0x000322000c1e1500 */
[----:B0-----:R-:W-:-:S03]  /*ac60*/  IMAD.WIDE R22, R2, 0x2, R44 ;  /* 0x0000000202167825 */ /* 0x001fc600078e022c */
[----:B------:R-:W4:Y:S01]  /*ac70*/  LDL.64 R44, [R1+0xb0] ;  /* 0x0000b000012c7983 */ /* 0x000f220000100a00 */
[----:B-1----:R-:W-:-:S03]  /*ac80*/  IMAD.WIDE R26, R2, 0x2, R40 ;  /* 0x00000002021a7825 */ /* 0x002fc600078e0228 */
[----:B------:R-:W4:Y:S04]  /*ac90*/  LDG.E.U16 R22, desc[UR8][R22.64] ;  /* 0x0000000816167981 */ /* 0x000f28000c1e1500 */
[----:B------:R-:W4:Y:S01]  /*aca0*/  LDL.64 R40, [R1+0x228] ;  /* 0x0002280001287983 */ /* 0x000f220000100a00 */
[----:B------:R-:W-:-:S03]  /*acb0*/  IMAD.WIDE R32, R2, 0x2, R32 ;  /* 0x0000000202207825 */ /* 0x000fc600078e0220 */
[----:B------:R-:W4:Y:S04]  /*acc0*/  LDG.E.U16 R26, desc[UR8][R26.64] ;  /* 0x000000081a1a7981 */ /* 0x000f28000c1e1500 */
[----:B------:R0:W4:Y:S02]  /*acd0*/  LDG.E.U16 R23, desc[UR8][R32.64] ;  /* 0x0000000820177981 */ /* 0x000124000c1e1500 */
[C---:B0-----:R-:W-:Y:S02]  /*ace0*/  IMAD.WIDE R32, R2.reuse, 0x2, R54 ;  /* 0x0000000202207825 */ /* 0x041fe400078e0236 */
[----:B------:R-:W4:Y:S04]  /*acf0*/  LDL.64 R54, [R1+0x160] ;  /* 0x0001600001367983 */ /* 0x000f280000100a00 */
[----:B------:R-:W4:Y:S01]  /*ad00*/  LDG.E.U16 R32, desc[UR8][R32.64] ;  /* 0x0000000820207981 */ /* 0x000f22000c1e1500 */
[----:B-----5:R-:W-:-:S05]  /*ad10*/  IMAD.WIDE R24, R2, 0x2, R24 ;  /* 0x0000000202187825 */ /* 0x020fca00078e0218 */
[----:B------:R0:W5:Y:S02]  /*ad20*/  LDG.E.U16 R21, desc[UR8][R24.64] ;  /* 0x0000000818157981 */ /* 0x000164000c1e1500 */
[C---:B0-----:R-:W-:Y:S02]  /*ad30*/  IMAD.WIDE R24, R2.reuse, 0x2, R42 ;  /* 0x0000000202187825 */ /* 0x041fe400078e022a */
[----:B------:R-:W5:Y:S02]  /*ad40*/  LDL.64 R42, [R1+0x68] ;  /* 0x00006800012a7983 */ /* 0x000f640000100a00 */
[C---:B--2---:R-:W-:Y:S02]  /*ad50*/  IMAD.WIDE R30, R2.reuse, 0x2, R30 ;  /* 0x00000002021e7825 */ /* 0x044fe400078e021e */
[----:B------:R-:W2:Y:S04]  /*ad60*/  LDG.E.U16 R24, desc[UR8][R24.64] ;  /* 0x0000000818187981 */ /* 0x000ea8000c1e1500 */
[----:B------:R0:W2:Y:S01]  /*ad70*/  LDG.E.U16 R25, desc[UR8][R30.64] ;  /* 0x000000081e197981 */ /* 0x0000a2000c1e1500 */
[----:B---3--:R-:W-:-:S05]  /*ad80*/  IMAD.WIDE R28, R2, 0x2, R28 ;  /* 0x00000002021c7825 */ /* 0x008fca00078e021c */
[----:B------:R1:W3:Y:S01]  /*ad90*/  LDG.E.U16 R27, desc[UR8][R28.64] ;  /* 0x000000081c1b7981 */ /* 0x0002e2000c1e1500 */
[----:B0-----:R-:W-:-:S03]  /*ada0*/  IMAD.WIDE R30, R2, 0x2, R48 ;  /* 0x00000002021e7825 */ /* 0x001fc600078e0230 */
[----:B------:R-:W2:Y:S01]  /*adb0*/  LDL.64 R48, [R1+0xa8] ;  /* 0x0000a80001307983 */ /* 0x000ea20000100a00 */
[----:B-1----:R-:W-:-:S03]  /*adc0*/  IMAD.WIDE R28, R2, 0x2, R56 ;  /* 0x00000002021c7825 */ /* 0x002fc600078e0238 */
[----:B------:R-:W3:Y:S04]  /*add0*/  LDG.E.U16 R30, desc[UR8][R30.64] ;  /* 0x000000081e1e7981 */ /* 0x000ee8000c1e1500 */
[----:B------:R-:W3:Y:S01]  /*ade0*/  LDL.64 R56, [R1+0x1a0] ;  /* 0x0001a00001387983 */ /* 0x000ee20000100a00 */
[----:B----4-:R-:W-:-:S03]  /*adf0*/  IMAD.WIDE R38, R2, 0x2, R38 ;  /* 0x0000000202267825 */ /* 0x010fc600078e0226 */
[----:B------:R-:W4:Y:S04]  /*ae00*/  LDG.E.U16 R28, desc[UR8][R28.64] ;  /* 0x000000081c1c7981 */ /* 0x000f28000c1e1500 */
[----:B------:R0:W4:Y:S01]  /*ae10*/  LDG.E.U16 R29, desc[UR8][R38.64] ;  /* 0x00000008261d7981 */ /* 0x000122000c1e1500 */
[----:B------:R-:W-:-:S05]  /*ae20*/  IMAD.WIDE R34, R2, 0x2, R34 ;  /* 0x0000000202227825 */ /* 0x000fca00078e0222 */
[----:B------:R1:W4:Y:S01]  /*ae30*/  LDG.E.U16 R31, desc[UR8][R34.64] ;  /* 0x00000008221f7981 */ /* 0x000322000c1e1500 */
[----:B0-----:R-:W-:-:S03]  /*ae40*/  IMAD.WIDE R38, R2, 0x2, R62 ;  /* 0x0000000202267825 */ /* 0x001fc600078e023e */
[----:B------:R-:W4:Y:S04]  /*ae50*/  LDL.64 R62, [R1+0x58] ;  /* 0x00005800013e7983 */ /* 0x000f280000100a00 */
[----:B------:R-:W4:Y:S01]  /*ae60*/  LDG.E.U16 R38, desc[UR8][R38.64] ;  /* 0x0000000826267981 */ /* 0x000f22000c1e1500 */
[----:B-1----:R-:W-:Y:S02]  /*ae70*/  IMAD.MOV.U32 R34, RZ, RZ, R136 ;  /* 0x000000ffff227224 */ /* 0x002fe400078e0088 */
[----:B------:R-:W-:Y:S02]  /*ae80*/  IMAD.MOV.U32 R35, RZ, RZ, R137 ;  /* 0x000000ffff237224 */ /* 0x000fe400078e0089 */
[----:B------:R-:W-:-:S04]  /*ae90*/  IMAD.WIDE R34, R2, 0x2, R34 ;  /* 0x0000000202227825 */ /* 0x000fc800078e0222 */
[C---:B------:R-:W-:Y:S02]  /*aea0*/  IMAD.WIDE R44, R2.reuse, 0x2, R44 ;  /* 0x00000002022c7825 */ /* 0x040fe400078e022c */
[----:B------:R-:W4:Y:S02]  /*aeb0*/  LDG.E.U16 R34, desc[UR8][R34.64] ;  /* 0x0000000822227981 */ /* 0x000f24000c1e1500 */
[C---:B------:R-:W-:Y:S02]  /*aec0*/  IMAD.WIDE R40, R2.reuse, 0x2, R40 ;  /* 0x0000000202287825 */ /* 0x040fe400078e0228 */
[----:B------:R-:W4:Y:S04]  /*aed0*/  LDG.E.U16 R33, desc[UR8][R44.64] ;  /* 0x000000082c217981 */ /* 0x000f28000c1e1500 */
[----:B------:R0:W4:Y:S02]  /*aee0*/  LDG.E.U16 R37, desc[UR8][R40.64] ;  /* 0x0000000828257981 */ /* 0x000124000c1e1500 */
[----:B0-----:R-:W-:-:S02]  /*aef0*/  IMAD.WIDE R40, R2, 0x2, R60 ;  /* 0x0000000202287825 */ /* 0x001fc400078e023c */
[----:B------:R-:W4:Y:S02]  /*af00*/  LDL.64 R60, [R1+0x218] ;  /* 0x00021800013c7983 */ /* 0x000f240000100a00 */
[C---:B------:R-:W-:Y:S02]  /*af10*/  IMAD.WIDE R44, R2.reuse, 0x2, R50 ;  /* 0x00000002022c7825 */ /* 0x040fe400078e0232 */
[----:B------:R0:W4:Y:S02]  /*af20*/  LDG.E.U16 R39, desc[UR8][R40.64] ;  /* 0x0000000828277981 */ /* 0x000124000c1e1500 */
[C---:B------:R-:W-:Y:S02]  /*af30*/  IMAD.WIDE R46, R2.reuse, 0x2, R46 ;  /* 0x00000002022e7825 */ /* 0x040fe400078e022e */
[----:B------:R1:W4:Y:S02]  /*af40*/  LDG.E.U16 R51, desc[UR8][R44.64] ;  /* 0x000000082c337981 */ /* 0x000324000c1e1500 */
[----:B0-----:R-:W-:-:S02]  /*af50*/  IMAD.WIDE R40, R2, 0x2, R66 ;  /* 0x0000000202287825 */ /* 0x001fc400078e0242 */
[----:B------:R-:W4:Y:S02]  /*af60*/  LDL.64 R66, [R1+0x118] ;  /* 0x0001180001427983 */ /* 0x000f240000100a00 */
[----:B-1----:R-:W-:-:S04]  /*af70*/  IMAD.WIDE R44, R2, 0x2, R58 ;  /* 0x00000002022c7825 */ /* 0x002fc800078e023a */
[----:B-----5:R-:W-:-:S05]  /*af80*/  IMAD.WIDE R42, R2, 0x2, R42 ;  /* 0x00000002022a7825 */ /* 0x020fca00078e022a */
[----:B------:R0:W5:Y:S02]  /*af90*/  LDG.E.U16 R35, desc[UR8][R42.64] ;  /* 0x000000082a237981 */ /* 0x000164000c1e1500 */
[C---:B0-----:R-:W-:Y:S02]  /*afa0*/  IMAD.WIDE R42, R2.reuse, 0x2, R52 ;  /* 0x00000002022a7825 */ /* 0x041fe400078e0234 */
[----:B------:R-:W5:Y:S04]  /*afb0*/  LDG.E.U16 R52, desc[UR8][R46.64] ;  /* 0x000000082e347981 */ /* 0x000f68000c1e1500 */
[----:B------:R0:W5:Y:S01]  /*afc0*/  LDG.E.U16 R50, desc[UR8][R42.64] ;  /* 0x000000082a327981 */ /* 0x000162000c1e1500 */
[----:B--2---:R-:W-:-:S04]  /*afd0*/  IMAD.WIDE R48, R2, 0x2, R48 ;  /* 0x0000000202307825 */ /* 0x004fc800078e0230 */
[C---:B0-----:R-:W-:Y:S01]  /*afe0*/  IMAD.WIDE R42, R2.reuse, 0x2, R64 ;  /* 0x00000002022a7825 */ /* 0x041fe200078e0240 */
[----:B------:R0:W2:Y:S04]  /*aff0*/  LDG.E.U16 R53, desc[UR8][R48.64] ;  /* 0x0000000830357981 */ /* 0x0000a8000c1e1500 */
[----:B------:R-:W2:Y:S01]  /*b000*/  LDL.64 R64, [R1+0xd8] ;  /* 0x0000d80001407983 */ /* 0x000ea20000100a00 */
[----:B---3--:R-:W-:-:S03]  /*b010*/  IMAD.WIDE R46, R2, 0x2, R56 ;  /* 0x00000002022e7825 */ /* 0x008fc600078e0238 */
[----:B------:R1:W3:Y:S01]  /*b020*/  LDG.E.U16 R56, desc[UR8][R44.64] ;  /* 0x000000082c387981 */ /* 0x0002e2000c1e1500 */
[----:B0-----:R-:W-:-:S03]  /*b030*/  IMAD.WIDE R48, R2, 0x2, R54 ;  /* 0x0000000202307825 */ /* 0x001fc600078e0236 */
[----:B------:R0:W3:Y:S04]  /*b040*/  LDG.E.U16 R54, desc[UR8][R40.64] ;  /* 0x0000000828367981 */ /* 0x0000e8000c1e1500 */
[----:B------:R0:W3:Y:S01]  /*b050*/  LDG.E.U16 R55, desc[UR8][R42.64] ;  /* 0x000000082a377981 */ /* 0x0000e2000c1e1500 */
[----:B-1----:R-:W-:-:S03]  /*b060*/  IMAD.WIDE R44, R2, 0x2, R74 ;  /* 0x00000002022c7825 */ /* 0x002fc600078e024a */
[----:B------:R-:W3:Y:S01]  /*b070*/  LDL.64 R74, [R1+0x48] ;  /* 0x00004800014a7983 */ /* 0x000ee20000100a00 */
[----:B0-----:R-:W-:-:S03]  /*b080*/  IMAD.WIDE R40, R2, 0x2, R78 ;  /* 0x0000000202287825 */ /* 0x001fc600078e024e */
[----:B------:R-:W3:Y:S01]  /*b090*/  LDL.64 R78, [R1+0xd0] ;  /* 0x0000d000014e7983 */ /* 0x000ee20000100a00 */
[----:B------:R-:W-:-:S03]  /*b0a0*/  IMAD.WIDE R42, R2, 0x2, R76 ;  /* 0x00000002022a7825 */ /* 0x000fc600078e024c */
[----:B------:R-:W3:Y:S04]  /*b0b0*/  LDL.64 R76, [R1+0x88] ;  /* 0x00008800014c7983 */ /* 0x000ee80000100a00 */
[----:B------:R4:W5:Y:S04]  /*b0c0*/  LDG.E.U16 R57, desc[UR8][R46.64] ;  /* 0x000000082e397981 */ /* 0x000968000c1e1500 */
[----:B------:R-:W5:Y:S04]  /*b0d0*/  LDG.E.U16 R58, desc[UR8][R48.64] ;  /* 0x00000008303a7981 */ /* 0x000f68000c1e1500 */
[----:B------:R0:W5:Y:S01]  /*b0e0*/  LDG.E.U16 R59, desc[UR8][R40.64] ;  /* 0x00000008283b7981 */ /* 0x000162000c1e1500 */
[----:B----4-:R-:W-:-:S05]  /*b0f0*/  IMAD.WIDE R46, R2, 0x2, R62 ;  /* 0x00000002022e7825 */ /* 0x010fca00078e023e */
[----:B------:R-:W4:Y:S01]  /*b100*/  LDG.E.U16 R62, desc[UR8][R46.64] ;  /* 0x000000082e3e7981 */ /* 0x000f22000c1e1500 */
[----:B0-----:R-:W-:-:S04]  /*b110*/  IMAD.WIDE R40, R2, 0x2, R92 ;  /* 0x0000000202287825 */ /* 0x001fc800078e025c */
[C---:B------:R-:W-:Y:S02]  /*b120*/  IMAD.WIDE R48, R2.reuse, 0x2, R60 ;  /* 0x0000000202307825 */ /* 0x040fe400078e023c */
[----:B------:R0:W4:Y:S04]  /*b130*/  LDG.E.U16 R60, desc[UR8][R42.64] ;  /* 0x000000082a3c7981 */ /* 0x000128000c1e1500 */
[----:B------:R1:W4:Y:S04]  /*b140*/  LDG.E.U16 R61, desc[UR8][R44.64] ;  /* 0x000000082c3d7981 */ /* 0x000328000c1e1500 */
[----:B------:R-:W4:Y:S01]  /*b150*/  LDG.E.U16 R63, desc[UR8][R48.64] ;  /* 0x00000008303f7981 */ /* 0x000f22000c1e1500 */
[----:B0-----:R-:W-:-:S04]  /*b160*/  IMAD.WIDE R42, R2, 0x2, R90 ;  /* 0x00000002022a7825 */ /* 0x001fc800078e025a */
[----:B-1----:R-:W-:-:S04]  /*b170*/  IMAD.WIDE R44, R2, 0x2, R68 ;  /* 0x00000002022c7825 */ /* 0x002fc800078e0244 */
[C---:B------:R-:W-:Y:S02]  /*b180*/  IMAD.WIDE R46, R2.reuse, 0x2, R66 ;  /* 0x00000002022e7825 */ /* 0x040fe400078e0242 */
[----:B------:R0:W4:Y:S04]  /*b190*/  LDG.E.U16 R66, desc[UR8][R44.64] ;  /* 0x000000082c427981 */ /* 0x000128000c1e1500 */
[----:B------:R1:W4:Y:S01]  /*b1a0*/  LDG.E.U16 R67, desc[UR8][R46.64] ;  /* 0x000000082e437981 */ /* 0x000322000c1e1500 */
[----:B0-----:R-:W-:-:S04]  /*b1b0*/  IMAD.WIDE R44, R2, 0x2, R84 ;  /* 0x00000002022c7825 */ /* 0x001fc800078e0254 */
[----:B-1----:R-:W-:-:S05]  /*b1c0*/  IMAD.WIDE R46, R2, 0x2, R72 ;  /* 0x00000002022e7825 */ /* 0x002fca00078e0248 */
[----:B------:R-:W4:Y:S01]  /*b1d0*/  LDG.E.U16 R72, desc[UR8][R46.64] ;  /* 0x000000082e487981 */ /* 0x000f22000c1e1500 */
[----:B--2---:R-:W-:-:S03]  /*b1e0*/  IMAD.WIDE R48, R2, 0x2, R64 ;  /* 0x0000000202307825 */ /* 0x004fc600078e0240 */
[----:B------:R0:W2:Y:S04]  /*b1f0*/  LDG.E.U16 R64, desc[UR8][R40.64] ;  /* 0x0000000828407981 */ /* 0x0000a8000c1e1500 */
[----:B------:R1:W2:Y:S04]  /*b200*/  LDG.E.U16 R65, desc[UR8][R42.64] ;  /* 0x000000082a417981 */ /* 0x0002a8000c1e1500 */
[----:B------:R1:W2:Y:S01]  /*b210*/  LDG.E.U16 R68, desc[UR8][R48.64] ;  /* 0x0000000830447981 */ /* 0x0002a2000c1e1500 */
[----:B0-----:R-:W-:-:S04]  /*b220*/  IMAD.WIDE R40, R2, 0x2, R88 ;  /* 0x0000000202287825 */ /* 0x001fc800078e0258 */
[C---:B-1----:R-:W-:Y:S01]  /*b230*/  IMAD.WIDE R42, R2.reuse, 0x2, R86 ;  /* 0x00000002022a7825 */ /* 0x042fe200078e0256 */
[----:B------:R0:W2:Y:S03]  /*b240*/  LDG.E.U16 R69, desc[UR8][R40.64] ;  /* 0x0000000828457981 */ /* 0x0000a6000c1e1500 */
[C---:B------:R-:W-:Y:S02]  /*b250*/  IMAD.WIDE R48, R2.reuse, 0x2, R70 ;  /* 0x0000000202307825 */ /* 0x040fe400078e0246 */
[----:B------:R1:W2:Y:S02]  /*b260*/  LDG.E.U16 R70, desc[UR8][R42.64] ;  /* 0x000000082a467981 */ /* 0x0002a4000c1e1500 */
[C---:B---3--:R-:W-:Y:S02]  /*b270*/  IMAD.WIDE R46, R2.reuse, 0x2, R76 ;  /* 0x00000002022e7825 */ /* 0x048fe400078e024c */
[----:B------:R3:W2:Y:S02]  /*b280*/  LDG.E.U16 R71, desc[UR8][R44.64] ;  /* 0x000000082c477981 */ /* 0x0006a4000c1e1500 */
[----:B0-----:R-:W-:-:S02]  /*b290*/  IMAD.WIDE R40, R2, 0x2, R82 ;  /* 0x0000000202287825 */ /* 0x001fc400078e0252 */
[----:B------:R0:W2:Y:S02]  /*b2a0*/  LDG.E.U16 R73, desc[UR8][R48.64] ;  /* 0x0000000830497981 */ /* 0x0000a4000c1e1500 */
[C---:B-1----:R-:W-:Y:S02]  /*b2b0*/  IMAD.WIDE R42, R2.reuse, 0x2, R80 ;  /* 0x00000002022a7825 */ /* 0x042fe400078e0250 */
[----:B------:R-:W2:Y:S02]  /*b2c0*/  LDG.E.U16 R40, desc[UR8][R40.64] ;  /* 0x0000000828287981 */ /* 0x000ea4000c1e1500 */
[C---:B---3--:R-:W-:Y:S02]  /*b2d0*/  IMAD.WIDE R44, R2.reuse, 0x2, R78 ;  /* 0x00000002022c7825 */ /* 0x048fe400078e024e */
[----:B------:R-:W3:Y:S02]  /*b2e0*/  LDG.E.U16 R42, desc[UR8][R42.64] ;  /* 0x000000082a2a7981 */ /* 0x000ee4000c1e1500 */
[----:B0-----:R-:W-:-:S02]  /*b2f0*/  IMAD.WIDE R48, R2, 0x2, R74 ;  /* 0x0000000202307825 */ /* 0x001fc400078e024a */
[----:B------:R-:W3:Y:S04]  /*b300*/  LDG.E.U16 R44, desc[UR8][R44.64] ;  /* 0x000000082c2c7981 */ /* 0x000ee8000c1e1500 */
[----:B------:R-:W3:Y:S04]  /*b310*/  LDG.E.U16 R46, desc[UR8][R46.64] ;  /* 0x000000082e2e7981 */ /* 0x000ee8000c1e1500 */
[----:B------:R-:W3:Y:S01]  /*b320*/  LDG.E.U16 R48, desc[UR8][R48.64] ;  /* 0x0000000830307981 */ /* 0x000ee2000c1e1500 */
[----:B------:R-:W-:-:S03]  /*b330*/  LOP3.LUT R74, R135, 0x10, RZ, 0x3c, !PT ;  /* 0x00000010874a7812 */ /* 0x000fc600078e3cff */
[----:B------:R-:W-:Y:S04]  /*b340*/  STS.U16 [R135+UR4+0x18000], R34 ;  /* 0x0180002287007988 */ /* 0x000fe80008000404 */
[----:B------:R-:W-:Y:S04]  /*b350*/  STS.U16 [R135+UR4+0x18400], R4 ;  /* 0x0184000487007988 */ /* 0x000fe80008000404 */
[----:B------:R-:W-:Y:S04]  /*b360*/  STS.U16 [R135+UR4+0x18800], R5 ;  /* 0x0188000587007988 */ /* 0x000fe80008000404 */
[----:B------:R-:W-:Y:S04]  /*b370*/  STS.U16 [R135+UR4+0x18c00], R6 ;  /* 0x018c000687007988 */ /* 0x000fe80008000404 */
[----:B------:R-:W-:Y:S04]  /*b380*/  STS.U16 [R135+UR4+0x19000], R7 ;  /* 0x0190000787007988 */ /* 0x000fe80008000404 */
[----:B------:R-:W-:Y:S04]  /*b390*/  STS.U16 [R135+UR4+0x19400], R8 ;  /* 0x0194000887007988 */ /* 0x000fe80008000404 */
[----:B------:R-:W-:Y:S04]  /*b3a0*/  STS.U16 [R135+UR4+0x19800], R9 ;  /* 0x0198000987007988 */ /* 0x000fe80008000404 */
[----:B------:R-:W-:Y:S01]  /*b3b0*/  STS.U16 [R135+UR4+0x19c00], R10 ;  /* 0x019c000a87007988 */ /* 0x000fe20008000404 */
        /* <DEDUP_REMOVED lines=9> */
[----:B------:R-:W-:Y:S04]  /*b450*/  STS.U16 [R75+UR4+0x18100], R19 ;  /* 0x018100134b007988 */ /* 0x000fe80008000404 */
[----:B------:R-:W-:Y:S01]  /*b460*/  STS.U16 [R75+UR4+0x18500], R20 ;  /* 0x018500144b007988 */ /* 0x000fe20008000404 */
[----:B0-----:R-:W-:-:S03]  /*b470*/  LOP3.LUT R74, R135, 0x30, RZ, 0x3c, !PT ;  /* 0x00000030874a7812 */ /* 0x001fc600078e3cff */
        /* <DEDUP_REMOVED lines=14> */
[----:B-----5:R0:W-:Y:S04]  /*b560*/  STS.U16 [R74+UR4+0x19d80], R35 ;  /* 0x019d80234a007988 */ /* 0x0201e80008000404 */
[----:B------:R1:W-:Y:S04]  /*b570*/  STS.U16 [R75+UR4+0x18200], R37 ;  /* 0x018200254b007988 */ /* 0x0003e80008000404 */
[----:B------:R1:W-:Y:S01]  /*b580*/  STS.U16 [R75+UR4+0x18600], R38 ;  /* 0x018600264b007988 */ /* 0x0003e20008000404 */
[----:B0-----:R-:W-:-:S03]  /*b590*/  LOP3.LUT R74, R135, 0x50, RZ, 0x3c, !PT ;  /* 0x00000050874a7812 */ /* 0x001fc600078e3cff */
[----:B------:R1:W-:Y:S04]  /*b5a0*/  STS.U16 [R75+UR4+0x18a00], R39 ;  /* 0x018a00274b007988 */ /* 0x0003e80008000404 */
[----:B------:R1:W-:Y:S04]  /*b5b0*/  STS.U16 [R75+UR4+0x18e00], R50 ;  /* 0x018e00324b007988 */ /* 0x0003e80008000404 */
[----:B------:R1:W-:Y:S04]  /*b5c0*/  STS.U16 [R75+UR4+0x19200], R51 ;  /* 0x019200334b007988 */ /* 0x0003e80008000404 */
[----:B------:R1:W-:Y:S04]  /*b5d0*/  STS.U16 [R75+UR4+0x19600], R52 ;  /* 0x019600344b007988 */ /* 0x0003e80008000404 */
[----:B------:R1:W-:Y:S04]  /*b5e0*/  STS.U16 [R75+UR4+0x19a00], R53 ;  /* 0x019a00354b007988 */ /* 0x0003e80008000404 */
[----:B------:R1:W-:Y:S01]  /*b5f0*/  STS.U16 [R75+UR4+0x19e00], R54 ;  /* 0x019e00364b007988 */ /* 0x0003e20008000404 */
[----:B------:R-:W-:-:S03]  /*b600*/  LOP3.LUT R6, R135, 0x60, RZ, 0x3c, !PT ;  /* 0x0000006087067812 */ /* 0x000fc600078e3cff */
[----:B------:R1:W-:Y:S04]  /*b610*/  STS.U16 [R74+UR4+0x18280], R55 ;  /* 0x018280374a007988 */ /* 0x0003e80008000404 */
[----:B------:R1:W-:Y:S04]  /*b620*/  STS.U16 [R74+UR4+0x18680], R56 ;  /* 0x018680384a007988 */ /* 0x0003e80008000404 */
[----:B------:R1:W-:Y:S04]  /*b630*/  STS.U16 [R74+UR4+0x18a80], R57 ;  /* 0x018a80394a007988 */ /* 0x0003e80008000404 */
[----:B------:R1:W-:Y:S04]  /*b640*/  STS.U16 [R74+UR4+0x18e80], R58 ;  /* 0x018e803a4a007988 */ /* 0x0003e80008000404 */
[----:B------:R1:W-:Y:S04]  /*b650*/  STS.U16 [R74+UR4+0x19280], R59 ;  /* 0x0192803b4a007988 */ /* 0x0003e80008000404 */
[----:B----4-:R1:W-:Y:S04]  /*b660*/  STS.U16 [R74+UR4+0x19680], R60 ;  /* 0x0196803c4a007988 */ /* 0x0103e80008000404 */
[----:B------:R1:W-:Y:S04]  /*b670*/  STS.U16 [R74+UR4+0x19a80], R61 ;  /* 0x019a803d4a007988 */ /* 0x0003e80008000404 */
[----:B------:R1:W-:Y:S01]  /*b680*/  STS.U16 [R74+UR4+0x19e80], R62 ;  /* 0x019e803e4a007988 */ /* 0x0003e20008000404 */
[----:B------:R-:W-:-:S03]  /*b690*/  LOP3.LUT R4, R135, 0x70, RZ, 0x3c, !PT ;  /* 0x0000007087047812 */ /* 0x000fc600078e3cff */
[----:B------:R1:W-:Y:S01]  /*b6a0*/  STS.U16 [R6+UR4+0x18300], R63 ;  /* 0x0183003f06007988 */ /* 0x0003e20008000404 */
[----:B------:R-:W-:Y:S02]  /*b6b0*/  UMOV UR72, 0x1 ;  /* 0x0000000100487882 */ /* 0x000fe40000000000 */
[----:B------:R-:W-:-:S04]  /*b6c0*/  @!UP0 UIADD3 UR72, UPT, UPT, -UR72, 0x100000, URZ ;  /* 0x0010000048488890 */ /* 0x000fc8000fffe1ff */
[----:B------:R-:W-:Y:S02]  /*b6d0*/  @!UP0 USHF.L.U32 UR73, UR72, 0xb, URZ ;  /* 0x0000000b48498899 */ /* 0x000fe400080006ff */
[----:B------:R-:W-:Y:S01]  /*b6e0*/  @!UP0 USHF.L.U32 UR72, UR72, 0x1, URZ ;  /* 0x0000000148488899 */ /* 0x000fe200080006ff */
[----:B------:R-:W-:Y:S01]  /*b6f0*/  VOTEU.ALL UP1, P5 ;  /* 0x0000000000ff7886 */ /* 0x000fe20002820000 */
[----:B--2---:R1:W-:Y:S04]  /*b700*/  STS.U16 [R6+UR4+0x18700], R64 ;  /* 0x0187004006007988 */ /* 0x0043e80008000404 */
        /* <DEDUP_REMOVED lines=10> */
[----:B---3--:R1:W-:Y:S04]  /*b7b0*/  STS.U16 [R4+UR4+0x19380], R42 ;  /* 0x0193802a04007988 */ /* 0x0083e80008000404 */
[----:B------:R1:W-:Y:S04]  /*b7c0*/  STS.U16 [R4+UR4+0x19780], R44 ;  /* 0x0197802c04007988 */ /* 0x0003e80008000404 */
[----:B------:R1:W-:Y:S04]  /*b7d0*/  STS.U16 [R4+UR4+0x19b80], R46 ;  /* 0x019b802e04007988 */ /* 0x0003e80008000404 */
[----:B------:R1:W-:Y:S01]  /*b7e0*/  STS.U16 [R4+UR4+0x19f80], R48 ;  /* 0x019f803004007988 */ /* 0x0003e20008000404 */
[----:B------:R0:W-:Y:S06]  /*b7f0*/  MEMBAR.ALL.CTA ;  /* 0x0000000000007992 */ /* 0x0001ec0000008000 */
[----:B0-----:R-:W-:Y:S04]  /*b800*/  FENCE.VIEW.ASYNC.S ;  /* 0x00000000000073c6 */ /* 0x001fe80000000000 */
[----:B------:R-:W0:Y:S02]  /*b810*/  FENCE.VIEW.ASYNC.S ;  /* 0x00000000000073c6 */ /* 0x000e240000000000 */
[----:B0-----:R1:W0:Y:S02]  /*b820*/  @!UP1 SYNCS.EXCH.64 URZ, [UR4+0x28010], UR72 ;  /* 0x0280104804ff95b2 */ /* 0x0012240008000100 */
[----:B0-----:R-:W-:Y:S06]  /*b830*/  BAR.SYNC.DEFER_BLOCKING 0x0 ;  /* 0x0000000000007b1d */ /* 0x001fec0000010000 */
[----:B-1----:R-:W-:Y:S05]  /*b840*/  @P6 BRA `(.L_x_16) ;  /* 0x0000000000b46947 */ /* 0x002fea0003800000 */
[----:B------:R-:W2:Y:S04]  /*b850*/  LDL R8, [R1+0x26c] ;  /* 0x00026c0001087983 */ /* 0x000ea80000100800 */
[----:B------:R-:W3:Y:S01]  /*b860*/  LDL R4, [R1+0x268] ;  /* 0x0002680001047983 */ /* 0x000ee20000100800 */
[----:B------:R-:W-:-:S13]  /*b870*/  ELECT P0, URZ, PT ;  /* 0x0000000000ff782f */ /* 0x000fda0003800000 */
[----:B------:R-:W-:Y:S01]  /*b880*/  @P0 IMAD.MOV.U32 R5, RZ, RZ, 0x40004040 ;  /* 0x40004040ff050424 */ /* 0x000fe200078e00ff */
[----:B--2---:R-:W-:Y:S02]  /*b890*/  R2UR UR74, R8 ;  /* 0x00000000084a72ca */ /* 0x004fe400000e0000 */
[----:B------:R-:W2:Y:S01]  /*b8a0*/  LDL R8, [R1+0x27c] ;  /* 0x00027c0001087983 */ /* 0x000ea20000100800 */
[----:B---3--:R-:W-:Y:S02]  /*b8b0*/  R2UR UR72, R4 ;  /* 0x00000000044872ca */ /* 0x008fe400000e0000 */
[----:B------:R-:W-:-:S11]  /*b8c0*/  @P0 R2UR UR73, R5 ;  /* 0x00000000054902ca */ /* 0x000fd600000e0000 */
[----:B------:R-:W-:-:S05]  /*b8d0*/  IMAD.U32 R4, RZ, RZ, UR72 ;  /* 0x00000048ff047e24 */ /* 0x000fca000f8e00ff */
[----:B------:R-:W-:Y:S01]  /*b8e0*/  @P0 R2UR UR72, R4 ;  /* 0x00000000044802ca */ /* 0x000fe200000e0000 */
[----:B------:R-:W-:Y:S01]  /*b8f0*/  IMAD.U32 R4, RZ, RZ, UR74 ;  /* 0x0000004aff047e24 */ /* 0x000fe2000f8e00ff */
[----:B------:R-:W-:-:S04]  /*b900*/  @P0 R2UR UR75, R5 ;  /* 0x00000000054b02ca */ /* 0x000fc800000e0000 */
[----:B------:R-:W-:Y:S02]  /*b910*/  @P0 R2UR UR74, R4 ;  /* 0x00000000044a02ca */ /* 0x000fe400000e0000 */
[----:B------:R-:W-:Y:S01]  /*b920*/  MOV.SPILL R6, UR5 ;  /* 0x0000000500067c02 */ /* 0x000fe20009000f00 */
[----:B------:R-:W-:Y:S01]  /*b930*/  UMOV UR5, 0x8108010 ;  /* 0x0810801000057882 */ /* 0x000fe20000000000 */
[----:B------:R-:W-:Y:S01]  /*b940*/  MOV.SPILL R7, UR4 ;  /* 0x0000000400077c02 */ /* 0x000fe20009000f00 */
[----:B------:R-:W-:-:S08]  /*b950*/  UMOV UR4, 0x0 ;  /* 0x0000000000047882 */ /* 0x000fd00000000000 */
[----:B------:R0:W-:Y:S01]  /*b960*/  UTCHMMA gdesc[UR72], gdesc[UR74], tmem[UR7], tmem[UR4], idesc[UR5], !UPT ;  /* 0x00ff044a480075ea */ /* 0x0001e2000f800007 */
[----:B------:R-:W-:Y:S01]  /*b970*/  IMAD.MOV.U32 R5, RZ, RZ, RZ ;  /* 0x000000ffff057224 */ /* 0x000fe200078e00ff */
[----:B0-----:R-:W-:Y:S01]  /*b980*/  UMOV UR72, 0x0 ;  /* 0x0000000000487882 */ /* 0x001fe20000000000 */
[----:B------:R-:W-:Y:S01]  /*b990*/  UMOV UR73, 0x8108010 ;  /* 0x0810801000497882 */ /* 0x000fe20000000000 */
[----:B------:R-:W-:Y:S01]  /*b9a0*/  UMOV UR74, 0x0 ;  /* 0x00000000004a7882 */ /* 0x000fe20000000000 */
[----:B------:R-:W-:Y:S01]  /*b9b0*/  UMOV UR75, 0x8108010 ;  /* 0x08108010004b7882 */ /* 0x000fe20000000000 */
[----:B------:R-:W-:Y:S01]  /*b9c0*/  UTCHMMA gdesc[UR38], gdesc[UR10], tmem[UR7], tmem[UR72], idesc[UR73], UPT ;  /* 0x00ff480a260075ea */ /* 0x000fe2000b800007 */
        /* <DEDUP_REMOVED lines=13> */
[----:B------:R0:W-:Y:S01]  /*baa0*/  UTCHMMA gdesc[UR40], gdesc[UR70], tmem[UR7], tmem[UR72], idesc[UR73], UPT ;  /* 0x00ff4846280075ea */ /* 0x0001e2000b800007 */
[----:B------:R-:W-:-:S02]  /*bab0*/  R2UR.FILL UR5, R6 ;  /* 0x00000000060572ca */ /* 0x000fc400004e0000 */
[----:B------:R-:W-:Y:S01]  /*bac0*/  R2UR.FILL UR4, R7 ;  /* 0x00000000070472ca */ /* 0x000fe200004e0000 */
[----:B--2---:R-:W-:-:S05]  /*bad0*/  VIADD R4, R8, 0x28010 ;  /* 0x0002801008047836 */ /* 0x004fca0000000000 */
[----:B------:R-:W-:-:S04]  /*bae0*/  @P0 MOV R4, R4 ;  /* 0x0000000400040202 */ /* 0x000fc80000000f00 */
[----:B0-----:R-:W-:-:S13]  /*baf0*/  @P0 R2UR UR72, R4 ;  /* 0x00000000044802ca */ /* 0x001fda00000e0000 */
[----:B------:R0:W-:Y:S01]  /*bb00*/  UTCBAR [UR72], URZ ;  /* 0x000000ff480073e9 */ /* 0x0001e200080000ff */
[----:B------:R-:W-:Y:S01]  /*bb10*/  NOP ;  /* 0x0000000000007918 */ /* 0x000fe20000000000 */
.L_x_16:
[----:B------:R-:W1:Y:S01]  /*bb20*/  S2R R4, SR_TID.X ;  /* 0x0000000000047919 */ /* 0x000e620000002100 */
[----:B------:R-:W2:Y:S01]  /*bb30*/  SYNCS.PHASECHK.TRANS64.TRYWAIT P2, [UR4+0x28010], RZ ;  /* 0x028010ffff0075a7 */ /* 0x000ea20008041104 */
[----:B------:R-:W3:Y:S01]  /*bb40*/  LDC R37, c[0x0][0x3a8] ;  /* 0x0000ea00ff257b82 */ /* 0x000ee20000000800 */
[----:B-1----:R-:W-:-:S05]  /*bb50*/  IMAD.SHL.U32 R4, R4, 0x2, RZ ;  /* 0x0000000204047824 */ /* 0x002fca00078e00ff */
[----:B------:R-:W-:-:S04]  /*bb60*/  LOP3.LUT R4, R4, 0x20, RZ, 0xc0, !PT ;  /* 0x0000002004047812 */ /* 0x000fc800078ec0ff */
[----:B------:R-:W-:-:S04]  /*bb70*/  IADD3 R65, P0, PT, R4, R138, RZ ;  /* 0x0000008a04417210 */ /* 0x000fc80007f1e0ff */
[C---:B------:R-:W-:Y:S01]  /*bb80*/  IADD3 R4, P1, PT, R65.reuse, 0x82, RZ ;  /* 0x0000008241047810 */ /* 0x040fe20007f3e0ff */
[----:B------:R-:W-:Y:S01]  /*bb90*/  IMAD.X R39, RZ, RZ, R139, P0 ;  /* 0x000000ffff277224 */ /* 0x000fe200000e068b */
[C---:B------:R-:W-:Y:S02]  /*bba0*/  IADD3 R38, P0, PT, R65.reuse, 0x80, RZ ;  /* 0x0000008041267810 */ /* 0x040fe40007f1e0ff */
[C---:B------:R-:W-:Y:S02]  /*bbb0*/  IADD3 R67, P3, PT, R65.reuse, 0x83, RZ ;  /* 0x0000008341437810 */ /* 0x040fe40007f7e0ff */
[----:B------:R-:W-:Y:S01]  /*bbc0*/  IADD3.X R42, PT, PT, RZ, R39, RZ, P1, !PT ;  /* 0x00000027ff2a7210 */ /* 0x000fe20000ffe4ff */
[--C-:B------:R-:W-:Y:S01]  /*bbd0*/  IMAD.X R40, RZ, RZ, R39.reuse, P0 ;  /* 0x000000ffff287224 */ /* 0x100fe200000e0627 */
[C---:B------:R-:W-:Y:S01]  /*bbe0*/  IADD3 R41, P0, PT, R65.reuse, 0x84, RZ ;  /* 0x0000008441297810 */ /* 0x040fe20007f1e0ff */
[----:B------:R-:W-:Y:S01]  /*bbf0*/  IMAD.X R44, RZ, RZ, R39, P3 ;  /* 0x000000ffff2c7224 */ /* 0x000fe200018e0627 */
[----:B------:R-:W-:-:S02]  /*bc00*/  IADD3 R43, P1, PT, R65, 0x85, RZ ;  /* 0x00000085412b7810 */ /* 0x000fc40007f3e0ff */
[----:B------:R-:W-:Y:S01]  /*bc10*/  ISETP.GT.U32.AND P3, PT, R4, R134, PT ;  /* 0x000000860400720c */ /* 0x000fe20003f64070 */
[--C-:B------:R-:W-:Y:S01]  /*bc20*/  IMAD.X R45, RZ, RZ, R39.reuse, P0 ;  /* 0x000000ffff2d7224 */ /* 0x100fe200000e0627 */
[C---:B------:R-:W-:Y:S01]  /*bc30*/  IADD3 R46, P0, PT, R65.reuse, 0x86, RZ ;  /* 0x00000086412e7810 */ /* 0x040fe20007f1e0ff */
[----:B------:R-:W-:Y:S01]  /*bc40*/  IMAD.X R47, RZ, RZ, R39, P1 ;  /* 0x000000ffff2f7224 */ /* 0x000fe200008e0627 */
[----:B------:R-:W-:Y:S01]  /*bc50*/  IADD3 R48, P1, PT, R65, 0x87, RZ ;  /* 0x0000008741307810 */ /* 0x000fe20007f3e0ff */
[----:B--23--:R-:W-:-:S12]  /*bc60*/  @!P2 BRA `(.L_x_17) ;  /* 0x0000007800b0a947 */ /* 0x00cfd80003800000 */
.L_x_25:
[----:B------:R-:W2:Y:S01]  /*bc70*/  LDL R4, [R1+0x278] ;  /* 0x0002780001047983 */ /* 0x000ea20000100800 */
[----:B------:R-:W-:Y:S01]  /*bc80*/  BAR.SYNC.DEFER_BLOCKING 0x0 ;  /* 0x0000000000007b1d */ /* 0x000fe20000010000 */
[C---:B------:R-:W-:Y:S01]  /*bc90*/  IADD3 R49, P2, PT, R65.reuse, 0x88, RZ ;  /* 0x0000008841317810 */ /* 0x040fe20007f5e0ff */
[--C-:B------:R-:W-:Y:S01]  /*bca0*/  IMAD.X R50, RZ, RZ, R39.reuse, P0 ;  /* 0x000000ffff327224 */ /* 0x100fe200000e0627 */
[C---:B------:R-:W-:Y:S01]  /*bcb0*/  IADD3 R51, P0, PT, R65.reuse, 0x89, RZ ;  /* 0x0000008941337810 */ /* 0x040fe20007f1e0ff */
[--C-:B------:R-:W-:Y:S01]  /*bcc0*/  IMAD.X R52, RZ, RZ, R39.reuse, P1 ;  /* 0x000000ffff347224 */ /* 0x100fe200008e0627 */
[----:B------:R-:W-:Y:S01]  /*bcd0*/  ISETP.GT.U32.AND.EX P3, PT, R42, RZ, PT, P3 ;  /* 0x000000ff2a00720c */ /* 0x000fe20003f64130 */
[--C-:B------:R-:W-:Y:S01]  /*bce0*/  IMAD.X R54, RZ, RZ, R39.reuse, P2 ;  /* 0x000000ffff367224 */ /* 0x100fe200010e0627 */
[C---:B------:R-:W-:Y:S01]  /*bcf0*/  IADD3 R55, P2, PT, R65.reuse, 0x8b, RZ ;  /* 0x0000008b41377810 */ /* 0x040fe20007f5e0ff */
[--C-:B------:R-:W-:Y:S01]  /*bd00*/  IMAD.X R56, RZ, RZ, R39.reuse, P0 ;  /* 0x000000ffff387224 */ /* 0x100fe200000e0627 */
[C---:B------:R-:W-:Y:S01]  /*bd10*/  IADD3 R57, P0, PT, R65.reuse, 0x8c, RZ ;  /* 0x0000008c41397810 */ /* 0x040fe20007f1e0ff */
[----:B------:R-:W1:Y:S01]  /*bd20*/  S2R R68, SR_TID.X ;  /* 0x0000000000447919 */ /* 0x000e620000002100 */
[C---:B------:R-:W-:Y:S01]  /*bd30*/  IADD3 R53, P1, PT, R65.reuse, 0x8a, RZ ;  /* 0x0000008a41357810 */ /* 0x040fe20007f3e0ff */
[--C-:B------:R-:W-:Y:S01]  /*bd40*/  IMAD.X R60, RZ, RZ, R39.reuse, P2 ;  /* 0x000000ffff3c7224 */ /* 0x100fe200010e0627 */
[C---:B------:R-:W-:Y:S01]  /*bd50*/  IADD3 R61, P2, PT, R65.reuse, 0x8e, RZ ;  /* 0x0000008e413d7810 */ /* 0x040fe20007f5e0ff */
[--C-:B------:R-:W-:Y:S01]  /*bd60*/  IMAD.X R62, RZ, RZ, R39.reuse, P0 ;  /* 0x000000ffff3e7224 */ /* 0x100fe200000e0627 */
[----:B------:R-:W-:Y:S01]  /*bd70*/  IADD3 R63, P0, PT, R138, 0x80, RZ ;  /* 0x000000808a3f7810 */ /* 0x000fe20007f1e0ff */
[--C-:B------:R-:W-:Y:S01]  /*bd80*/  IMAD.X R58, RZ, RZ, R39.reuse, P1 ;  /* 0x000000ffff3a7224 */ /* 0x100fe200008e0627 */
[----:B------:R-:W-:Y:S01]  /*bd90*/  IADD3 R59, P1, PT, R65, 0x8d, RZ ;  /* 0x0000008d413b7810 */ /* 0x000fe20007f3e0ff */
[----:B------:R-:W-:Y:S01]  /*bda0*/  IMAD.X R66, RZ, RZ, R39, P2 ;  /* 0x000000ffff427224 */ /* 0x000fe200010e0627 */
[-C--:B------:R-:W-:Y:S01]  /*bdb0*/  ISETP.GT.U32.AND P2, PT, R67, R134.reuse, PT ;  /* 0x000000864300720c */ /* 0x080fe20003f44070 */
[----:B------:R-:W-:Y:S01]  /*bdc0*/  IMAD.X R67, RZ, RZ, R139, P0 ;  /* 0x000000ffff437224 */ /* 0x000fe200000e068b */
[----:B------:R-:W-:Y:S01]  /*bdd0*/  ISETP.GE.U32.AND P0, PT, R38, R134, PT ;  /* 0x000000862600720c */ /* 0x000fe20003f06070 */
[----:B------:R-:W-:Y:S01]  /*bde0*/  IMAD.X R64, RZ, RZ, R39, P1 ;  /* 0x000000ffff407224 */ /* 0x000fe200008e0627 */
[----:B------:R-:W-:Y:S01]  /*bdf0*/  IADD3 R65, P1, PT, R65, 0x8f, RZ ;  /* 0x0000008f41417810 */ /* 0x000fe20007f3e0ff */
[----:B------:R-:W3:Y:S01]  /*be00*/  @!P5 SYNCS.CCTL.IV [UR4+0x28010] ;  /* 0x02801000ff00d9b1 */ /* 0x000ee20008000004 */
[----:B------:R-:W-:-:S02]  /*be10*/  ISETP.GE.U32.AND.EX P0, PT, R40, RZ, PT, P0 ;  /* 0x000000ff2800720c */ /* 0x000fc40003f06100 */
[----:B------:R-:W-:Y:S02]  /*be20*/  IADD3.X R39, PT, PT, RZ, R39, RZ, P1, !PT ;  /* 0x00000027ff277210 */ /* 0x000fe40000ffe4ff */
[----:B------:R-:W-:Y:S02]  /*be30*/  ISETP.GT.U32.AND P1, PT, R38, R134, PT ;  /* 0x000000862600720c */ /* 0x000fe40003f24070 */
[----:B------:R-:W-:Y:S02]  /*be40*/  ISETP.GT.U32.AND.EX P2, PT, R44, RZ, PT, P2 ;  /* 0x000000ff2c00720c */ /* 0x000fe40003f44120 */
[----:B------:R-:W-:Y:S01]  /*be50*/  ISETP.GT.U32.AND.EX P1, PT, R40, RZ, PT, P1 ;  /* 0x000000ff2800720c */ /* 0x000fe20003f24110 */
[----:B-1----:R-:W-:-:S05]  /*be60*/  IMAD.SHL.U32 R68, R68, 0x2, RZ ;  /* 0x0000000244447824 */ /* 0x002fca00078e00ff */
        /* <DEDUP_REMOVED lines=10> */
[----:B------:R-:W-:Y:S01]  /*bf10*/  FSEL R5, R5, -INF , !P0 ;  /* 0xff80000005057808 */ /* 0x000fe20004000000 */
[-C--:B------:R-:W-:Y:S01]  /*bf20*/  FMUL R8, R8, R37.reuse ;  /* 0x0000002508087220 */ /* 0x080fe20000400000 */
[-C--:B------:R-:W-:Y:S01]  /*bf30*/  ISETP.GT.U32.AND P0, PT, R43, R134.reuse, PT ;  /* 0x000000862b00720c */ /* 0x080fe20003f04070 */
[-C--:B------:R-:W-:Y:S01]  /*bf40*/  FMUL R10, R10, R37.reuse ;  /* 0x000000250a0a7220 */ /* 0x080fe20000400000 */
[----:B------:R-:W-:Y:S01]  /*bf50*/  FSEL R6, R6, -INF , !P3 ;  /* 0xff80000006067808 */ /* 0x000fe20005800000 */
[-C--:B------:R-:W-:Y:S01]  /*bf60*/  FMUL R11, R11, R37.reuse ;  /* 0x000000250b0b7220 */ /* 0x080fe20000400000 */
[----:B------:R-:W-:Y:S01]  /*bf70*/  ISETP.GT.U32.AND.EX P0, PT, R47, RZ, PT, P0 ;  /* 0x000000ff2f00720c */ /* 0x000fe20003f04100 */
[-C--:B------:R-:W-:Y:S01]  /*bf80*/  FMUL R12, R12, R37.reuse ;  /* 0x000000250c0c7220 */ /* 0x080fe20000400000 */
[-C--:B------:R-:W-:Y:S01]  /*bf90*/  ISETP.GT.U32.AND P3, PT, R46, R134.reuse, PT ;  /* 0x000000862e00720c */ /* 0x080fe20003f64070 */
[----:B------:R-:W2:Y:S01]  /*bfa0*/  LDL.64 R42, [R1+0x248] ;  /* 0x00024800012a7983 */ /* 0x000ea20000100a00 */
[----:B------:R-:W-:Y:S01]  /*bfb0*/  FSEL R9, R9, -INF , !P0 ;  /* 0xff80000009097808 */ /* 0x000fe20004000000 */
[-C--:B------:R-:W-:Y:S01]  /*bfc0*/  FMUL R14, R14, R37.reuse ;  /* 0x000000250e0e7220 */ /* 0x080fe20000400000 */
[-C--:B------:R-:W-:Y:S01]  /*bfd0*/  ISETP.GT.U32.AND P0, PT, R51, R134.reuse, PT ;  /* 0x000000863300720c */ /* 0x080fe20003f04070 */
[----:B------:R-:W4:Y:S01]  /*bfe0*/  LDL.64 R46, [R1+0x258] ;  /* 0x00025800012e7983 */ /* 0x000f220000100a00 */
[----:B------:R-:W-:Y:S01]  /*bff0*/  ISETP.GT.U32.AND.EX P3, PT, R50, RZ, PT, P3 ;  /* 0x000000ff3200720c */ /* 0x000fe20003f64130 */
[-C--:B------:R-:W-:Y:S01]  /*c000*/  FMUL R15, R15, R37.reuse ;  /* 0x000000250f0f7220 */ /* 0x080fe20000400000 */
[----:B------:R-:W-:Y:S01]  /*c010*/  FSEL R4, R4, -INF , !P1 ;  /* 0xff80000004047808 */ /* 0x000fe20004800000 */
[----:B------:R-:W3:Y:S01]  /*c020*/  LDL R51, [R1+0x274] ;  /* 0x0002740001337983 */ /* 0x000ee20000100800 */
[-C--:B------:R-:W-:Y:S01]  /*c030*/  ISETP.GT.U32.AND P1, PT, R41, R134.reuse, PT ;  /* 0x000000862900720c */ /* 0x080fe20003f24070 */
[-C--:B------:R-:W-:Y:S01]  /*c040*/  FMUL R38, R16, R37.reuse ;  /* 0x0000002510267220 */ /* 0x080fe20000400000 */
[----:B------:R-:W-:Y:S01]  /*c050*/  FSEL R7, R7, -INF , !P2 ;  /* 0xff80000007077808 */ /* 0x000fe20005000000 */
[----:B------:R-:W5:Y:S01]  /*c060*/  LDL R50, [R1+0x270] ;  /* 0x0002700001327983 */ /* 0x000f620000100800 */
[----:B------:R-:W-:Y:S01]  /*c070*/  ISETP.GT.U32.AND.EX P1, PT, R45, RZ, PT, P1 ;  /* 0x000000ff2d00720c */ /* 0x000fe20003f24110 */
[-C--:B------:R-:W-:Y:S01]  /*c080*/  FMUL R40, R17, R37.reuse ;  /* 0x0000002511287220 */ /* 0x080fe20000400000 */
[-C--:B------:R-:W-:Y:S01]  /*c090*/  ISETP.GT.U32.AND P2, PT, R48, R134.reuse, PT ;  /* 0x000000863000720c */ /* 0x080fe20003f44070 */
[----:B------:R-:W2:Y:S01]  /*c0a0*/  LDL.64 R44, [R1+0x250] ;  /* 0x00025000012c7983 */ /* 0x000ea20000100a00 */
[----:B------:R-:W-:Y:S01]  /*c0b0*/  FSEL R8, R8, -INF , !P1 ;  /* 0xff80000008087808 */ /* 0x000fe20004800000 */
[-C--:B------:R-:W-:Y:S01]  /*c0c0*/  FMUL R19, R19, R37.reuse ;  /* 0x0000002513137220 */ /* 0x080fe20000400000 */
[-C--:B------:R-:W-:Y:S01]  /*c0d0*/  ISETP.GT.U32.AND P1, PT, R49, R134.reuse, PT ;  /* 0x000000863100720c */ /* 0x080fe20003f24070 */
[-C--:B------:R-:W-:Y:S01]  /*c0e0*/  FMUL R13, R13, R37.reuse ;  /* 0x000000250d0d7220 */ /* 0x080fe20000400000 */
[----:B------:R-:W-:Y:S01]  /*c0f0*/  ISETP.GT.U32.AND.EX P2, PT, R52, RZ, PT, P2 ;  /* 0x000000ff3400720c */ /* 0x000fe20003f44120 */
[----:B------:R-:W2:Y:S01]  /*c100*/  LDL.64 R48, [R1+0x260] ;  /* 0x0002600001307983 */ /* 0x000ea20000100a00 */
[----:B------:R-:W-:Y:S01]  /*c110*/  ISETP.GT.U32.AND.EX P1, PT, R54, RZ, PT, P1 ;  /* 0x000000ff3600720c */ /* 0x000fe20003f24110 */
[-C--:B------:R-:W-:Y:S01]  /*c120*/  FMUL R21, R21, R37.reuse ;  /* 0x0000002515157220 */ /* 0x080fe20000400000 */
[----:B------:R-:W-:Y:S01]  /*c130*/  FSEL R10, R10, -INF , !P3 ;  /* 0xff8000000a0a7808 */ /* 0x000fe20005800000 */
[-C--:B------:R-:W-:Y:S01]  /*c140*/  FMUL R22, R22, R37.reuse ;  /* 0x0000002516167220 */ /* 0x080fe20000400000 */
[-C--:B------:R-:W-:Y:S01]  /*c150*/  ISETP.GT.U32.AND P3, PT, R53, R134.reuse, PT ;  /* 0x000000863500720c */ /* 0x080fe20003f64070 */
[-C--:B------:R-:W-:Y:S01]  /*c160*/  FMUL R23, R23, R37.reuse ;  /* 0x0000002517177220 */ /* 0x080fe20000400000 */
[----:B------:R-:W-:Y:S01]  /*c170*/  FSEL R11, R11, -INF , !P2 ;  /* 0xff8000000b0b7808 */ /* 0x000fe20005000000 */
[-C--:B------:R-:W-:Y:S01]  /*c180*/  FMUL R24, R24, R37.reuse ;  /* 0x0000002518187220 */ /* 0x080fe20000400000 */
[-C--:B------:R-:W-:Y:S01]  /*c190*/  ISETP.GT.U32.AND P2, PT, R55, R134.reuse, PT ;  /* 0x000000863700720c */ /* 0x080fe20003f44070 */
[-C--:B------:R-:W-:Y:S01]  /*c1a0*/  FMUL R25, R25, R37.reuse ;  /* 0x0000002519197220 */ /* 0x080fe20000400000 */
[----:B------:R-:W-:Y:S01]  /*c1b0*/  FSEL R12, R12, -INF , !P1 ;  /* 0xff8000000c0c7808 */ /* 0x000fe20004800000 */
[-C--:B------:R-:W-:Y:S01]  /*c1c0*/  FMUL R26, R26, R37.reuse ;  /* 0x000000251a1a7220 */ /* 0x080fe20000400000 */
[----:B------:R-:W-:Y:S01]  /*c1d0*/  ISETP.GT.U32.AND P1, PT, R57, R134, PT ;  /* 0x000000863900720c */ /* 0x000fe20003f24070 */
[-C--:B------:R-:W-:Y:S01]  /*c1e0*/  FMUL R27, R27, R37.reuse ;  /* 0x000000251b1b7220 */ /* 0x080fe20000400000 */
[----:B------:R-:W-:Y:S01]  /*c1f0*/  ISETP.GT.U32.AND.EX P3, PT, R58, RZ, PT, P3 ;  /* 0x000000ff3a00720c */ /* 0x000fe20003f64130 */
[----:B------:R-:W-:Y:S01]  /*c200*/  FMUL R29, R29, R37 ;  /* 0x000000251d1d7220 */ /* 0x000fe20000400000 */
[----:B------:R-:W-:-:S02]  /*c210*/  ISETP.GT.U32.AND.EX P2, PT, R60, RZ, PT, P2 ;  /* 0x000000ff3c00720c */ /* 0x000fc40003f44120 */
[----:B------:R-:W-:Y:S02]  /*c220*/  ISETP.GT.U32.AND.EX P1, PT, R62, RZ, PT, P1 ;  /* 0x000000ff3e00720c */ /* 0x000fe40003f24110 */
[----:B------:R-:W-:Y:S02]  /*c230*/  FSEL R14, R14, -INF , !P3 ;  /* 0xff8000000e0e7808 */ /* 0x000fe40005800000 */
[-C--:B------:R-:W-:Y:S02]  /*c240*/  ISETP.GT.U32.AND P3, PT, R61, R134.reuse, PT ;  /* 0x000000863d00720c */ /* 0x080fe40003f64070 */
[----:B------:R-:W-:Y:S02]  /*c250*/  FSEL R15, R15, -INF , !P2 ;  /* 0xff8000000f0f7808 */ /* 0x000fe40005000000 */
[----:B------:R-:W-:Y:S02]  /*c260*/  ISETP.GT.U32.AND P2, PT, R65, R134, PT ;  /* 0x000000864100720c */ /* 0x000fe40003f44070 */
[----:B------:R-:W-:Y:S01]  /*c270*/  FSEL R17, R38, -INF , !P1 ;  /* 0xff80000026117808 */ /* 0x000fe20004800000 */
[----:B------:R-:W-:Y:S01]  /*c280*/  FMUL R38, R18, R37 ;  /* 0x0000002512267220 */ /* 0x000fe20000400000 */
[----:B------:R-:W-:-:S02]  /*c290*/  ISETP.GT.U32.AND.EX P3, PT, R66, RZ, PT, P3 ;  /* 0x000000ff4200720c */ /* 0x000fc40003f64130 */
[--C-:B------:R-:W-:Y:S02]  /*c2a0*/  LOP3.LUT R18, R63, 0x10, R68.reuse, 0xfe, !PT ;  /* 0x000000103f127812 */ /* 0x100fe400078efe44 */
[----:B------:R-:W-:Y:S02]  /*c2b0*/  ISETP.GT.U32.AND.EX P2, PT, R39, RZ, PT, P2 ;  /* 0x000000ff2700720c */ /* 0x000fe40003f44120 */
[----:B------:R-:W-:Y:S02]  /*c2c0*/  LOP3.LUT R39, R63, 0x11, R68, 0xfe, !PT ;  /* 0x000000113f277812 */ /* 0x000fe400078efe44 */
[----:B------:R-:W-:Y:S02]  /*c2d0*/  FSEL R38, R38, -INF , !P3 ;  /* 0xff80000026267808 */ /* 0x000fe40005800000 */
[----:B------:R-:W-:Y:S02]  /*c2e0*/  ISETP.GT.U32.AND P3, PT, R18, R134, PT ;  /* 0x000000861200720c */ /* 0x000fe40003f64070 */
[----:B------:R-:W-:-:S02]  /*c2f0*/  FSEL R18, R19, -INF , !P2 ;  /* 0xff80000013127808 */ /* 0x000fc40005000000 */
[----:B------:R-:W-:Y:S01]  /*c300*/  ISETP.GT.U32.AND P2, PT, R39, R134, PT ;  /* 0x000000862700720c */ /* 0x000fe20003f44070 */
[----:B------:R-:W-:Y:S01]  /*c310*/  FMUL R39, R20, R37 ;  /* 0x0000002514277220 */ /* 0x000fe20000400000 */
[----:B------:R-:W-:Y:S02]  /*c320*/  ISETP.GT.U32.AND.EX P0, PT, R56, RZ, PT, P0 ;  /* 0x000000ff3800720c */ /* 0x000fe40003f04100 */
[----:B------:R-:W-:Y:S02]  /*c330*/  ISETP.GT.U32.AND.EX P3, PT, R67, RZ, PT, P3 ;  /* 0x000000ff4300720c */ /* 0x000fe40003f64130 */
[----:B------:R-:W-:Y:S02]  /*c340*/  LOP3.LUT R19, R63, 0x12, R68, 0xfe, !PT ;  /* 0x000000123f137812 */ /* 0x000fe400078efe44 */
[----:B------:R-:W-:Y:S02]  /*c350*/  ISETP.GT.U32.AND.EX P2, PT, R67, RZ, PT, P2 ;  /* 0x000000ff4300720c */ /* 0x000fe40003f44120 */
[----:B------:R-:W-:-:S02]  /*c360*/  FSEL R13, R13, -INF , !P0 ;  /* 0xff8000000d0d7808 */ /* 0x000fc40004000000 */
[--C-:B------:R-:W-:Y:S02]  /*c370*/  LOP3.LUT R20, R63, 0x13, R68.reuse, 0xfe, !PT ;  /* 0x000000133f147812 */ /* 0x100fe400078efe44 */
[-C--:B------:R-:W-:Y:S02]  /*c380*/  ISETP.GT.U32.AND P0, PT, R59, R134.reuse, PT ;  /* 0x000000863b00720c */ /* 0x080fe40003f04070 */
[----:B------:R-:W-:Y:S02]  /*c390*/  FSEL R39, R39, -INF , !P3 ;  /* 0xff80000027277808 */ /* 0x000fe40005800000 */
[----:B------:R-:W-:Y:S02]  /*c3a0*/  ISETP.GT.U32.AND P3, PT, R19, R134, PT ;  /* 0x000000861300720c */ /* 0x000fe40003f64070 */
[----:B------:R-:W-:Y:S02]  /*c3b0*/  FSEL R19, R21, -INF , !P2 ;  /* 0xff80000015137808 */ /* 0x000fe40005000000 */
[----:B------:R-:W-:-:S02]  /*c3c0*/  LOP3.LUT R16, R63, 0x1f, R68, 0xfe, !PT ;  /* 0x0000001f3f107812 */ /* 0x000fc400078efe44 */
[-C--:B------:R-:W-:Y:S02]  /*c3d0*/  ISETP.GT.U32.AND P2, PT, R20, R134.reuse, PT ;  /* 0x000000861400720c */ /* 0x080fe40003f44070 */
[----:B------:R-:W-:Y:S02]  /*c3e0*/  ISETP.GT.U32.AND.EX P0, PT, R64, RZ, PT, P0 ;  /* 0x000000ff4000720c */ /* 0x000fe40003f04100 */
[----:B------:R-:W-:Y:S02]  /*c3f0*/  ISETP.GT.U32.AND.EX P3, PT, R67, RZ, PT, P3 ;  /* 0x000000ff4300720c */ /* 0x000fe40003f64130 */
[----:B------:R-:W-:Y:S02]  /*c400*/  LOP3.LUT R20, R63, 0x14, R68, 0xfe, !PT ;  /* 0x000000143f147812 */ /* 0x000fe400078efe44 */
[----:B------:R-:W-:Y:S02]  /*c410*/  ISETP.GT.U32.AND P1, PT, R16, R134, PT ;  /* 0x000000861000720c */ /* 0x000fe40003f24070 */
[----:B------:R-:W-:-:S02]  /*c420*/  ISETP.GT.U32.AND.EX P2, PT, R67, RZ, PT, P2 ;  /* 0x000000ff4300720c */ /* 0x000fc40003f44120 */
[----:B------:R-:W-:Y:S02]  /*c430*/  FSEL R16, R40, -INF , !P0 ;  /* 0xff80000028107808 */ /* 0x000fe40004000000 */
[----:B------:R-:W-:Y:S02]  /*c440*/  LOP3.LUT R21, R63, 0x15, R68, 0xfe, !PT ;  /* 0x000000153f157812 */ /* 0x000fe400078efe44 */
[----:B------:R-:W-:Y:S02]  /*c450*/  FSEL R40, R22, -INF , !P3 ;  /* 0xff80000016287808 */ /* 0x000fe40005800000 */
[-C--:B------:R-:W-:Y:S02]  /*c460*/  ISETP.GT.U32.AND P3, PT, R20, R134.reuse, PT ;  /* 0x000000861400720c */ /* 0x080fe40003f64070 */
[----:B------:R-:W-:Y:S02]  /*c470*/  FSEL R20, R23, -INF , !P2 ;  /* 0xff80000017147808 */ /* 0x000fe40005000000 */
[----:B------:R-:W-:-:S02]  /*c480*/  ISETP.GT.U32.AND P2, PT, R21, R134, PT ;  /* 0x000000861500720c */ /* 0x000fc40003f44070 */
[--C-:B------:R-:W-:Y:S02]  /*c490*/  LOP3.LUT R41, R63, 0x1e, R68.reuse, 0xfe, !PT ;  /* 0x0000001e3f297812 */ /* 0x100fe400078efe44 */
[----:B------:R-:W-:Y:S02]  /*c4a0*/  ISETP.GT.U32.AND.EX P3, PT, R67, RZ, PT, P3 ;  /* 0x000000ff4300720c */ /* 0x000fe40003f64130 */
[--C-:B------:R-:W-:Y:S02]  /*c4b0*/  LOP3.LUT R21, R63, 0x17, R68.reuse, 0xfe, !PT ;  /* 0x000000173f157812 */ /* 0x100fe400078efe44 */
[----:B------:R-:W-:Y:S02]  /*c4c0*/  ISETP.GT.U32.AND.EX P2, PT, R67, RZ, PT, P2 ;  /* 0x000000ff4300720c */ /* 0x000fe40003f44120 */
[----:B------:R-:W-:Y:S02]  /*c4d0*/  ISETP.GT.U32.AND P0, PT, R41, R134, PT ;  /* 0x000000862900720c */ /* 0x000fe40003f04070 */
[----:B------:R-:W-:-:S02]  /*c4e0*/  LOP3.LUT R22, R63, 0x16, R68, 0xfe, !PT ;  /* 0x000000163f167812 */ /* 0x000fc400078efe44 */
[----:B------:R-:W-:Y:S02]  /*c4f0*/  FSEL R41, R24, -INF , !P3 ;  /* 0xff80000018297808 */ /* 0x000fe40005800000 */
[-C--:B------:R-:W-:Y:S02]  /*c500*/  ISETP.GT.U32.AND P3, PT, R21, R134.reuse, PT ;  /* 0x000000861500720c */ /* 0x080fe40003f64070 */
[----:B------:R-:W-:Y:S02]  /*c510*/  FSEL R21, R25, -INF , !P2 ;  /* 0xff80000019157808 */ /* 0x000fe40005000000 */
[----:B------:R-:W-:Y:S02]  /*c520*/  FMNMX3 R24, R4, R5, R6, !PT ;  /* 0x0000000504187276 */ /* 0x000fe40007800006 */
[----:B------:R-:W-:Y:S02]  /*c530*/  ISETP.GT.U32.AND P2, PT, R22, R134, PT ;  /* 0x000000861600720c */ /* 0x000fe40003f44070 */
[----:B------:R-:W-:-:S02]  /*c540*/  FMNMX3 R25, R24, R7, R8, !PT ;  /* 0x0000000718197276 */ /* 0x000fc40007800008 */
[----:B------:R-:W-:Y:S02]  /*c550*/  ISETP.GT.U32.AND.EX P2, PT, R67, RZ, PT, P2 ;  /* 0x000000ff4300720c */ /* 0x000fe40003f44120 */
[----:B------:R-:W-:Y:S02]  /*c560*/  LOP3.LUT R22, R63, 0x19, R68, 0xfe, !PT ;  /* 0x000000193f167812 */ /* 0x000fe400078efe44 */
[----:B------:R-:W-:Y:S02]  /*c570*/  ISETP.GT.U32.AND.EX P3, PT, R67, RZ, PT, P3 ;  /* 0x000000ff4300720c */ /* 0x000fe40003f64130 */
[----:B------:R-:W-:Y:S02]  /*c580*/  FMNMX3 R25, R25, R9, R10, !PT ;  /* 0x0000000919197276 */ /* 0x000fe4000780000a */
[----:B------:R-:W-:Y:S02]  /*c590*/  FSEL R24, R26, -INF , !P2 ;  /* 0xff8000001a187808 */ /* 0x000fe40005000000 */
[----:B------:R-:W-:-:S02]  /*c5a0*/  ISETP.GT.U32.AND P2, PT, R22, R134, PT ;  /* 0x000000861600720c */ /* 0x000fc40003f44070 */
[----:B------:R-:W-:Y:S02]  /*c5b0*/  FSEL R22, R27, -INF , !P3 ;  /* 0xff8000001b167808 */ /* 0x000fe40005800000 */
[----:B------:R-:W-:Y:S01]  /*c5c0*/  FMNMX3 R27, R25, R11, R12, !PT ;  /* 0x0000000b191b7276 */ /* 0x000fe2000780000c */
[----:B------:R-:W-:Y:S01]  /*c5d0*/  FMUL R25, R28, R37 ;  /* 0x000000251c197220 */ /* 0x000fe20000400000 */
[----:B------:R-:W-:Y:S02]  /*c5e0*/  LOP3.LUT R23, R63, 0x18, R68, 0xfe, !PT ;  /* 0x000000183f177812 */ /* 0x000fe400078efe44 */
[----:B------:R-:W-:Y:S02]  /*c5f0*/  FMNMX3 R27, R27, R13, R14, !PT ;  /* 0x0000000d1b1b7276 */ /* 0x000fe4000780000e */
[----:B------:R-:W-:Y:S02]  /*c600*/  ISETP.GT.U32.AND P3, PT, R23, R134, PT ;  /* 0x000000861700720c */ /* 0x000fe40003f64070 */
[----:B------:R-:W-:-:S02]  /*c610*/  FMNMX3 R27, R27, R15, R17, !PT ;  /* 0x0000000f1b1b7276 */ /* 0x000fc40007800011 */
[----:B------:R-:W-:Y:S02]  /*c620*/  ISETP.GT.U32.AND.EX P3, PT, R67, RZ, PT, P3 ;  /* 0x000000ff4300720c */ /* 0x000fe40003f64130 */
[----:B------:R-:W-:Y:S02]  /*c630*/  LOP3.LUT R23, R63, 0x1b, R68, 0xfe, !PT ;  /* 0x0000001b3f177812 */ /* 0x000fe400078efe44 */
[----:B------:R-:W-:Y:S02]  /*c640*/  ISETP.GT.U32.AND.EX P2, PT, R67, RZ, PT, P2 ;  /* 0x000000ff4300720c */ /* 0x000fe40003f44120 */
[----:B------:R-:W-:Y:S02]  /*c650*/  FMNMX3 R27, R27, R16, R38, !PT ;  /* 0x000000101b1b7276 */ /* 0x000fe40007800026 */
[----:B------:R-:W-:Y:S02]  /*c660*/  LOP3.LUT R26, R63, 0x1a, R68, 0xfe, !PT ;  /* 0x0000001a3f1a7812 */ /* 0x000fe400078efe44 */
[----:B------:R-:W-:-:S02]  /*c670*/  FSEL R25, R25, -INF , !P3 ;  /* 0xff80000019197808 */ /* 0x000fc40005800000 */
[----:B------:R-:W-:Y:S02]  /*c680*/  ISETP.GT.U32.AND P3, PT, R23, R134, PT ;  /* 0x000000861700720c */ /* 0x000fe40003f64070 */
[----:B------:R-:W-:Y:S02]  /*c690*/  FSEL R23, R29, -INF , !P2 ;  /* 0xff8000001d177808 */ /* 0x000fe40005000000 */
[----:B------:R-:W-:Y:S02]  /*c6a0*/  FMNMX3 R27, R27, R18, R39, !PT ;  /* 0x000000121b1b7276 */ /* 0x000fe40007800027 */
[----:B------:R-:W-:Y:S01]  /*c6b0*/  ISETP.GT.U32.AND P2, PT, R26, R134, PT ;  /* 0x000000861a00720c */ /* 0x000fe20003f44070 */
[----:B------:R-:W-:Y:S01]  /*c6c0*/  FMUL R28, R30, R37 ;  /* 0x000000251e1c7220 */ /* 0x000fe20000400000 */
[----:B------:R-:W-:Y:S01]  /*c6d0*/  FMNMX3 R27, R27, R19, R40, !PT ;  /* 0x000000131b1b7276 */ /* 0x000fe20007800028 */
[----:B------:R-:W-:Y:S01]  /*c6e0*/  FMUL R31, R31, R37 ;  /* 0x000000251f1f7220 */ /* 0x000fe20000400000 */
[----:B------:R-:W-:-:S02]  /*c6f0*/  ISETP.GT.U32.AND.EX P2, PT, R67, RZ, PT, P2 ;  /* 0x000000ff4300720c */ /* 0x000fc40003f44120 */
[--C-:B------:R-:W-:Y:S02]  /*c700*/  LOP3.LUT R26, R63, 0x1d, R68.reuse, 0xfe, !PT ;  /* 0x0000001d3f1a7812 */ /* 0x100fe400078efe44 */
[----:B------:R-:W-:Y:S02]  /*c710*/  ISETP.GT.U32.AND.EX P3, PT, R67, RZ, PT, P3 ;  /* 0x000000ff4300720c */ /* 0x000fe40003f64130 */
[----:B------:R-:W-:Y:S02]  /*c720*/  LOP3.LUT R63, R63, 0x1c, R68, 0xfe, !PT ;  /* 0x0000001c3f3f7812 */ /* 0x000fe400078efe44 */
[----:B------:R-:W-:Y:S02]  /*c730*/  FMNMX3 R27, R27, R20, R41, !PT ;  /* 0x000000141b1b7276 */ /* 0x000fe40007800029 */
[----:B------:R-:W-:Y:S02]  /*c740*/  FSEL R28, R28, -INF , !P2 ;  /* 0xff8000001c1c7808 */ /* 0x000fe40005000000 */
[----:B------:R-:W-:-:S02]  /*c750*/  ISETP.GT.U32.AND P2, PT, R26, R134, PT ;  /* 0x000000861a00720c */ /* 0x000fc40003f44070 */
[----:B------:R-:W-:Y:S02]  /*c760*/  FSEL R26, R31, -INF , !P3 ;  /* 0xff8000001f1a7808 */ /* 0x000fe40005800000 */
[----:B------:R-:W-:Y:S02]  /*c770*/  ISETP.GT.U32.AND P3, PT, R63, R134, PT ;  /* 0x000000863f00720c */ /* 0x000fe40003f64070 */
[----:B------:R-:W-:Y:S01]  /*c780*/  FMNMX3 R27, R27, R21, R24, !PT ;  /* 0x000000151b1b7276 */ /* 0x000fe20007800018 */
[-C--:B------:R-:W-:Y:S01]  /*c790*/  FMUL R29, R32, R37.reuse ;  /* 0x00000025201d7220 */ /* 0x080fe20000400000 */
[----:B------:R-:W-:Y:S02]  /*c7a0*/  ISETP.GT.U32.AND.EX P3, PT, R67, RZ, PT, P3 ;  /* 0x000000ff4300720c */ /* 0x000fe40003f64130 */
[----:B------:R-:W-:Y:S01]  /*c7b0*/  FMNMX3 R27, R27, R22, R25, !PT ;  /* 0x000000161b1b7276 */ /* 0x000fe20007800019 */
[-C--:B------:R-:W-:Y:S01]  /*c7c0*/  FMUL R31, R33, R37.reuse ;  /* 0x00000025211f7220 */ /* 0x080fe20000400000 */
[----:B------:R-:W-:Y:S01]  /*c7d0*/  FMUL R30, R34, R37 ;  /* 0x00000025221e7220 */ /* 0x000fe20000400000 */
[----:B------:R-:W-:-:S02]  /*c7e0*/  ISETP.GT.U32.AND.EX P0, PT, R67, RZ, PT, P0 ;  /* 0x000000ff4300720c */ /* 0x000fc40003f04100 */
[----:B------:R-:W-:Y:S02]  /*c7f0*/  ISETP.GT.U32.AND.EX P2, PT, R67, RZ, PT, P2 ;  /* 0x000000ff4300720c */ /* 0x000fe40003f44120 */
[----:B------:R-:W-:Y:S02]  /*c800*/  FSEL R29, R29, -INF , !P3 ;  /* 0xff8000001d1d7808 */ /* 0x000fe40005800000 */
[----:B------:R-:W-:Y:S01]  /*c810*/  FMNMX3 R27, R27, R23, R28, !PT ;  /* 0x000000171b1b7276 */ /* 0x000fe2000780001c */
[----:B------:R-:W-:Y:S01]  /*c820*/  FMUL R35, R35, R37 ;  /* 0x0000002523237220 */ /* 0x000fe20000400000 */
[----:B------:R-:W-:Y:S02]  /*c830*/  ISETP.GT.U32.AND.EX P1, PT, R67, RZ, PT, P1 ;  /* 0x000000ff4300720c */ /* 0x000fe40003f24110 */
[----:B------:R-:W-:Y:S02]  /*c840*/  FSEL R31, R31, -INF , !P2 ;  /* 0xff8000001f1f7808 */ /* 0x000fe40005000000 */
[----:B------:R-:W-:-:S02]  /*c850*/  FSEL R30, R30, -INF , !P0 ;  /* 0xff8000001e1e7808 */ /* 0x000fc40004000000 */
[----:B------:R-:W-:Y:S02]  /*c860*/  FMNMX3 R32, R27, R26, R29, !PT ;  /* 0x0000001a1b207276 */ /* 0x000fe4000780001d */
[----:B------:R-:W-:Y:S02]  /*c870*/  FSEL R27, R35, -INF , !P1 ;  /* 0xff800000231b7808 */ /* 0x000fe40004800000 */
[----:B------:R-:W-:-:S04]  /*c880*/  FMNMX3 R32, R32, R31, R30, !PT ;  /* 0x0000001f20207276 */ /* 0x000fc8000780001e */
[----:B------:R-:W-:-:S05]  /*c890*/  FMNMX R132, R27, R32, !PT ;  /* 0x000000201b847209 */ /* 0x000fca0007800000 */
[----:B------:R-:W0:Y:S02]  /*c8a0*/  SHFL.BFLY PT, R32, R132, 0x10, 0x1f ;  /* 0x0e001f0084207f89 */ /* 0x000e2400000e0000 */
[----:B0-----:R-:W-:-:S05]  /*c8b0*/  FMNMX3 R132, R132, R32, R0, !PT ;  /* 0x0000002084847276 */ /* 0x001fca0007800000 */
[--C-:B------:R-:W-:Y:S01]  /*c8c0*/  FADD R82, R4, -R132.reuse ;  /* 0x8000008404527221 */ /* 0x100fe20000000000 */
[--C-:B------:R-:W-:Y:S01]  /*c8d0*/  FADD R5, R5, -R132.reuse ;  /* 0x8000008405057221 */ /* 0x100fe20000000000 */
[--C-:B------:R-:W-:Y:S02]  /*c8e0*/  FADD R6, R6, -R132.reuse ;  /* 0x8000008406067221 */ /* 0x100fe40000000000 */
[----:B------:R-:W-:Y:S01]  /*c8f0*/  FMUL R82, R82, 1.4426950216293334961 ;  /* 0x3fb8aa3b52527820 */ /* 0x000fe20000400000 */
[----:B------:R-:W-:Y:S01]  /*c900*/  FMUL R5, R5, 1.4426950216293334961 ;  /* 0x3fb8aa3b05057820 */ /* 0x000fe20000400000 */
[----:B------:R-:W-:Y:S01]  /*c910*/  FMUL R6, R6, 1.4426950216293334961 ;  /* 0x3fb8aa3b06067820 */ /* 0x000fe20000400000 */
[--C-:B------:R-:W-:Y:S02]  /*c920*/  FADD R7, R7, -R132.reuse ;  /* 0x8000008407077221 */ /* 0x100fe40000000000 */
[----:B------:R-:W-:Y:S01]  /*c930*/  MUFU.EX2 R81, R5 ;  /* 0x0000000500517308 */ /* 0x000fe20000000800 */
[----:B------:R-:W-:Y:S01]  /*c940*/  FADD R8, R8, -R132 ;  /* 0x8000008408087221 */ /* 0x000fe20000000000 */
[----:B------:R-:W-:-:S06]  /*c950*/  FMUL R7, R7, 1.4426950216293334961 ;  /* 0x3fb8aa3b07077820 */ /* 0x000fcc0000400000 */
[----:B------:R-:W0:Y:S01]  /*c960*/  MUFU.EX2 R82, R82 ;  /* 0x0000005200527308 */ /* 0x000e220000000800 */
[----:B------:R-:W-:Y:S01]  /*c970*/  FMUL R8, R8, 1.4426950216293334961 ;  /* 0x3fb8aa3b08087820 */ /* 0x000fe20000400000 */
[----:B------:R-:W-:-:S06]  /*c980*/  FADD R9, R9, -R132 ;  /* 0x8000008409097221 */ /* 0x000fcc0000000000 */
[----:B------:R-:W1:Y:S01]  /*c990*/  MUFU.EX2 R79, R6 ;  /* 0x00000006004f7308 */ /* 0x000e620000000800 */
[----:B------:R-:W-:Y:S01]  /*c9a0*/  FMUL R9, R9, 1.4426950216293334961 ;  /* 0x3fb8aa3b09097820 */ /* 0x000fe20000400000 */
[----:B------:R-:W-:-:S06]  /*c9b0*/  FADD R10, R10, -R132 ;  /* 0x800000840a0a7221 */ /* 0x000fcc0000000000 */
[----:B------:R-:W3:Y:S01]  /*c9c0*/  MUFU.EX2 R80, R7 ;  /* 0x0000000700507308 */ /* 0x000ee20000000800 */
[----:B------:R-:W-:Y:S01]  /*c9d0*/  FMUL R10, R10, 1.4426950216293334961 ;  /* 0x3fb8aa3b0a0a7820 */ /* 0x000fe20000400000 */
[----:B------:R-:W-:Y:S01]  /*c9e0*/  FADD R11, R11, -R132 ;  /* 0x800000840b0b7221 */ /* 0x000fe20000000000 */
[----:B0-----:R-:W-:-:S05]  /*c9f0*/  FADD R4, R82, R81 ;  /* 0x0000005152047221 */ /* 0x001fca0000000000 */
[----:B------:R0:W2:Y:S01]  /*ca00*/  MUFU.EX2 R76, R8 ;  /* 0x00000008004c7308 */ /* 0x0000a20000000800 */
[----:B------:R-:W-:Y:S01]  /*ca10*/  FADD R12, R12, -R132 ;  /* 0x800000840c0c7221 */ /* 0x000fe20000000000 */
[----:B------:R-:W-:Y:S01]  /*ca20*/  FMUL R11, R11, 1.4426950216293334961 ;  /* 0x3fb8aa3b0b0b7820 */ /* 0x000fe20000400000 */
[----:B-1----:R-:W-:-:S05]  /*ca30*/  FADD R4, R79, R4 ;  /* 0x000000044f047221 */ /* 0x002fca0000000000 */
[----:B------:R1:W1:Y:S01]  /*ca40*/  MUFU.EX2 R77, R9 ;  /* 0x00000009004d7308 */ /* 0x0002620000000800 */
[----:B0-----:R-:W-:Y:S01]  /*ca50*/  FMUL R8, R12, 1.4426950216293334961 ;  /* 0x3fb8aa3b0c087820 */ /* 0x001fe20000400000 */
[----:B------:R-:W-:Y:S01]  /*ca60*/  FADD R13, R13, -R132 ;  /* 0x800000840d0d7221 */ /* 0x000fe20000000000 */
[----:B---3--:R-:W-:-:S05]  /*ca70*/  FADD R4, R80, R4 ;  /* 0x0000000450047221 */ /* 0x008fca0000000000 */
[----:B------:R-:W0:Y:S01]  /*ca80*/  MUFU.EX2 R74, R10 ;  /* 0x0000000a004a7308 */ /* 0x000e220000000800 */
[----:B------:R-:W-:Y:S01]  /*ca90*/  FADD R14, R14, -R132 ;  /* 0x800000840e0e7221 */ /* 0x000fe20000000000 */
[----:B------:R-:W-:Y:S01]  /*caa0*/  FMUL R13, R13, 1.4426950216293334961 ;  /* 0x3fb8aa3b0d0d7820 */ /* 0x000fe20000400000 */
[----:B--2---:R-:W-:-:S05]  /*cab0*/  FADD R4, R76, R4 ;  /* 0x000000044c047221 */ /* 0x004fca0000000000 */
[----:B------:R-:W2:Y:S01]  /*cac0*/  MUFU.EX2 R75, R11 ;  /* 0x0000000b004b7308 */ /* 0x000ea20000000800 */
[----:B-1----:R-:W-:Y:S01]  /*cad0*/  FMUL R9, R14, 1.4426950216293334961 ;  /* 0x3fb8aa3b0e097820 */ /* 0x002fe20000400000 */
[----:B------:R-:W-:Y:S01]  /*cae0*/  FADD R15, R15, -R132 ;  /* 0x800000840f0f7221 */ /* 0x000fe20000000000 */
[----:B------:R-:W-:-:S05]  /*caf0*/  FADD R4, R77, R4 ;  /* 0x000000044d047221 */ /* 0x000fca0000000000 */
[----:B------:R-:W1:Y:S01]  /*cb00*/  MUFU.EX2 R8, R8 ;  /* 0x0000000800087308 */ /* 0x000e620000000800 */
[----:B------:R-:W-:Y:S01]  /*cb10*/  FADD R17, R17, -R132 ;  /* 0x8000008411117221 */ /* 0x000fe20000000000 */
[----:B------:R-:W-:Y:S01]  /*cb20*/  FMUL R15, R15, 1.4426950216293334961 ;  /* 0x3fb8aa3b0f0f7820 */ /* 0x000fe20000400000 */
[----:B0-----:R-:W-:-:S05]  /*cb30*/  FADD R4, R74, R4 ;  /* 0x000000044a047221 */ /* 0x001fca0000000000 */
[----:B------:R-:W0:Y:S01]  /*cb40*/  MUFU.EX2 R73, R13 ;  /* 0x0000000d00497308 */ /* 0x000e220000000800 */
[----:B------:R-:W-:Y:S01]  /*cb50*/  FMUL R10, R17, 1.4426950216293334961 ;  /* 0x3fb8aa3b110a7820 */ /* 0x000fe20000400000 */
[----:B------:R-:W-:Y:S01]  /*cb60*/  FADD R16, R16, -R132 ;  /* 0x8000008410107221 */ /* 0x000fe20000000000 */
[----:B--2---:R-:W-:-:S05]  /*cb70*/  FADD R4, R75, R4 ;  /* 0x000000044b047221 */ /* 0x004fca0000000000 */
[----:B------:R-:W2:Y:S01]  /*cb80*/  MUFU.EX2 R9, R9 ;  /* 0x0000000900097308 */ /* 0x000ea20000000800 */
[----:B------:R-:W-:Y:S01]  /*cb90*/  FADD R38, R38, -R132 ;  /* 0x8000008426267221 */ /* 0x000fe20000000000 */
[----:B------:R-:W-:Y:S01]  /*cba0*/  FMUL R16, R16, 1.4426950216293334961 ;  /* 0x3fb8aa3b10107820 */ /* 0x000fe20000400000 */
[----:B-1----:R-:W-:-:S05]  /*cbb0*/  FADD R4, R8, R4 ;  /* 0x0000000408047221 */ /* 0x002fca0000000000 */
[----:B------:R-:W1:Y:S01]  /*cbc0*/  MUFU.EX2 R72, R15 ;  /* 0x0000000f00487308 */ /* 0x000e620000000800 */
[----:B------:R-:W-:Y:S01]  /*cbd0*/  FMUL R11, R38, 1.4426950216293334961 ;  /* 0x3fb8aa3b260b7820 */ /* 0x000fe20000400000 */
[----:B------:R-:W-:Y:S01]  /*cbe0*/  FADD R18, R18, -R132 ;  /* 0x8000008412127221 */ /* 0x000fe20000000000 */
[----:B0-----:R-:W-:-:S05]  /*cbf0*/  FADD R4, R73, R4 ;  /* 0x0000000449047221 */ /* 0x001fca0000000000 */
[----:B------:R-:W0:Y:S01]  /*cc00*/  MUFU.EX2 R10, R10 ;  /* 0x0000000a000a7308 */ /* 0x000e220000000800 */
[----:B------:R-:W-:Y:S01]  /*cc10*/  FADD R39, R39, -R132 ;  /* 0x8000008427277221 */ /* 0x000fe20000000000 */
[----:B------:R-:W-:Y:S01]  /*cc20*/  FMUL R18, R18, 1.4426950216293334961 ;  /* 0x3fb8aa3b12127820 */ /* 0x000fe20000400000 */
[----:B--2---:R-:W-:-:S05]  /*cc30*/  FADD R4, R9, R4 ;  /* 0x0000000409047221 */ /* 0x004fca0000000000 */
[----:B------:R-:W2:Y:S01]  /*cc40*/  MUFU.EX2 R65, R16 ;  /* 0x0000001000417308 */ /* 0x000ea20000000800 */
[----:B------:R-:W-:Y:S01]  /*cc50*/  FMUL R12, R39, 1.4426950216293334961 ;  /* 0x3fb8aa3b270c7820 */ /* 0x000fe20000400000 */
[----:B------:R-:W-:Y:S01]  /*cc60*/  FADD R19, R19, -R132 ;  /* 0x8000008413137221 */ /* 0x000fe20000000000 */
[----:B-1----:R-:W-:-:S05]  /*cc70*/  FADD R4, R72, R4 ;  /* 0x0000000448047221 */ /* 0x002fca0000000000 */
[----:B------:R-:W1:Y:S01]  /*cc80*/  MUFU.EX2 R11, R11 ;  /* 0x0000000b000b7308 */ /* 0x000e620000000800 */
[----:B------:R-:W-:Y:S01]  /*cc90*/  FADD R0, -R132, R0 ;  /* 0x0000000084007221 */ /* 0x000fe20000000100 */
[----:B------:R-:W-:Y:S01]  /*cca0*/  FADD R40, R40, -R132 ;  /* 0x8000008428287221 */ /* 0x000fe20000000000 */
[----:B------:R-:W-:-:S05]  /*ccb0*/  FMUL R19, R19, 1.4426950216293334961 ;  /* 0x3fb8aa3b13137820 */ /* 0x000fca0000400000 */
[----:B------:R-:W3:Y:S01]  /*ccc0*/  MUFU.EX2 R64, R18 ;  /* 0x0000001200407308 */ /* 0x000ee20000000800 */
[----:B0-----:R-:W-:Y:S01]  /*ccd0*/  FADD R4, R10, R4 ;  /* 0x000000040a047221 */ /* 0x001fe20000000000 */
[----:B------:R-:W-:Y:S01]  /*cce0*/  FMUL R0, R0, 1.4426950216293334961 ;  /* 0x3fb8aa3b00007820 */ /* 0x000fe20000400000 */
[----:B------:R-:W-:Y:S01]  /*ccf0*/  FMUL R13, R40, 1.4426950216293334961 ;  /* 0x3fb8aa3b280d7820 */ /* 0x000fe20000400000 */
[----:B------:R-:W-:-:S04]  /*cd00*/  FADD R20, R20, -R132 ;  /* 0x8000008414147221 */ /* 0x000fc80000000000 */
[----:B------:R-:W0:Y:S01]  /*cd10*/  MUFU.EX2 R12, R12 ;  /* 0x0000000c000c7308 */ /* 0x000e220000000800 */
[----:B--2---:R-:W-:Y:S01]  /*cd20*/  FADD R4, R65, R4 ;  /* 0x0000000441047221 */ /* 0x004fe20000000000 */
[----:B------:R-:W-:Y:S01]  /*cd30*/  FADD R14, R41, -R132 ;  /* 0x80000084290e7221 */ /* 0x000fe20000000000 */
[----:B------:R-:W-:-:S05]  /*cd40*/  FMUL R20, R20, 1.4426950216293334961 ;  /* 0x3fb8aa3b14147820 */ /* 0x000fca0000400000 */
[----:B------:R-:W2:Y:S01]  /*cd50*/  MUFU.EX2 R63, R19 ;  /* 0x00000013003f7308 */ /* 0x000ea20000000800 */
[----:B-1----:R-:W-:Y:S01]  /*cd60*/  FADD R4, R11, R4 ;  /* 0x000000040b047221 */ /* 0x002fe20000000000 */
[----:B------:R-:W-:Y:S01]  /*cd70*/  FMUL R14, R14, 1.4426950216293334961 ;  /* 0x3fb8aa3b0e0e7820 */ /* 0x000fe20000400000 */
[----:B------:R-:W-:-:S05]  /*cd80*/  FADD R61, R21, -R132 ;  /* 0x80000084153d7221 */ /* 0x000fca0000000000 */
[----:B------:R-:W1:Y:S01]  /*cd90*/  MUFU.EX2 R140, R0 ;  /* 0x00000000008c7308 */ /* 0x000e620000000800 */
[----:B---3--:R-:W-:Y:S01]  /*cda0*/  FADD R4, R64, R4 ;  /* 0x0000000440047221 */ /* 0x008fe20000000000 */
[----:B------:R-:W-:-:S06]  /*cdb0*/  FMUL R61, R61, 1.4426950216293334961 ;  /* 0x3fb8aa3b3d3d7820 */ /* 0x000fcc0000400000 */
[----:B------:R-:W3:Y:S01]  /*cdc0*/  MUFU.EX2 R13, R13 ;  /* 0x0000000d000d7308 */ /* 0x000ee20000000800 */
[----:B------:R-:W-:Y:S01]  /*cdd0*/  FADD R24, R24, -R132 ;  /* 0x8000008418187221 */ /* 0x000fe20000000000 */
[----:B0-----:R-:W-:-:S06]  /*cde0*/  FADD R4, R12, R4 ;  /* 0x000000040c047221 */ /* 0x001fcc0000000000 */
[----:B------:R-:W0:Y:S01]  /*cdf0*/  MUFU.EX2 R62, R20 ;  /* 0x00000014003e7308 */ /* 0x000e220000000800 */
[----:B------:R-:W-:Y:S01]  /*ce00*/  FMUL R15, R24, 1.4426950216293334961 ;  /* 0x3fb8aa3b180f7820 */ /* 0x000fe20000400000 */
[----:B------:R-:W-:Y:S01]  /*ce10*/  FADD R22, R22, -R132 ;  /* 0x8000008416167221 */ /* 0x000fe20000000000 */
[----:B--2---:R-:W-:-:S05]  /*ce20*/  FADD R4, R63, R4 ;  /* 0x000000043f047221 */ /* 0x004fca0000000000 */
[----:B------:R-:W2:Y:S01]  /*ce30*/  MUFU.EX2 R14, R14 ;  /* 0x0000000e000e7308 */ /* 0x000ea20000000800 */
[----:B-1----:R1:W-:Y:S01]  /*ce40*/  STSM.16.M88 [R51+0x18000], R140 ;  /* 0x0180008c33007844 */ /* 0x0023e20000000000 */
[----:B------:R-:W-:Y:S01]  /*ce50*/  FMUL R22, R22, 1.4426950216293334961 ;  /* 0x3fb8aa3b16167820 */ /* 0x000fe20000400000 */
[----:B---3--:R-:W-:-:S05]  /*ce60*/  FADD R4, R13, R4 ;  /* 0x000000040d047221 */ /* 0x008fca0000000000 */
        /* <DEDUP_REMOVED lines=8> */
[----:B------:R-:W-:Y:S01]  /*cef0*/  FADD R28, R28, -R132 ;  /* 0x800000841c1c7221 */ /* 0x000fe20000000000 */
[----:B------:R-:W-:Y:S01]  /*cf00*/  FMUL R23, R23, 1.4426950216293334961 ;  /* 0x3fb8aa3b17177820 */ /* 0x000fe20000400000 */
[----:B---3--:R-:W-:Y:S02]  /*cf10*/  FADD R0, R61, R0 ;  /* 0x000000003d007221 */ /* 0x008fe40000000000 */
[----:B------:R-:W-:-:S03]  /*cf20*/  FMUL R17, R28, 1.4426950216293334961 ;  /* 0x3fb8aa3b1c117820 */ /* 0x000fc60000400000 */
[----:B------:R-:W3:Y:S01]  /*cf30*/  MUFU.EX2 R16, R16 ;  /* 0x0000001000107308 */ /* 0x000ee20000000800 */
[----:B------:R-:W-:Y:S01]  /*cf40*/  FADD R26, R26, -R132 ;  /* 0x800000841a1a7221 */ /* 0x000fe20000000000 */
[----:B0-----:R-:W-:Y:S01]  /*cf50*/  FADD R0, R15, R0 ;  /* 0x000000000f007221 */ /* 0x001fe20000000000 */
[----:B------:R-:W-:Y:S01]  /*cf60*/  FADD R18, R29, -R132 ;  /* 0x800000841d127221 */ /* 0x000fe20000000000 */
[----:B------:R-:W-:-:S04]  /*cf70*/  IMAD.U32 R36, R36, -0x80000000, RZ ;  /* 0x8000000024247824 */ /* 0x000fc800078e00ff */
[----:B------:R-:W0:Y:S01]  /*cf80*/  MUFU.EX2 R59, R23 ;  /* 0x00000017003b7308 */ /* 0x000e220000000800 */
[----:B------:R-:W-:Y:S01]  /*cf90*/  FMUL R26, R26, 1.4426950216293334961 ;  /* 0x3fb8aa3b1a1a7820 */ /* 0x000fe20000400000 */
[----:B--2---:R-:W-:Y:S01]  /*cfa0*/  FADD R4, R60, R0 ;  /* 0x000000003c047221 */ /* 0x004fe20000000000 */
[----:B------:R-:W-:Y:S01]  /*cfb0*/  BAR.SYNC.DEFER_BLOCKING 0x0 ;  /* 0x0000000000007b1d */ /* 0x000fe20000010000 */
[----:B------:R-:W-:Y:S01]  /*cfc0*/  FMUL R18, R18, 1.4426950216293334961 ;  /* 0x3fb8aa3b12127820 */ /* 0x000fe20000400000 */
[----:B------:R-:W-:-:S04]  /*cfd0*/  FADD R31, R31, -R132 ;  /* 0x800000841f1f7221 */ /* 0x000fc80000000000 */
[----:B------:R-:W2:Y:S01]  /*cfe0*/  MUFU.EX2 R17, R17 ;  /* 0x0000001100117308 */ /* 0x000ea20000000800 */
[----:B------:R-:W-:Y:S01]  /*cff0*/  FADD R19, R30, -R132 ;  /* 0x800000841e137221 */ /* 0x000fe20000000000 */
[----:B------:R-:W-:Y:S01]  /*d000*/  FMUL R31, R31, 1.4426950216293334961 ;  /* 0x3fb8aa3b1f1f7820 */ /* 0x000fe20000400000 */
[----:B---3--:R-:W-:-:S05]  /*d010*/  FADD R4, R16, R4 ;  /* 0x0000000410047221 */ /* 0x008fca0000000000 */
[----:B------:R-:W3:Y:S01]  /*d020*/  MUFU.EX2 R58, R26 ;  /* 0x0000001a003a7308 */ /* 0x000ee20000000800 */
[----:B------:R-:W-:Y:S01]  /*d030*/  FMUL R19, R19, 1.4426950216293334961 ;  /* 0x3fb8aa3b13137820 */ /* 0x000fe20000400000 */
[----:B-----5:R1:W1:Y:S01]  /*d040*/  LDSM.16.M88 R0, [R50+UR4+0x18000] ;  /* 0x018000043200783b */ /* 0x0202620008000000 */
[----:B------:R-:W5:Y:S05]  /*d050*/  SYNCS.PHASECHK.TRANS64.TRYWAIT P0, [R252+URZ], R36 ;  /* 0x00000024fc0075a7 */ /* 0x000f6a00080011ff */
[----:B------:R-:W3:Y:S01]  /*d060*/  MUFU.EX2 R18, R18 ;  /* 0x0000001200127308 */ /* 0x000ee20000000800 */
[----:B------:R-:W-:Y:S01]  /*d070*/  FADD R27, R27, -R132 ;  /* 0x800000841b1b7221 */ /* 0x000fe20000000000 */
[----:B0-----:R-:W-:-:S06]  /*d080*/  FADD R4, R59, R4 ;  /* 0x000000043b047221 */ /* 0x001fcc0000000000 */
[----:B------:R-:W0:Y:S01]  /*d090*/  MUFU.EX2 R57, R31 ;  /* 0x0000001f00397308 */ /* 0x000e220000000800 */
[----:B------:R-:W-:Y:S01]  /*d0a0*/  FMUL R27, R27, 1.4426950216293334961 ;  /* 0x3fb8aa3b1b1b7820 */ /* 0x000fe20000400000 */
[----:B--2---:R-:W-:-:S06]  /*d0b0*/  FADD R4, R17, R4 ;  /* 0x0000000411047221 */ /* 0x004fcc0000000000 */
[----:B------:R-:W2:Y:S01]  /*d0c0*/  MUFU.EX2 R19, R19 ;  /* 0x0000001300137308 */ /* 0x000ea20000000800 */
[----:B---3--:R-:W-:-:S07]  /*d0d0*/  FADD R4, R58, R4 ;  /* 0x000000043a047221 */ /* 0x008fce0000000000 */
[----:B------:R-:W3:Y:S01]  /*d0e0*/  MUFU.EX2 R56, R27 ;  /* 0x0000001b00387308 */ /* 0x000ee20000000800 */
[----:B------:R-:W-:-:S04]  /*d0f0*/  FADD R4, R18, R4 ;  /* 0x0000000412047221 */ /* 0x000fc80000000000 */
[----:B0-----:R-:W-:-:S04]  /*d100*/  FADD R4, R57, R4 ;  /* 0x0000000439047221 */ /* 0x001fc80000000000 */
[----:B--2---:R-:W-:-:S04]  /*d110*/  FADD R4, R19, R4 ;  /* 0x0000000413047221 */ /* 0x004fc80000000000 */
[----:B---3--:R-:W-:Y:S01]  /*d120*/  FADD R55, R56, R4 ;  /* 0x0000000438377221 */ /* 0x008fe20000000000 */
[----:B------:R-:W-:-:S04]  /*d130*/  IMAD.WIDE R48, R3, 0x2, R48 ;  /* 0x0000000203307825 */ /* 0x000fc800078e0230 */
[----:B------:R0:W2:Y:S01]  /*d140*/  SHFL.BFLY PT, R143, R55, 0x10, 0x1f ;  /* 0x0e001f00378f7f89 */ /* 0x0000a200000e0000 */
[----:B----4-:R-:W-:-:S04]  /*d150*/  IMAD.WIDE R20, R3, 0x2, R46 ;  /* 0x0000000203147825 */ /* 0x010fc800078e022e */
[----:B------:R-:W-:-:S04]  /*d160*/  IMAD.WIDE R6, R3, 0x2, R44 ;  /* 0x0000000203067825 */ /* 0x000fc800078e022c */
[----:B------:R-:W-:Y:S01]  /*d170*/  IMAD.WIDE R4, R3, 0x2, R42 ;  /* 0x0000000203047825 */ /* 0x000fe200078e022a */
[----:B01---5:R-:W-:Y:S06]  /*d180*/  @!P0 BRA `(.L_x_18) ;  /* 0x0000006400748947 */ /* 0x023fec0003800000 */
.L_x_26:
[----:B------:R-:W3:Y:S04]  /*d190*/  LDL.64 R22, [R1+0x10] ;  /* 0x0000100001167983 */ /* 0x000ee80000100a00 */
[----:B------:R-:W4:Y:S04]  /*d1a0*/  LDL.64 R24, [R1+0x20] ;  /* 0x0000200001187983 */ /* 0x000f280000100a00 */
[----:B------:R-:W5:Y:S04]  /*d1b0*/  LDL.64 R26, [R1] ;  /* 0x00000000011a7983 */ /* 0x000f680000100a00 */
[----:B--2---:R-:W2:Y:S04]  /*d1c0*/  LDL.64 R52, [R1+0x40] ;  /* 0x0000400001347983 */ /* 0x004ea80000100a00 */
[----:B------:R-:W2:Y:S04]  /*d1d0*/  LDL.64 R88, [R1+0x38] ;  /* 0x0000380001587983 */ /* 0x000ea80000100a00 */
[----:B------:R-:W2:Y:S04]  /*d1e0*/  LDL.64 R68, [R1+0x8] ;  /* 0x0000080001447983 */ /* 0x000ea80000100a00 */
[----:B------:R-:W2:Y:S04]  /*d1f0*/  LDL.64 R70, [R1+0x30] ;  /* 0x0000300001467983 */ /* 0x000ea80000100a00 */
[----:B------:R-:W2:Y:S04]  /*d200*/  LDL.64 R86, [R1+0x28] ;  /* 0x0000280001567983 */ /* 0x000ea80000100a00 */
[----:B------:R-:W2:Y:S04]  /*d210*/  LDL.64 R84, [R1+0x18] ;  /* 0x0000180001547983 */ /* 0x000ea80000100a00 */
[----:B------:R-:W2:Y:S04]  /*d220*/  LDG.E.U16 R47, desc[UR8][R20.64] ;  /* 0x00000008142f7981 */ /* 0x000ea8000c1e1500 */
[----:B------:R0:W2:Y:S04]  /*d230*/  LDG.E.U16 R46, desc[UR8][R6.64] ;  /* 0x00000008062e7981 */ /* 0x0000a8000c1e1500 */
[----:B------:R1:W2:Y:S04]  /*d240*/  LDG.E.U16 R45, desc[UR8][R4.64] ;  /* 0x00000008042d7981 */ /* 0x0002a8000c1e1500 */
[----:B------:R-:W2:Y:S01]  /*d250*/  LDG.E.U16 R48, desc[UR8][R48.64] ;  /* 0x0000000830307981 */ /* 0x000ea2000c1e1500 */
[----:B0-----:R-:W-:-:S04]  /*d260*/  IMAD.WIDE R6, R3, 0x2, R248 ;  /* 0x0000000203067825 */ /* 0x001fc800078e02f8 */
[C---:B-1----:R-:W-:Y:S01]  /*d270*/  IMAD.WIDE R4, R3.reuse, 0x2, R244 ;  /* 0x0000000203047825 */ /* 0x042fe200078e02f4 */
[----:B------:R0:W2:Y:S04]  /*d280*/  LDG.E.U16 R41, desc[UR8][R6.64] ;  /* 0x0000000806297981 */ /* 0x0000a8000c1e1500 */
[----:B------:R1:W2:Y:S01]  /*d290*/  LDG.E.U16 R40, desc[UR8][R4.64] ;  /* 0x0000000804287981 */ /* 0x0002a2000c1e1500 */
        /* <DEDUP_REMOVED lines=8> */
[----:B------:R-:W-:-:S04]  /*d320*/  IMAD.WIDE R50, R3, 0x2, R180 ;  /* 0x0000000203327825 */ /* 0x000fc800078e02b4 */
[----:B0-----:R-:W-:-:S04]  /*d330*/  IMAD.WIDE R6, R3, 0x2, R188 ;  /* 0x0000000203067825 */ /* 0x001fc800078e02bc */
[----:B-1----:R-:W-:-:S04]  /*d340*/  IMAD.WIDE R4, R3, 0x2, R184 ;  /* 0x0000000203047825 */ /* 0x002fc800078e02b8 */
[----:B------:R-:W-:-:S05]  /*d350*/  IMAD.WIDE R66, R3, 0x2, R160 ;  /* 0x0000000203427825 */ /* 0x000fca00078e02a0 */
[----:B------:R-:W2:Y:S01]  /*d360*/  LDG.E.U16 R49, desc[UR8][R66.64] ;  /* 0x0000000842317981 */ /* 0x000ea2000c1e1500 */
[----:B---3--:R-:W-:-:S04]  /*d370*/  IMAD.WIDE R22, R3, 0x2, R22 ;  /* 0x0000000203167825 */ /* 0x008fc800078e0216 */
[C---:B----4-:R-:W-:Y:S01]  /*d380*/  IMAD.WIDE R24, R3.reuse, 0x2, R24 ;  /* 0x0000000203187825 */ /* 0x050fe200078e0218 */
[----:B------:R0:W3:Y:S03]  /*d390*/  LDG.E.U16 R43, desc[UR8][R22.64] ;  /* 0x00000008162b7981 */ /* 0x0000e6000c1e1500 */
[C---:B-----5:R-:W-:Y:S01]  /*d3a0*/  IMAD.WIDE R20, R3.reuse, 0x2, R26 ;  /* 0x0000000203147825 */ /* 0x060fe200078e021a */
[----:B------:R1:W4:Y:S04]  /*d3b0*/  LDG.E.U16 R44, desc[UR8][R24.64] ;  /* 0x00000008182c7981 */ /* 0x000328000c1e1500 */
[----:B------:R5:W4:Y:S01]  /*d3c0*/  LDG.E.U16 R42, desc[UR8][R20.64] ;  /* 0x00000008142a7981 */ /* 0x000b22000c1e1500 */
[----:B0-----:R-:W-:-:S03]  /*d3d0*/  IMAD.WIDE R22, R3, 0x2, R236 ;  /* 0x0000000203167825 */ /* 0x001fc600078e02ec */
[----:B------:R-:W4:Y:S01]  /*d3e0*/  LDG.E.U16 R26, desc[UR8][R6.64] ;  /* 0x00000008061a7981 */ /* 0x000f22000c1e1500 */
[----:B-1----:R-:W-:-:S03]  /*d3f0*/  IMAD.WIDE R24, R3, 0x2, R240 ;  /* 0x0000000203187825 */ /* 0x002fc600078e02f0 */
[----:B------:R0:W4:Y:S01]  /*d400*/  LDG.E.U16 R38, desc[UR8][R22.64] ;  /* 0x0000000816267981 */ /* 0x000122000c1e1500 */
[----:B-----5:R-:W-:-:S03]  /*d410*/  IMAD.WIDE R20, R3, 0x2, R232 ;  /* 0x0000000203147825 */ /* 0x020fc600078e02e8 */
[----:B------:R1:W5:Y:S04]  /*d420*/  LDG.E.U16 R39, desc[UR8][R24.64] ;  /* 0x0000000818277981 */ /* 0x000368000c1e1500 */
[----:B------:R1:W5:Y:S01]  /*d430*/  LDG.E.U16 R37, desc[UR8][R20.64] ;  /* 0x0000000814257981 */ /* 0x000362000c1e1500 */
[----:B0-----:R-:W-:-:S04]  /*d440*/  IMAD.WIDE R22, R3, 0x2, R216 ;  /* 0x0000000203167825 */ /* 0x001fc800078e02d8 */
[C---:B-1----:R-:W-:Y:S01]  /*d450*/  IMAD.WIDE R24, R3.reuse, 0x2, R220 ;  /* 0x0000000203187825 */ /* 0x042fe200078e02dc */
[----:B------:R0:W5:Y:S03]  /*d460*/  LDG.E.U16 R33, desc[UR8][R22.64] ;  /* 0x0000000816217981 */ /* 0x000166000c1e1500 */
[C---:B------:R-:W-:Y:S01]  /*d470*/  IMAD.WIDE R20, R3.reuse, 0x2, R212 ;  /* 0x0000000203147825 */ /* 0x040fe200078e02d4 */
[----:B------:R1:W5:Y:S04]  /*d480*/  LDG.E.U16 R34, desc[UR8][R24.64] ;  /* 0x0000000818227981 */ /* 0x000368000c1e1500 */
[----:B------:R1:W5:Y:S01]  /*d490*/  LDG.E.U16 R32, desc[UR8][R20.64] ;  /* 0x0000000814207981 */ /* 0x000362000c1e1500 */
[----:B0-----:R-:W-:-:S04]  /*d4a0*/  IMAD.WIDE R22, R3, 0x2, R196 ;  /* 0x0000000203167825 */ /* 0x001fc800078e02c4 */
[C---:B-1----:R-:W-:Y:S01]  /*d4b0*/  IMAD.WIDE R24, R3.reuse, 0x2, R200 ;  /* 0x0000000203187825 */ /* 0x042fe200078e02c8 */
[----:B------:R0:W5:Y:S03]  /*d4c0*/  LDG.E.U16 R28, desc[UR8][R22.64] ;  /* 0x00000008161c7981 */ /* 0x000166000c1e1500 */
[C---:B------:R-:W-:Y:S01]  /*d4d0*/  IMAD.WIDE R20, R3.reuse, 0x2, R192 ;  /* 0x0000000203147825 */ /* 0x040fe200078e02c0 */
[----:B------:R-:W5:Y:S04]  /*d4e0*/  LDG.E.U16 R29, desc[UR8][R24.64] ;  /* 0x00000008181d7981 */ /* 0x000f68000c1e1500 */
[----:B------:R1:W5:Y:S01]  /*d4f0*/  LDG.E.U16 R27, desc[UR8][R20.64] ;  /* 0x00000008141b7981 */ /* 0x000362000c1e1500 */
[----:B0-----:R-:W-:-:S03]  /*d500*/  IMAD.WIDE R22, R3, 0x2, R176 ;  /* 0x0000000203167825 */ /* 0x001fc600078e02b0 */
[----:B------:R0:W5:Y:S01]  /*d510*/  LDG.E.U16 R25, desc[UR8][R4.64] ;  /* 0x0000000804197981 */ /* 0x000162000c1e1500 */
[----:B------:R-:W-:-:S03]  /*d520*/  IMAD.WIDE R6, R3, 0x2, R168 ;  /* 0x0000000203067825 */ /* 0x000fc600078e02a8 */
[----:B------:R0:W5:Y:S01]  /*d530*/  LDG.E.U16 R24, desc[UR8][R50.64] ;  /* 0x0000000832187981 */ /* 0x000162000c1e1500 */
[----:B-1----:R-:W-:-:S03]  /*d540*/  IMAD.WIDE R20, R3, 0x2, R172 ;  /* 0x0000000203147825 */ /* 0x002fc600078e02ac */
[----:B------:R-:W5:Y:S01]  /*d550*/  LDG.E.U16 R23, desc[UR8][R22.64] ;  /* 0x0000000816177981 */ /* 0x000f62000c1e1500 */
[----:B0-----:R-:W-:-:S04]  /*d560*/  IMAD.WIDE R4, R3, 0x2, R164 ;  /* 0x0000000203047825 */ /* 0x001fc800078e02a4 */
[C---:B------:R-:W-:Y:S01]  /*d570*/  IMAD.WIDE R50, R3.reuse, 0x2, R156 ;  /* 0x0000000203327825 */ /* 0x040fe200078e029c */
[----:B------:R-:W5:Y:S03]  /*d580*/  LDG.E.U16 R22, desc[UR8][R20.64] ;  /* 0x0000000814167981 */ /* 0x000f66000c1e1500 */
[C---:B--2---:R-:W-:Y:S02]  /*d590*/  IMAD.WIDE R52, R3.reuse, 0x2, R52 ;  /* 0x0000000203347825 */ /* 0x044fe400078e0234 */
[----:B------:R-:W2:Y:S02]  /*d5a0*/  LDG.E.U16 R50, desc[UR8][R50.64] ;  /* 0x0000000832327981 */ /* 0x000ea4000c1e1500 */
[C---:B------:R-:W-:Y:S02]  /*d5b0*/  IMAD.WIDE R66, R3.reuse, 0x2, R68 ;  /* 0x0000000203427825 */ /* 0x040fe400078e0244 */
[----:B------:R-:W2:Y:S04]  /*d5c0*/  LDG.E.U16 R52, desc[UR8][R52.64] ;  /* 0x0000000834347981 */ /* 0x000ea8000c1e1500 */
[----:B------:R0:W2:Y:S04]  /*d5d0*/  LDG.E.U16 R21, desc[UR8][R6.64] ;  /* 0x0000000806157981 */ /* 0x0000a8000c1e1500 */
[----:B------:R1:W2:Y:S01]  /*d5e0*/  LDG.E.U16 R20, desc[UR8][R4.64] ;  /* 0x0000000804147981 */ /* 0x0002a2000c1e1500 */
[----:B------:R-:W-:-:S04]  /*d5f0*/  IMAD.WIDE R70, R3, 0x2, R70 ;  /* 0x0000000203467825 */ /* 0x000fc800078e0246 */
[C---:B0-----:R-:W-:Y:S01]  /*d600*/  IMAD.WIDE R6, R3.reuse, 0x2, R152 ;  /* 0x0000000203067825 */ /* 0x041fe200078e0298 */
[----:B------:R-:W2:Y:S03]  /*d610*/  LDG.E.U16 R54, desc[UR8][R70.64] ;  /* 0x0000000846367981 */ /* 0x000ea6000c1e1500 */
[C---:B-1----:R-:W-:Y:S01]  /*d620*/  IMAD.WIDE R4, R3.reuse, 0x2, R88 ;  /* 0x0000000203047825 */ /* 0x042fe200078e0258 */
[----:B------:R0:W2:Y:S03]  /*d630*/  LDG.E.U16 R51, desc[UR8][R6.64] ;  /* 0x0000000806337981 */ /* 0x0000a6000c1e1500 */
[C---:B------:R-:W-:Y:S01]  /*d640*/  IMAD.WIDE R68, R3.reuse, 0x2, R250 ;  /* 0x0000000203447825 */ /* 0x040fe200078e02fa */
[----:B------:R1:W2:Y:S03]  /*d650*/  LDG.E.U16 R53, desc[UR8][R4.64] ;  /* 0x0000000804357981 */ /* 0x0002a6000c1e1500 */
[----:B0-----:R-:W-:-:S02]  /*d660*/  IMAD.WIDE R6, R3, 0x2, R84 ;  /* 0x0000000203067825 */ /* 0x001fc400078e0254 */
[----:B------:R0:W2:Y:S02]  /*d670*/  LDG.E.U16 R84, desc[UR8][R66.64] ;  /* 0x0000000842547981 */ /* 0x0000a4000c1e1500 */
[C---:B-1----:R-:W-:Y:S02]  /*d680*/  IMAD.WIDE R4, R3.reuse, 0x2, R86 ;  /* 0x0000000203047825 */ /* 0x042fe400078e0256 */
[----:B------:R1:W2:Y:S02]  /*d690*/  LDG.E.U16 R85, desc[UR8][R68.64] ;  /* 0x0000000844557981 */ /* 0x0002a4000c1e1500 */
[C---:B------:R-:W-:Y:S02]  /*d6a0*/  IMAD.WIDE R70, R3.reuse, 0x2, R230 ;  /* 0x0000000203467825 */ /* 0x040fe400078e02e6 */
[----:B------:R1:W2:Y:S02]  /*d6b0*/  LDG.E.U16 R78, desc[UR8][R4.64] ;  /* 0x00000008044e7981 */ /* 0x0002a4000c1e1500 */
        /* <DEDUP_REMOVED lines=43> */
[----:B------:R-:W2:Y:S02]  /*d970*/  LDG.E.U16 R66, desc[UR8][R66.64] ;  /* 0x0000000842427981 */ /* 0x000ea4000c1e1500 */
[C---:B-1----:R-:W-:Y:S02]  /*d980*/  IMAD.WIDE R4, R3.reuse, 0x2, R166 ;  /* 0x0000000203047825 */ /* 0x042fe400078e02a6 */
[----:B------:R-:W2:Y:S02]  /*d990*/  LDG.E.U16 R68, desc[UR8][R68.64] ;  /* 0x0000000844447981 */ /* 0x000ea4000c1e1500 */
[----:B------:R-:W-:Y:S02]  /*d9a0*/  IMAD.WIDE R6, R3, 0x2, R162 ;  /* 0x0000000203067825 */ /* 0x000fe400078e02a2 */
[----:B------:R0:W2:Y:S04]  /*d9b0*/  LDG.E.U16 R106, desc[UR8][R4.64] ;  /* 0x00000008046a7981 */ /* 0x0000a8000c1e1500 */
[----:B------:R1:W2:Y:S04]  /*d9c0*/  LDG.E.U16 R107, desc[UR8][R6.64] ;  /* 0x00000008066b7981 */ /* 0x0002a8000c1e1500 */
[----:B------:R-:W2:Y:S01]  /*d9d0*/  LDG.E.U16 R70, desc[UR8][R70.64] ;  /* 0x0000000846467981 */ /* 0x000ea2000c1e1500 */
[----:B------:R-:W-:-:S02]  /*d9e0*/  F2FP.F16.F32.PACK_AB R8, R73, R8 ;  /* 0x000000084908723e */ /* 0x000fc400000000ff */
[----:B0-----:R-:W-:Y:S02]  /*d9f0*/  F2FP.F16.F32.PACK_AB R4, R81, R82 ;  /* 0x000000525104723e */ /* 0x001fe400000000ff */
[----:B------:R-:W-:Y:S02]  /*da00*/  F2FP.F16.F32.PACK_AB R5, R80, R79 ;  /* 0x0000004f5005723e */ /* 0x000fe400000000ff */
[----:B-1----:R-:W-:Y:S02]  /*da10*/  F2FP.F16.F32.PACK_AB R6, R77, R76 ;  /* 0x0000004c4d06723e */ /* 0x002fe400000000ff */
[----:B------:R-:W-:Y:S02]  /*da20*/  F2FP.F16.F32.PACK_AB R7, R75, R74 ;  /* 0x0000004a4b07723e */ /* 0x000fe400000000ff */
[----:B------:R-:W-:Y:S02]  /*da30*/  F2FP.F16.F32.PACK_AB R9, R72, R9 ;  /* 0x000000094809723e */ /* 0x000fe400000000ff */
[----:B------:R-:W-:-:S02]  /*da40*/  F2FP.F16.F32.PACK_AB R10, R65, R10 ;  /* 0x0000000a410a723e */ /* 0x000fc400000000ff */
[----:B------:R-:W-:Y:S02]  /*da50*/  F2FP.F16.F32.PACK_AB R11, R64, R11 ;  /* 0x0000000b400b723e */ /* 0x000fe400000000ff */
        /* <DEDUP_REMOVED lines=8> */
[----:B------:R-:W-:Y:S01]  /*dae0*/  STS.U16 [R133+UR4+0x20000], R48 ;  /* 0x0200003085007988 */ /* 0x000fe20008000404 */
[----:B------:R-:W-:-:S03]  /*daf0*/  FADD R143, R55, R143 ;  /* 0x0000008f378f7221 */ /* 0x000fc60000000000 */
        /* <DEDUP_REMOVED lines=9> */
[----:B---3--:R-:W-:Y:S04]  /*db90*/  STS.U16 [R133+UR4+0x21400], R43 ;  /* 0x0214002b85007988 */ /* 0x008fe80008000404 */
[----:B----4-:R-:W-:Y:S04]  /*dba0*/  STS.U16 [R133+UR4+0x21000], R44 ;  /* 0x0210002c85007988 */ /* 0x010fe80008000404 */
[----:B------:R-:W-:Y:S04]  /*dbb0*/  STS.U16 [R133+UR4+0x21800], R42 ;  /* 0x0218002a85007988 */ /* 0x000fe80008000404 */
[----:B------:R-:W-:Y:S04]  /*dbc0*/  STS.U16 [R133+UR4+0x25800], R26 ;  /* 0x0258001a85007988 */ /* 0x000fe80008000404 */
[----:B------:R-:W-:Y:S04]  /*dbd0*/  STS.U16 [R133+UR4+0x22800], R38 ;  /* 0x0228002685007988 */ /* 0x000fe80008000404 */
[----:B-----5:R-:W-:Y:S04]  /*dbe0*/  STS.U16 [R133+UR4+0x22400], R39 ;  /* 0x0224002785007988 */ /* 0x020fe80008000404 */
[----:B------:R-:W-:Y:S04]  /*dbf0*/  STS.U16 [R133+UR4+0x22c00], R37 ;  /* 0x022c002585007988 */ /* 0x000fe80008000404 */
[----:B------:R-:W-:Y:S04]  /*dc00*/  STS.U16 [R133+UR4+0x27400], R49 ;  /* 0x0274003185007988 */ /* 0x000fe80008000404 */
[----:B------:R-:W-:Y:S04]  /*dc10*/  STS.U16 [R133+UR4+0x23c00], R33 ;  /* 0x023c002185007988 */ /* 0x000fe80008000404 */
[----:B------:R-:W-:Y:S04]  /*dc20*/  STS.U16 [R133+UR4+0x23800], R34 ;  /* 0x0238002285007988 */ /* 0x000fe80008000404 */
[----:B------:R-:W-:Y:S01]  /*dc30*/  STS.U16 [R133+UR4+0x24000], R32 ;  /* 0x0240002085007988 */ /* 0x000fe20008000404 */
[----:B------:R-:W-:Y:S01]  /*dc40*/  STTM.16dp32bit_t0_t15.x16 tmem[UR77], R4 ;  /* 0x00000004000079ed */ /* 0x000fe20008a0004d */
[----:B------:R-:W-:Y:S02]  /*dc50*/  STTM.16dp32bit_t16_t31.x16 tmem[UR77+0x10], R4 ;  /* 0x00001004000079ed */ /* 0x000fe40008a2004d */
[----:B------:R-:W-:Y:S04]  /*dc60*/  STS.U16 [R133+UR4+0x25000], R28 ;  /* 0x0250001c85007988 */ /* 0x000fe80008000404 */
[----:B------:R-:W-:Y:S04]  /*dc70*/  STS.U16 [R133+UR4+0x24c00], R29 ;  /* 0x024c001d85007988 */ /* 0x000fe80008000404 */
[----:B------:R-:W-:Y:S04]  /*dc80*/  STS.U16 [R133+UR4+0x25400], R27 ;  /* 0x0254001b85007988 */ /* 0x000fe80008000404 */
[----:B------:R-:W-:Y:S04]  /*dc90*/  STS.U16 [R133+UR4+0x25c00], R25 ;  /* 0x025c001985007988 */ /* 0x000fe80008000404 */
[----:B------:R-:W-:Y:S04]  /*dca0*/  STS.U16 [R133+UR4+0x26000], R24 ;  /* 0x0260001885007988 */ /* 0x000fe80008000404 */
[----:B------:R-:W-:Y:S04]  /*dcb0*/  STS.U16 [R133+UR4+0x26400], R23 ;  /* 0x0264001785007988 */ /* 0x000fe80008000404 */
[----:B------:R-:W-:Y:S04]  /*dcc0*/  STS.U16 [R133+UR4+0x26800], R22 ;  /* 0x0268001685007988 */ /* 0x000fe80008000404 */
[----:B--2---:R-:W-:Y:S04]  /*dcd0*/  STS.U16 [R133+UR4+0x27800], R50 ;  /* 0x0278003285007988 */ /* 0x004fe80008000404 */
        /* <DEDUP_REMOVED lines=34> */
[----:B------:R0:W-:Y:S01]  /*df00*/  STS.U16 [R145+UR4+0x27e00], R70 ;  /* 0x027e004691007988 */ /* 0x0001e20008000404 */
[----:B------:R-:W1:Y:S02]  /*df10*/  FENCE.VIEW.ASYNC.T ;  /* 0x00000000000073c6 */ /* 0x000e640000000200 */
[----:B-1----:R-:W-:Y:S06]  /*df20*/  BAR.SYNC.DEFER_BLOCKING 0x0 ;  /* 0x0000000000007b1d */ /* 0x002fec0000010000 */
[----:B0-----:R-:W0:Y:S01]  /*df30*/  LDTM.x128 R4, tmem[UR6] ;  /* 0x00000006000479ee */ /* 0x001e2200083c0000 */
[----:B------:R-:W-:Y:S01]  /*df40*/  NOP ;  /* 0x0000000000007918 */ /* 0x000fe20000000000 */
        /* <DEDUP_REMOVED lines=128> */
[----:B------:R0:W-:Y:S01]  /*e750*/  STTM.x128 tmem[UR6], R4 ;  /* 0x00000004000079ed */ /* 0x0001e200083c0006 */
[----:B------:R-:W1:Y:S02]  /*e760*/  FENCE.VIEW.ASYNC.T ;  /* 0x00000000000073c6 */ /* 0x000e640000000200 */
[----:B-1----:R-:W-:Y:S01]  /*e770*/  BAR.SYNC.DEFER_BLOCKING 0x0 ;  /* 0x0000000000007b1d */ /* 0x002fe20000010000 */
[----:B------:R-:W-:-:S05]  /*e780*/  LEA R252, R141, UR4, 0x3 ;  /* 0x000000048dfc7c11 */ /* 0x000fca000f8e18ff */
[----:B------:R1:W-:Y:S06]  /*e790*/  MEMBAR.ALL.CTA ;  /* 0x0000000000007992 */ /* 0x0003ec0000008000 */
[----:B-1----:R-:W1:Y:S01]  /*e7a0*/  FENCE.VIEW.ASYNC.S ;  /* 0x00000000000073c6 */ /* 0x002e620000000000 */
[----:B------:R-:W-:Y:S01]  /*e7b0*/  VIADD R252, R252, 0x28000 ;  /* 0x00028000fcfc7836 */ /* 0x000fe20000000000 */
[----:B-1----:R-:W-:Y:S01]  /*e7c0*/  BAR.SYNC.DEFER_BLOCKING 0x0 ;  /* 0x0000000000007b1d */ /* 0x002fe20000010000 */
[----:B0-----:R-:W-:-:S05]  /*e7d0*/  IMAD.MOV.U32 R36, RZ, RZ, R142 ;  /* 0x000000ffff247224 */ /* 0x001fca00078e008e */
[----:B------:R-:W-:Y:S05]  /*e7e0*/  @P6 BRA `(.L_x_19) ;  /* 0x0000000000906947 */ /* 0x000fea0003800000 */
[----:B------:R-:W2:Y:S01]  /*e7f0*/  LDL R131, [R1+0x90] ;  /* 0x0000900001837983 */ /* 0x000ea20000100800 */
[----:B------:R-:W-:Y:S02]  /*e800*/  ELECT P0, URZ, PT ;  /* 0x0000000000ff782f */ /* 0x000fe40003800000 */
[----:B------:R-:W-:Y:S01]  /*e810*/  MOV.SPILL R0, UR9 ;  /* 0x0000000900007c02 */ /* 0x000fe20009000f00 */
[----:B------:R-:W-:Y:S01]  /*e820*/  UMOV UR74, 0x0 ;  /* 0x00000000004a7882 */ /* 0x000fe20000000000 */
[----:B------:R-:W-:Y:S01]  /*e830*/  UMOV UR75, 0x8400010 ;  /* 0x08400010004b7882 */ /* 0x000fe20000000000 */
[----:B------:R-:W-:Y:S02]  /*e840*/  MOV.SPILL R6, UR8 ;  /* 0x0000000800067c02 */ /* 0x000fe40009000f00 */
[----:B------:R-:W-:Y:S02]  /*e850*/  R2UR UR8, R148 ;  /* 0x00000000940872ca */ /* 0x000fe400000e0000 */
[----:B------:R-:W-:-:S02]  /*e860*/  R2UR UR9, R149 ;  /* 0x00000000950972ca */ /* 0x000fc400000e0000 */
[----:B------:R-:W-:Y:S02]  /*e870*/  MOV.SPILL R7, UR7 ;  /* 0x0000000700077c02 */ /* 0x000fe40009000f00 */
[----:B------:R-:W-:Y:S01]  /*e880*/  MOV.SPILL R8, UR6 ;  /* 0x0000000600087c02 */ /* 0x000fe20009000f00 */
[----:B------:R-:W-:Y:S01]  /*e890*/  @P0 IMAD.MOV.U32 R5, RZ, RZ, 0x40004040 ;  /* 0x40004040ff050424 */ /* 0x000fe200078e00ff */
[----:B------:R-:W-:Y:S02]  /*e8a0*/  R2UR UR6, R146 ;  /* 0x00000000920672ca */ /* 0x000fe400000e0000 */
[----:B------:R-:W-:Y:S02]  /*e8b0*/  R2UR UR7, R147 ;  /* 0x00000000930772ca */ /* 0x000fe400000e0000 */
[----:B------:R-:W-:Y:S01]  /*e8c0*/  @P0 R2UR UR73, R5 ;  /* 0x00000000054902ca */ /* 0x000fe200000e0000 */
[----:B------:R-:W-:Y:S01]  /*e8d0*/  IMAD.MOV.U32 R5, RZ, RZ, RZ ;  /* 0x000000ffff057224 */ /* 0x000fe200078e00ff */
[----:B--2---:R-:W-:-:S13]  /*e8e0*/  R2UR UR72, R131 ;  /* 0x00000000834872ca */ /* 0x004fda00000e0000 */
[----:B------:R-:W-:-:S05]  /*e8f0*/  IMAD.U32 R4, RZ, RZ, UR72 ;  /* 0x00000048ff047e24 */ /* 0x000fca000f8e00ff */
[----:B------:R-:W-:Y:S01]  /*e900*/  @P0 R2UR UR72, R4 ;  /* 0x00000000044802ca */ /* 0x000fe200000e0000 */
[----:B------:R-:W-:-:S12]  /*e910*/  IMAD.MOV.U32 R4, RZ, RZ, R252 ;  /* 0x000000ffff047224 */ /* 0x000fd800078e00fc */
[----:B------:R0:W-:Y:S02]  /*e920*/  UTCHMMA tmem[UR76], gdesc[UR72], tmem[UR5], tmem[UR74], idesc[UR75], UPT ;  /* 0x00ff4a484c0079ea */ /* 0x0001e4000b800005 */
[----:B0-----:R-:W-:Y:S01]  /*e930*/  UIADD3 UR72, UPT, UPT, UR5, 0x148, URZ ;  /* 0x0000014805487890 */ /* 0x001fe2000fffe0ff */
[----:B------:R-:W-:-:S08]  /*e940*/  UMOV UR73, 0x8400010 ;  /* 0x0840001000497882 */ /* 0x000fd00000000000 */
[----:B------:R0:W-:Y:S02]  /*e950*/  UTCHMMA tmem[UR72], gdesc[UR42], tmem[UR5], tmem[UR74], idesc[UR75], UPT ;  /* 0x00ff4a2a480079ea */ /* 0x0001e4000b800005 */
[----:B0-----:R-:W-:Y:S01]  /*e960*/  UIADD3 UR74, UPT, UPT, UR5, 0x150, URZ ;  /* 0x00000150054a7890 */ /* 0x001fe2000fffe0ff */
[----:B------:R-:W-:-:S08]  /*e970*/  UMOV UR72, 0x0 ;  /* 0x0000000000487882 */ /* 0x000fd00000000000 */
[----:B------:R0:W-:Y:S02]  /*e980*/  UTCHMMA tmem[UR74], gdesc[UR8], tmem[UR5], tmem[UR72], idesc[UR73], UPT ;  /* 0x00ff48084a0079ea */ /* 0x0001e4000b800005 */
[----:B0-----:R-:W-:Y:S01]  /*e990*/  R2UR.FILL UR9, R0 ;  /* 0x00000000000972ca */ /* 0x001fe200004e0000 */
[----:B------:R-:W-:Y:S01]  /*e9a0*/  UIADD3 UR73, UPT, UPT, UR5, 0x158, URZ ;  /* 0x0000015805497890 */ /* 0x000fe2000fffe0ff */
[----:B------:R-:W-:Y:S01]  /*e9b0*/  @P0 MOV R0, R4 ;  /* 0x0000000400000202 */ /* 0x000fe20000000f00 */
[----:B------:R-:W-:Y:S01]  /*e9c0*/  UMOV UR74, 0x0 ;  /* 0x00000000004a7882 */ /* 0x000fe20000000000 */
[----:B------:R-:W-:Y:S02]  /*e9d0*/  R2UR.FILL UR8, R6 ;  /* 0x00000000060872ca */ /* 0x000fe400004e0000 */
[----:B------:R-:W-:-:S04]  /*e9e0*/  @P0 R2UR UR72, R0 ;  /* 0x00000000004802ca */ /* 0x000fc800000e0000 */
[----:B------:R0:W-:Y:S09]  /*e9f0*/  UTCHMMA tmem[UR73], gdesc[UR6], tmem[UR5], tmem[UR74], idesc[UR75], UPT ;  /* 0x00ff4a06490079ea */ /* 0x0001f2000b800005 */
[----:B------:R1:W-:Y:S01]  /*ea00*/  UTCBAR [UR72], URZ ;  /* 0x000000ff480073e9 */ /* 0x0003e200080000ff */
[----:B0-----:R-:W-:-:S02]  /*ea10*/  R2UR.FILL UR7, R7 ;  /* 0x00000000070772ca */ /* 0x001fc400004e0000 */
[----:B------:R-:W-:-:S15]  /*ea20*/  R2UR.FILL UR6, R8 ;  /* 0x00000000080672ca */ /* 0x000fde00004e0000 */
.L_x_19:
[----:B------:R-:W0:Y:S01]  /*ea30*/  S2R R4, SR_CTAID.X ;  /* 0x0000000000047919 */ /* 0x000e220000002500 */
[----:B------:R-:W2:Y:S01]  /*ea40*/  LDC R6, c[0x0][0x3d4] ;  /* 0x0000f500ff067b82 */ /* 0x000ea20000000800 */
[----:B------:R-:W-:Y:S01]  /*ea50*/  IADD3 R138, P0, PT, R138, 0x40, RZ ;  /* 0x000000408a8a7810 */ /* 0x000fe20007f1e0ff */
[----:B------:R-:W-:Y:S02]  /*ea60*/  VIADD R141, R141, 0x1 ;  /* 0x000000018d8d7836 */ /* 0x000fe40000000000 */
[----:B------:R-:W-:Y:S02]  /*ea70*/  FFMA R144, R140, R144, R143 ;  /* 0x000000908c907223 */ /* 0x000fe4000000008f */
[----:B------:R-:W-:Y:S01]  /*ea80*/  IMAD.X R139, RZ, RZ, R139, P0 ;  /* 0x000000ffff8b7224 */ /* 0x000fe200000e068b */
[----:B------:R-:W-:Y:S01]  /*ea90*/  ISETP.GT.AND P1, PT, R141, 0x1, PT ;  /* 0x000000018d00780c */ /* 0x000fe20003f24270 */
[----:B------:R-:W3:Y:S03]  /*eaa0*/  LDC R5, c[0x0][0x3c4] ;  /* 0x0000f100ff057b82 */ /* 0x000ee60000000800 */
[----:B------:R-:W-:-:S02]  /*eab0*/  SEL R0, RZ, 0x1, !P1 ;  /* 0x00000001ff007807 */ /* 0x000fc40004800000 */
[----:B------:R-:W-:Y:S02]  /*eac0*/  SEL R141, R141, RZ, !P1 ;  /* 0x000000ff8d8d7207 */ /* 0x000fe40004800000 */
[----:B------:R-:W-:Y:S01]  /*ead0*/  LOP3.LUT R142, R142, R0, RZ, 0x3c, !PT ;  /* 0x000000008e8e7212 */ /* 0x000fe200078e3cff */
[----:B------:R-:W-:Y:S02]  /*eae0*/  IMAD.MOV.U32 R0, RZ, RZ, R132 ;  /* 0x000000ffff007224 */ /* 0x000fe400078e0084 */
[----:B--2---:R-:W-:-:S05]  /*eaf0*/  IMAD.SHL.U32 R6, R6, 0x40, RZ ;  /* 0x0000004006067824 */ /* 0x004fca00078e00ff */
[----:B------:R-:W-:Y:S01]  /*eb00*/  IADD3 R3, PT, PT, R6, R3, RZ ;  /* 0x0000000306037210 */ /* 0x000fe20007ffe0ff */
[----:B0-----:R-:W-:Y:S02]  /*eb10*/  IMAD.SHL.U32 R4, R4, 0x80, RZ ;  /* 0x0000008004047824 */ /* 0x001fe400078e00ff */
[----:B---3--:R-:W-:-:S03]  /*eb20*/  IMAD.SHL.U32 R5, R5, 0x40, RZ ;  /* 0x0000004005057824 */ /* 0x008fc600078e00ff */
[----:B------:R-:W-:Y:S01]  /*eb30*/  ISETP.GE.U32.AND P0, PT, R138, R4, PT ;  /* 0x000000048a00720c */ /* 0x000fe20003f06070 */
[----:B------:R-:W-:-:S03]  /*eb40*/  IMAD.IADD R2, R5, 0x1, R2 ;  /* 0x0000000105027824 */ /* 0x000fc600078e0202 */
[----:B------:R-:W-:-:S13]  /*eb50*/  ISETP.GE.U32.AND.EX P0, PT, R139, RZ, PT, P0 ;  /* 0x000000ff8b00720c */ /* 0x000fda0003f06100 */
[----:B------:R-:W-:Y:S05]  /*eb60*/  @!P0 BRA `(.L_x_20) ;  /* 0xffffffb800ec8947 */ /* 0x000fea000383ffff */
[----:B------:R-:W-:Y:S02]  /*eb70*/  VIADD R4, R4, 0x80 ;  /* 0x0000008004047836 */ /* 0x000fe40000000000 */
[----:B------:R-:W-:-:S03]  /*eb80*/  IMAD.MOV.U32 R0, RZ, RZ, R132 ;  /* 0x000000ffff007224 */ /* 0x000fc600078e0084 */
[----:B------:R-:W-:-:S13]  /*eb90*/  ISETP.GE.AND P0, PT, R4, 0x1, PT ;  /* 0x000000010400780c */ /* 0x000fda0003f06270 */
[----:B------:R-:W-:Y:S05]  /*eba0*/  @!P0 BRA `(.L_x_15) ;  /* 0x0000000000108947 */ /* 0x000fea0003800000 */
[----:B------:R-:W-:-:S04]  /*ebb0*/  IMAD.U32 R3, R36, -0x80000000, RZ ;  /* 0x8000000024037824 */ /* 0x000fc800078e00ff */
[----:B------:R-:W0:Y:S02]  /*ebc0*/  SYNCS.PHASECHK.TRANS64.TRYWAIT P0, [R252+URZ], R3 ;  /* 0x00000003fc0075a7 */ /* 0x000e2400080011ff */
[----:B0-----:R-:W-:Y:S05]  /*ebd0*/  @!P0 BRA `(.L_x_21) ;  /* 0x0000004800ec8947 */ /* 0x001fea0003800000 */
.L_x_27:
[----:B------:R-:W-:-:S07]  /*ebe0*/  IMAD.MOV.U32 R0, RZ, RZ, R132 ;  /* 0x000000ffff007224 */ /* 0x000fce00078e0084 */
.L_x_15:
[----:B------:R-:W2:Y:S04]  /*ebf0*/  LDL.LU R237, [R1+0x274] ;  /* 0x0002740001ed7983 */ /* 0x000ea80000300800 */
[----:B------:R-:W3:Y:S01]  /*ec00*/  LDL.LU R236, [R1+0x270] ;  /* 0x0002700001ec7983 */ /* 0x000ee20000300800 */
[----:B------:R-:W-:Y:S01]  /*ec10*/  BAR.SYNC.DEFER_BLOCKING 0x0 ;  /* 0x0000000000007b1d */ /* 0x000fe20000010000 */
[----:B------:R-:W-:Y:S01]  /*ec20*/  FSETP.GEU.AND P0, PT, R144, 1.175494350822287508e-38, PT ;  /* 0x008000009000780b */ /* 0x000fe20003f0e000 */
[----:B------:R-:W-:-:S04]  /*ec30*/  IMAD.MOV.U32 R4, RZ, RZ, 0x3dc6b27f ;  /* 0x3dc6b27fff047424 */ /* 0x000fc800078e00ff */
[----:B------:R-:W0:Y:S01]  /*ec40*/  S2R R135, SR_TID.X ;  /* 0x0000000000877919 */ /* 0x000e220000002100 */
[----:B------:R-:W4:Y:S01]  /*ec50*/  S2R R157, SR_TID.X ;  /* 0x00000000009d7919 */ /* 0x000f220000002100 */
[----:B------:R-:W5:Y:S01]  /*ec60*/  S2R R155, SR_CTAID.X ;  /* 0x00000000009b7919 */ /* 0x000f620000002500 */
[----:B------:R-:W1:Y:S01]  /*ec70*/  S2R R235, SR_CTAID.Y ;  /* 0x0000000000eb7919 */ /* 0x000e620000002600 */
[----:B------:R-:W0:Y:S02]  /*ec80*/  @!P5 SYNCS.CCTL.IV [UR4+0x28000] ;  /* 0x02800000ff00d9b1 */ /* 0x000e240008000004 */
[----:B0-----:R-:W-:Y:S01]  /*ec90*/  BAR.SYNC.DEFER_BLOCKING 0x0 ;  /* 0x0000000000007b1d */ /* 0x001fe20000010000 */
[----:B------:R-:W-:Y:S02]  /*eca0*/  LOP3.LUT R135, R135, 0x80, RZ, 0xc0, !PT ;  /* 0x0000008087877812 */ /* 0x000fe400078ec0ff */
[----:B----4-:R-:W-:Y:S01]  /*ecb0*/  LOP3.LUT R234, R157, 0xff, RZ, 0xc0, !PT ;  /* 0x000000ff9dea7812 */ /* 0x010fe200078ec0ff */
[----:B-----5:R-:W-:-:S02]  /*ecc0*/  IMAD.SHL.U32 R155, R155, 0x80, RZ ;  /* 0x000000809b9b7824 */ /* 0x020fc400078e00ff */
[----:B------:R-:W2:Y:S03]  /*ecd0*/  @!P5 SYNCS.CCTL.IV [UR4+0x28008] ;  /* 0x02800800ff00d9b1 */ /* 0x000ea60008000004 */
[----:B------:R-:W-:Y:S01]  /*ece0*/  LOP3.LUT R233, R155, 0x7f, R157, 0xf8, !PT ;  /* 0x0000007f9be97812 */ /* 0x000fe200078ef89d */
[----:B--2---:R0:W-:Y:S01]  /*ecf0*/  STSM.16.M88 [R237], R144 ;  /* 0x00000090ed007844 */ /* 0x0041e20000000000 */
[----:B------:R-:W-:Y:S01]  /*ed00*/  BAR.SYNC.DEFER_BLOCKING 0x0 ;  /* 0x0000000000007b1d */ /* 0x000fe20000010000 */
[----:B0-----:R-:W-:-:S04]  /*ed10*/  @!P0 FMUL R144, R144, 8388608 ;  /* 0x4b00000090908820 */ /* 0x001fc80000400000 */
[C---:B------:R-:W-:Y:S01]  /*ed20*/  VIADD R2, R144.reuse, 0xc0cafb0d ;  /* 0xc0cafb0d90027836 */ /* 0x040fe20000000000 */
[----:B------:R-:W-:-:S04]  /*ed30*/  ISETP.GE.U32.AND P1, PT, R144, 0x7f800000, PT ;  /* 0x7f8000009000780c */ /* 0x000fc80003f26070 */
[----:B------:R-:W-:-:S05]  /*ed40*/  LOP3.LUT R3, R2, 0xff800000, RZ, 0xc0, !PT ;  /* 0xff80000002037812 */ /* 0x000fca00078ec0ff */
[----:B------:R-:W-:Y:S01]  /*ed50*/  IMAD.IADD R2, R144, 0x1, -R3 ;  /* 0x0000000190027824 */ /* 0x000fe200078e0a03 */
[----:B------:R-:W-:Y:S01]  /*ed60*/  I2FP.F32.S32 R3, R3 ;  /* 0x0000000300037245 */ /* 0x000fe20000201400 */
[----:B---3--:R-:W0:Y:S02]  /*ed70*/  LDSM.16.M88 R132, [R236+UR4] ;  /* 0x00000004ec84783b */ /* 0x008e240008000000 */
[----:B------:R-:W-:-:S04]  /*ed80*/  FADD R133, R2, -1 ;  /* 0xbf80000002857421 */ /* 0x000fc80000000000 */
[C---:B------:R-:W-:Y:S02]  /*ed90*/  FFMA.FTZ R2, R133.reuse, R4, -0.16845393180847167969 ;  /* 0xbe2c7f3085027423 */ /* 0x040fe40000010004 */
[----:B------:R-:W2:Y:S01]  /*eda0*/  LDTM.x128 R4, tmem[UR6] ;  /* 0x00000006000479ee */ /* 0x000ea200083c0000 */
[----:B------:R-:W-:Y:S01]  /*edb0*/  NOP ;  /* 0x0000000000007918 */ /* 0x000fe20000000000 */
[----:B------:R-:W-:-:S04]  /*edc0*/  FFMA.FTZ R2, R133, R2, 0.1716887056827545166 ;  /* 0x3e2fcf2a85027423 */ /* 0x000fc80000010002 */
[----:B------:R-:W-:-:S04]  /*edd0*/  FFMA.FTZ R2, R133, R2, -0.17900948226451873779 ;  /* 0xbe374e4385027423 */ /* 0x000fc80000010002 */
[----:B------:R-:W-:-:S04]  /*ede0*/  FFMA.FTZ R2, R133, R2, 0.20512372255325317383 ;  /* 0x3e520bf485027423 */ /* 0x000fc80000010002 */
[----:B------:R-:W-:-:S04]  /*edf0*/  FFMA.FTZ R2, R133, R2, -0.24046532809734344482 ;  /* 0xbe763c8b85027423 */ /* 0x000fc80000010002 */
[----:B------:R-:W-:-:S04]  /*ee00*/  FFMA.FTZ R2, R133, R2, 0.28857114911079406738 ;  /* 0x3e93bf9985027423 */ /* 0x000fc80000010002 */
[----:B------:R-:W-:-:S04]  /*ee10*/  FFMA.FTZ R2, R133, R2, -0.36067417263984680176 ;  /* 0xbeb8aa4985027423 */ /* 0x000fc80000010002 */
[----:B------:R-:W-:-:S04]  /*ee20*/  FFMA.FTZ R2, R133, R2, 0.48089820146560668945 ;  /* 0x3ef6384a85027423 */ /* 0x000fc80000010002 */
[C---:B------:R-:W-:Y:S01]  /*ee30*/  FFMA.FTZ R134, R133.reuse, R2, -0.72134751081466674805 ;  /* 0xbf38aa3b85867423 */ /* 0x040fe20000010002 */
[----:B------:R-:W-:Y:S01]  /*ee40*/  FSEL R2, RZ, -23, P0 ;  /* 0xc1b80000ff027808 */ /* 0x000fe20000000000 */
[----:B--2---:R-:W-:Y:S01]  /*ee50*/  BAR.SYNC.DEFER_BLOCKING 0x0 ;  /* 0x0000000000007b1d */ /* 0x004fe20000010000 */
[C---:B0-----:R-:W-:Y:S01]  /*ee60*/  FSETP.GT.AND P0, PT, |R132|.reuse, 8.50705917302346158658e+37, PT ;  /* 0x7e8000008400780b */ /* 0x041fe20003f04200 */
[----:B------:R-:W-:Y:S01]  /*ee70*/  FMUL R134, R133, R134 ;  /* 0x0000008685867220 */ /* 0x000fe20000400000 */
[----:B------:R-:W-:Y:S01]  /*ee80*/  FSETP.GEU.AND P2, PT, |R132|, 1.175494350822287508e-38, PT ;  /* 0x008000008400780b */ /* 0x000fe20003f4e200 */
[----:B------:R-:W-:Y:S01]  /*ee90*/  FFMA.FTZ R3, R3, 1.1920928955078125e-07, R2 ;  /* 0x3400000003037823 */ /* 0x000fe20000010002 */
[----:B------:R-:W-:Y:S01]  /*eea0*/  LEA R2, R135, UR4, 0x5 ;  /* 0x0000000487027c11 */ /* 0x000fe2000f8e28ff */
[----:B------:R-:W-:Y:S01]  /*eeb0*/  FMUL R134, R133, R134 ;  /* 0x0000008685867220 */ /* 0x000fe20000400000 */
[----:B------:R-:W-:-:S03]  /*eec0*/  LOP3.LUT R135, R157, 0x7f, RZ, 0xc0, !PT ;  /* 0x0000007f9d877812 */ /* 0x000fc600078ec0ff */
[----:B------:R-:W-:Y:S01]  /*eed0*/  FFMA.FTZ R134, R133, 1.4426950216293334961, R134 ;  /* 0x3fb8aa3b85867823 */ /* 0x000fe20000010086 */
[----:B------:R-:W-:Y:S02]  /*eee0*/  @P1 IMAD.MOV.U32 R133, RZ, RZ, 0x7f800000 ;  /* 0x7f800000ff851424 */ /* 0x000fe400078e00ff */
[----:B------:R-:W-:Y:S02]  /*eef0*/  IMAD R2, R135, 0x10, R2 ;  /* 0x0000001087027824 */ /* 0x000fe400078e0202 */
[----:B------:R-:W-:Y:S01]  /*ef00*/  @P0 FMUL R132, R132, 0.25 ;  /* 0x3e80000084840820 */ /* 0x000fe20000400000 */
[----:B------:R-:W-:Y:S01]  /*ef10*/  @P0 FMUL R6, R6, 0.25 ;  /* 0x3e80000006060820 */ /* 0x000fe20000400000 */
[----:B------:R-:W-:Y:S01]  /*ef20*/  @P0 FMUL R5, R5, 0.25 ;  /* 0x3e80000005050820 */ /* 0x000fe20000400000 */
[----:B------:R-:W-:Y:S01]  /*ef30*/  @P0 FMUL R7, R7, 0.25 ;  /* 0x3e80000007070820 */ /* 0x000fe20000400000 */
[----:B------:R-:W-:Y:S01]  /*ef40*/  @!P2 FMUL R132, R132, 16777216 ;  /* 0x4b8000008484a820 */ /* 0x000fe20000400000 */
[----:B------:R-:W-:Y:S01]  /*ef50*/  @P0 FMUL R11, R11, 0.25 ;  /* 0x3e8000000b0b0820 */ /* 0x000fe20000400000 */
[----:B------:R-:W-:Y:S01]  /*ef60*/  @P0 FMUL R8, R8, 0.25 ;  /* 0x3e80000008080820 */ /* 0x000fe20000400000 */
[----:B------:R-:W-:Y:S01]  /*ef70*/  @P0 FMUL R10, R10, 0.25 ;  /* 0x3e8000000a0a0820 */ /* 0x000fe20000400000 */
[----:B------:R-:W-:Y:S01]  /*ef80*/  @P0 FMUL R12, R12, 0.25 ;  /* 0x3e8000000c0c0820 */ /* 0x000fe20000400000 */
[----:B------:R-:W-:Y:S01]  /*ef90*/  @P0 FMUL R14, R14, 0.25 ;  /* 0x3e8000000e0e0820 */ /* 0x000fe20000400000 */
[----:B------:R-:W0:Y:S01]  /*efa0*/  MUFU.RCP R132, R132 ;  /* 0x0000008400847308 */ /* 0x000e220000001000 */
[----:B------:R-:W-:Y:S01]  /*efb0*/  @P0 FMUL R18, R18, 0.25 ;  /* 0x3e80000012120820 */ /* 0x000fe20000400000 */
[----:B------:R-:W-:Y:S01]  /*efc0*/  @P0 FMUL R4, R4, 0.25 ;  /* 0x3e80000004040820 */ /* 0x000fe20000400000 */
[----:B------:R-:W-:Y:S01]  /*efd0*/  @P0 FMUL R9, R9, 0.25 ;  /* 0x3e80000009090820 */ /* 0x000fe20000400000 */
[----:B------:R-:W-:Y:S01]  /*efe0*/  @P0 FMUL R13, R13, 0.25 ;  /* 0x3e8000000d0d0820 */ /* 0x000fe20000400000 */
[----:B------:R-:W-:Y:S01]  /*eff0*/  @P0 FMUL R15, R15, 0.25 ;  /* 0x3e8000000f0f0820 */ /* 0x000fe20000400000 */
[----:B------:R-:W-:Y:S01]  /*f000*/  @P0 FMUL R16, R16, 0.25 ;  /* 0x3e80000010100820 */ /* 0x000fe20000400000 */
[----:B------:R-:W-:Y:S01]  /*f010*/  @P0 FMUL R17, R17, 0.25 ;  /* 0x3e80000011110820 */ /* 0x000fe20000400000 */
[----:B------:R-:W-:Y:S01]  /*f020*/  @P0 FMUL R19, R19, 0.25 ;  /* 0x3e80000013130820 */ /* 0x000fe20000400000 */
[----:B------:R-:W-:Y:S01]  /*f030*/  @!P2 FMUL R6, R6, 16777216 ;  /* 0x4b8000000606a820 */ /* 0x000fe20000400000 */
        /* <DEDUP_REMOVED lines=15> */
[----:B------:R-:W-:Y:S01]  /*f130*/  FADD R3, R3, R134 ;  /* 0x0000008603037221 */ /* 0x000fe20000000000 */
        /* <DEDUP_REMOVED lines=15> */
[----:B------:R-:W-:Y:S01]  /*f230*/  FMUL R18, R132, R19 ;  /* 0x0000001384127220 */ /* 0x000fe20000400000 */
[----:B------:R-:W-:Y:S01]  /*f240*/  F2FP.F16.F32.PACK_AB R8, R6, R5 ;  /* 0x000000050608723e */ /* 0x000fe200000000ff */
[----:B------:R-:W-:Y:S01]  /*f250*/  @P0 FMUL R20, R20, 0.25 ;  /* 0x3e80000014140820 */ /* 0x000fe20000400000 */
        /* <DEDUP_REMOVED lines=14> */
[----:B------:R-:W-:Y:S01]  /*f340*/  @P0 FMUL R28, R28, 0.25 ;  /* 0x3e8000001c1c0820 */ /* 0x000fe20000400000 */
[----:B------:R-:W-:Y:S01]  /*f350*/  STS.128 [R2], R4 ;  /* 0x0000000402007388 */ /* 0x000fe20000000c00 */
[----:B------:R-:W-:Y:S01]  /*f360*/  @P0 FMUL R29, R29, 0.25 ;  /* 0x3e8000001d1d0820 */ /* 0x000fe20000400000 */
[----:B------:R-:W-:Y:S01]  /*f370*/  @P0 FMUL R30, R30, 0.25 ;  /* 0x3e8000001e1e0820 */ /* 0x000fe20000400000 */
[----:B------:R-:W-:Y:S01]  /*f380*/  @P0 FMUL R31, R31, 0.25 ;  /* 0x3e8000001f1f0820 */ /* 0x000fe20000400000 */
[----:B------:R-:W-:Y:S01]  /*f390*/  STS.128 [R2+0x800], R8 ;  /* 0x0008000802007388 */ /* 0x000fe20000000c00 */
        /* <DEDUP_REMOVED lines=100> */
[C---:B------:R-:W-:Y:S01]  /*f9e0*/  @P1 FFMA.FTZ R3, R144.reuse, R133, +INF ;  /* 0x7f80000090031423 */ /* 0x040fe20000010085 */
[----:B------:R-:W-:Y:S01]  /*f9f0*/  FSETP.NEU.AND P0, PT, R144, RZ, PT ;  /* 0x000000ff9000720b */ /* 0x000fe20003f0d000 */
[----:B------:R-:W-:Y:S01]  /*fa00*/  @!P2 FMUL R20, R20, 16777216 ;  /* 0x4b8000001414a820 */ /* 0x000fe20000400000 */
[----:B------:R-:W-:Y:S01]  /*fa10*/  @!P2 FMUL R22, R22, 16777216 ;  /* 0x4b8000001616a820 */ /* 0x000fe20000400000 */
[----:B------:R-:W-:Y:S01]  /*fa20*/  @!P2 FMUL R25, R25, 16777216 ;  /* 0x4b8000001919a820 */ /* 0x000fe20000400000 */
[----:B------:R-:W-:Y:S01]  /*fa30*/  FSEL R3, R3, -INF , P0 ;  /* 0xff80000003037808 */ /* 0x000fe20000000000 */
[----:B------:R-:W-:Y:S01]  /*fa40*/  @!P2 FMUL R27, R27, 16777216 ;  /* 0x4b8000001b1ba820 */ /* 0x000fe20000400000 */
[----:B------:R-:W-:Y:S01]  /*fa50*/  @!P2 FMUL R21, R21, 16777216 ;  /* 0x4b8000001515a820 */ /* 0x000fe20000400000 */
[----:B------:R-:W-:Y:S01]  /*fa60*/  @!P2 FMUL R23, R23, 16777216 ;  /* 0x4b8000001717a820 */ /* 0x000fe20000400000 */
[----:B------:R-:W-:Y:S01]  /*fa70*/  @!P2 FMUL R24, R24, 16777216 ;  /* 0x4b8000001818a820 */ /* 0x000fe20000400000 */
[----:B------:R-:W-:Y:S01]  /*fa80*/  FFMA R0, R3, 0.69314718246459960938, R0 ;  /* 0x3f31721803007823 */ /* 0x000fe20000000000 */
[----:B------:R-:W-:Y:S01]  /*fa90*/  BAR.SYNC.DEFER_BLOCKING 0x0 ;  /* 0x0000000000007b1d */ /* 0x000fe20000010000 */
[----:B------:R-:W-:Y:S01]  /*faa0*/  LEA R3, R234, UR4, 0x4 ;  /* 0x00000004ea037c11 */ /* 0x000fe2000f8e20ff */
        /* <DEDUP_REMOVED lines=22> */
[----:B------:R-:W-:Y:S01]  /*fc10*/  LDS.128 R4, [R3] ;  /* 0x0000000003047984 */ /* 0x000fe20000000c00 */
[C---:B------:R-:W-:Y:S01]  /*fc20*/  FMUL R150, R132.reuse, R33 ;  /* 0x0000002184967220 */ /* 0x040fe20000400000 */
[C---:B------:R-:W-:Y:S01]  /*fc30*/  FMUL R158, R132.reuse, R34 ;  /* 0x00000022849e7220 */ /* 0x040fe20000400000 */
[----:B------:R-:W-:Y:S01]  /*fc40*/  FMUL R153, R132, R35 ;  /* 0x0000002384997220 */ /* 0x000fe20000400000 */
[----:B------:R-:W-:Y:S01]  /*fc50*/  LDS.128 R8, [R3+0x1000] ;  /* 0x0010000003087984 */ /* 0x000fe20000000c00 */
[----:B------:R-:W-:Y:S01]  /*fc60*/  F2FP.F16.F32.PACK_AB R12, R22, R15 ;  /* 0x0000000f160c723e */ /* 0x000fe200000000ff */
[----:B------:R-:W-:Y:S01]  /*fc70*/  @!P2 FMUL R36, R36, 16777216 ;  /* 0x4b8000002424a820 */ /* 0x000fe20000400000 */
        /* <DEDUP_REMOVED lines=11> */
[----:B------:R-:W-:Y:S01]  /*fd30*/  BAR.SYNC.DEFER_BLOCKING 0x0 ;  /* 0x0000000000007b1d */ /* 0x000fe20000010000 */
[----:B------:R-:W-:Y:S01]  /*fd40*/  F2FP.F16.F32.PACK_AB R19, R153, R150 ;  /* 0x000000969913723e */ /* 0x000fe200000000ff */
        /* <DEDUP_REMOVED lines=22> */
[----:B------:R-:W-:Y:S01]  /*feb0*/  STS.128 [R2], R12 ;  /* 0x0000000c02007388 */ /* 0x000fe20000000c00 */
[C---:B------:R-:W-:Y:S01]  /*fec0*/  FMUL R149, R132.reuse, R48 ;  /* 0x0000003084957220 */ /* 0x040fe20000400000 */
[C---:B------:R-:W-:Y:S01]  /*fed0*/  FMUL R147, R132.reuse, R49 ;  /* 0x0000003184937220 */ /* 0x040fe20000400000 */
[C---:B------:R-:W-:Y:S01]  /*fee0*/  FMUL R154, R132.reuse, R50 ;  /* 0x00000032849a7220 */ /* 0x040fe20000400000 */
[----:B------:R-:W-:Y:S01]  /*fef0*/  STS.128 [R2+0x800], R16 ;  /* 0x0008001002007388 */ /* 0x000fe20000000c00 */
[----:B------:R-:W-:Y:S01]  /*ff00*/  FMUL R156, R132, R51 ;  /* 0x00000033849c7220 */ /* 0x000fe20000400000 */
[----:B------:R-:W-:Y:S01]  /*ff10*/  F2FP.F16.F32.PACK_AB R20, R23, R20 ;  /* 0x000000141714723e */ /* 0x000fe200000000ff */
[----:B------:R-:W-:Y:S01]  /*ff20*/  @!P2 FMUL R54, R54, 16777216 ;  /* 0x4b8000003636a820 */ /* 0x000fe20000400000 */
[----:B------:R-:W-:Y:S01]  /*ff30*/  BAR.SYNC.DEFER_BLOCKING 0x0 ;  /* 0x0000000000007b1d */ /* 0x000fe20000010000 */
        /* <DEDUP_REMOVED lines=23> */
[----:B------:R-:W-:Y:S01]  /*100b0*/  LDS.128 R12, [R3] ;  /* 0x00000000030c7984 */ /* 0x000fe20000000c00 */
[C---:B------:R-:W-:Y:S01]  /*100c0*/  FMUL R28, R132.reuse, R52 ;  /* 0x00000034841c7220 */ /* 0x040fe20000400000 */
[C---:B------:R-:W-:Y:S01]  /*100d0*/  FMUL R54, R132.reuse, R63 ;  /* 0x0000003f84367220 */ /* 0x040fe20000400000 */
[C---:B------:R-:W-:Y:S01]  /*100e0*/  FMUL R32, R132.reuse, R53 ;  /* 0x0000003584207220 */ /* 0x040fe20000400000 */
[----:B------:R-:W-:Y:S01]  /*100f0*/  LDS.128 R16, [R3+0x1000] ;  /* 0x0010000003107984 */ /* 0x000fe20000000c00 */
[C---:B------:R-:W-:Y:S01]  /*10100*/  FMUL R56, R132.reuse, R56 ;  /* 0x0000003884387220 */ /* 0x040fe20000400000 */
[C---:B------:R-:W-:Y:S01]  /*10110*/  FMUL R33, R132.reuse, R57 ;  /* 0x0000003984217220 */ /* 0x040fe20000400000 */
[C---:B------:R-:W-:Y:S01]  /*10120*/  FMUL R31, R132.reuse, R58 ;  /* 0x0000003a841f7220 */ /* 0x040fe20000400000 */
[----:B------:R-:W-:Y:S01]  /*10130*/  BAR.SYNC.DEFER_BLOCKING 0x0 ;  /* 0x0000000000007b1d */ /* 0x000fe20000010000 */
        /* <DEDUP_REMOVED lines=23> */
[----:B------:R-:W-:Y:S01]  /*102b0*/  STS.128 [R2], R20 ;  /* 0x0000001402007388 */ /* 0x000fe20000000c00 */
[----:B------:R-:W-:Y:S01]  /*102c0*/  F2FP.F16.F32.PACK_AB R35, R66, R65 ;  /* 0x000000414223723e */ /* 0x000fe200000000ff */
[----:B------:R-:W-:Y:S01]  /*102d0*/  @!P2 FMUL R71, R71, 16777216 ;  /* 0x4b8000004747a820 */ /* 0x000fe20000400000 */
[----:B------:R-:W-:Y:S01]  /*102e0*/  @!P2 FMUL R76, R76, 16777216 ;  /* 0x4b8000004c4ca820 */ /* 0x000fe20000400000 */
[----:B------:R-:W-:Y:S01]  /*102f0*/  STS.128 [R2+0x800], R24 ;  /* 0x0008001802007388 */ /* 0x000fe20000000c00 */
[----:B------:R-:W-:Y:S01]  /*10300*/  @!P2 FMUL R77, R77, 16777216 ;  /* 0x4b8000004d4da820 */ /* 0x000fe20000400000 */
[----:B------:R-:W-:Y:S01]  /*10310*/  @!P2 FMUL R78, R78, 16777216 ;  /* 0x4b8000004e4ea820 */ /* 0x000fe20000400000 */
[----:B------:R-:W-:Y:S01]  /*10320*/  @!P2 FMUL R79, R79, 16777216 ;  /* 0x4b8000004f4fa820 */ /* 0x000fe20000400000 */
[----:B------:R-:W-:Y:S01]  /*10330*/  BAR.SYNC.DEFER_BLOCKING 0x0 ;  /* 0x0000000000007b1d */ /* 0x000fe20000010000 */
        /* <DEDUP_REMOVED lines=23> */
[----:B------:R-:W-:Y:S01]  /*104b0*/  LDS.128 R20, [R3] ;  /* 0x0000000003147984 */ /* 0x000fe20000000c00 */
[----:B------:R-:W-:Y:S01]  /*104c0*/  F2FP.F16.F32.PACK_AB R41, R38, R41 ;  /* 0x000000292629723e */ /* 0x000fe200000000ff */
[----:B------:R-:W-:Y:S01]  /*104d0*/  @!P2 FMUL R87, R87, 16777216 ;  /* 0x4b8000005757a820 */ /* 0x000fe20000400000 */
[----:B------:R-:W-:Y:S01]  /*104e0*/  F2FP.F16.F32.PACK_AB R40, R71, R40 ;  /* 0x000000284728723e */ /* 0x000fe200000000ff */
[----:B------:R-:W-:Y:S01]  /*104f0*/  LDS.128 R24, [R3+0x1000] ;  /* 0x0010000003187984 */ /* 0x000fe20000000c00 */
[----:B------:R-:W-:Y:S01]  /*10500*/  F2FP.F16.F32.PACK_AB R38, R57, R76 ;  /* 0x0000004c3926723e */ /* 0x000fe200000000ff */
[----:B------:R-:W-:Y:S01]  /*10510*/  @!P2 FMUL R92, R92, 16777216 ;  /* 0x4b8000005c5ca820 */ /* 0x000fe20000400000 */
[----:B------:R-:W-:Y:S01]  /*10520*/  F2FP.F16.F32.PACK_AB R42, R79, R42 ;  /* 0x0000002a4f2a723e */ /* 0x000fe200000000ff */
[----:B------:R-:W-:Y:S01]  /*10530*/  BAR.SYNC.DEFER_BLOCKING 0x0 ;  /* 0x0000000000007b1d */ /* 0x000fe20000010000 */
        /* <DEDUP_REMOVED lines=28> */
[C---:B------:R-:W-:Y:S01]  /*10700*/  FMUL R52, R132.reuse, R95 ;  /* 0x0000005f84347220 */ /* 0x040fe20000400000 */
[C---:B------:R-:W-:Y:S01]  /*10710*/  FMUL R87, R132.reuse, R96 ;  /* 0x0000006084577220 */ /* 0x040fe20000400000 */
[C---:B------:R-:W-:Y:S01]  /*10720*/  FMUL R97, R132.reuse, R97 ;  /* 0x0000006184617220 */ /* 0x040fe20000400000 */
[----:B------:R-:W-:Y:S01]  /*10730*/  BAR.SYNC.DEFER_BLOCKING 0x0 ;  /* 0x0000000000007b1d */ /* 0x000fe20000010000 */
[C---:B------:R-:W-:Y:S01]  /*10740*/  FMUL R98, R132.reuse, R98 ;  /* 0x0000006284627220 */ /* 0x040fe20000400000 */
[----:B------:R-:W-:Y:S01]  /*10750*/  FMUL R62, R132, R99 ;  /* 0x00000063843e7220 */ /* 0x000fe20000400000 */
[----:B------:R-:W-:Y:S01]  /*10760*/  @!P2 FMUL R106, R106, 16777216 ;  /* 0x4b8000006a6aa820 */ /* 0x000fe20000400000 */
[----:B------:R-:W-:Y:S01]  /*10770*/  @!P2 FMUL R107, R107, 16777216 ;  /* 0x4b8000006b6ba820 */ /* 0x000fe20000400000 */
[----:B------:R-:W-:-:S03]  /*10780*/  F2FP.F16.F32.PACK_AB R56, R44, R85 ;  /* 0x000000552c38723e */ /* 0x000fc600000000ff */
[----:B------:R-:W1:Y:S01]  /*10790*/  LDC.64 R54, c[0x0][0x3e0] ;  /* 0x0000f800ff367b82 */ /* 0x000e620000000a00 */
[----:B------:R-:W-:Y:S01]  /*107a0*/  F2FP.F16.F32.PACK_AB R86, R59, R92 ;  /* 0x0000005c3b56723e */ /* 0x000fe200000000ff */
[C---:B------:R-:W-:Y:S01]  /*107b0*/  FMUL R51, R132.reuse, R106 ;  /* 0x0000006a84337220 */ /* 0x040fe20000400000 */
[----:B------:R-:W-:Y:S01]  /*107c0*/  F2FP.F16.F32.PACK_AB R84, R45, R84 ;  /* 0x000000542d54723e */ /* 0x000fe200000000ff */
[----:B------:R-:W-:Y:S01]  /*107d0*/  FMUL R50, R132, R107 ;  /* 0x0000006b84327220 */ /* 0x000fe20000400000 */
[----:B------:R-:W-:Y:S01]  /*107e0*/  F2FP.F16.F32.PACK_AB R85, R49, R88 ;  /* 0x000000583155723e */ /* 0x000fe200000000ff */
[----:B------:R-:W-:Y:S01]  /*107f0*/  @!P2 FMUL R101, R101, 16777216 ;  /* 0x4b8000006565a820 */ /* 0x000fe20000400000 */
[----:B------:R-:W-:Y:S01]  /*10800*/  F2FP.F16.F32.PACK_AB R57, R48, R89 ;  /* 0x000000593039723e */ /* 0x000fe200000000ff */
[----:B------:R-:W0:Y:S01]  /*10810*/  LDC.64 R106, c[0x0][0x398] ;  /* 0x0000e600ff6a7b82 */ /* 0x000e220000000a00 */
[----:B------:R-:W-:Y:S01]  /*10820*/  F2FP.F16.F32.PACK_AB R58, R52, R93 ;  /* 0x0000005d343a723e */ /* 0x000fe200000000ff */
[----:B------:R-:W-:Y:S01]  /*10830*/  @!P2 FMUL R103, R103, 16777216 ;  /* 0x4b8000006767a820 */ /* 0x000fe20000400000 */
[----:B------:R-:W-:Y:S01]  /*10840*/  F2FP.F16.F32.PACK_AB R87, R98, R87 ;  /* 0x000000576257723e */ /* 0x000fe200000000ff */
[----:B------:R-:W-:Y:S01]  /*10850*/  @!P2 FMUL R100, R100, 16777216 ;  /* 0x4b8000006464a820 */ /* 0x000fe20000400000 */
[----:B------:R-:W-:Y:S01]  /*10860*/  F2FP.F16.F32.PACK_AB R59, R62, R97 ;  /* 0x000000613e3b723e */ /* 0x000fe200000000ff */
[----:B------:R-:W-:Y:S01]  /*10870*/  @!P2 FMUL R102, R102, 16777216 ;  /* 0x4b8000006666a820 */ /* 0x000fe20000400000 */
[----:B------:R-:W-:Y:S01]  /*10880*/  @!P2 FMUL R104, R104, 16777216 ;  /* 0x4b8000006868a820 */ /* 0x000fe20000400000 */
[----:B------:R-:W2:Y:S01]  /*10890*/  LDC R90, c[0x0][0x3e8] ;  /* 0x0000fa00ff5a7b82 */ /* 0x000ea20000000800 */
[----:B------:R-:W-:Y:S01]  /*108a0*/  @!P2 FMUL R105, R105, 16777216 ;  /* 0x4b8000006969a820 */ /* 0x000fe20000400000 */
[----:B------:R-:W-:Y:S01]  /*108b0*/  LDS.128 R28, [R3] ;  /* 0x00000000031c7984 */ /* 0x000fe20000000c00 */
[C---:B------:R-:W-:Y:S01]  /*108c0*/  FMUL R101, R132.reuse, R101 ;  /* 0x0000006584657220 */ /* 0x040fe20000400000 */
[C---:B------:R-:W-:Y:S01]  /*108d0*/  FMUL R46, R132.reuse, R103 ;  /* 0x00000067842e7220 */ /* 0x040fe20000400000 */
[C---:B------:R-:W-:Y:S01]  /*108e0*/  FMUL R100, R132.reuse, R100 ;  /* 0x0000006484647220 */ /* 0x040fe20000400000 */
[----:B------:R-:W-:Y:S01]  /*108f0*/  LDS.128 R32, [R3+0x1000] ;  /* 0x0010000003207984 */ /* 0x000fe20000000c00 */
[----:B------:R-:W-:Y:S01]  /*10900*/  FMUL R47, R132, R102 ;  /* 0x00000066842f7220 */ /* 0x000fe20000400000 */
[----:B-1----:R-:W-:-:S02]  /*10910*/  IMAD R61, R235, R54, RZ ;  /* 0x00000036eb3d7224 */ /* 0x002fc400078e02ff */
[C---:B------:R-:W-:Y:S01]  /*10920*/  FMUL R104, R132.reuse, R104 ;  /* 0x0000006884687220 */ /* 0x040fe20000400000 */
[----:B------:R-:W-:Y:S01]  /*10930*/  BAR.SYNC.DEFER_BLOCKING 0x0 ;  /* 0x0000000000007b1d */ /* 0x000fe20000010000 */
[----:B------:R-:W-:Y:S02]  /*10940*/  IMAD R63, R233, R55, RZ ;  /* 0x00000037e93f7224 */ /* 0x000fe400078e02ff */
[----:B------:R-:W-:Y:S01]  /*10950*/  FMUL R105, R132, R105 ;  /* 0x0000006984697220 */ /* 0x000fe20000400000 */
[----:B------:R-:W-:Y:S01]  /*10960*/  IMAD.SHL.U32 R45, R61, 0x2, RZ ;  /* 0x000000023d2d7824 */ /* 0x000fe200078e00ff */
[----:B------:R-:W-:Y:S01]  /*10970*/  F2FP.F16.F32.PACK_AB R52, R46, R101 ;  /* 0x000000652e34723e */ /* 0x000fe200000000ff */
[----:B------:R-:W-:Y:S01]  /*10980*/  IMAD.SHL.U32 R60, R63, 0x2, RZ ;  /* 0x000000023f3c7824 */ /* 0x000fe200078e00ff */
[----:B------:R-:W-:Y:S01]  /*10990*/  F2FP.F16.F32.PACK_AB R100, R47, R100 ;  /* 0x000000642f64723e */ /* 0x000fe200000000ff */
[----:B------:R-:W-:Y:S01]  /*109a0*/  @!P2 FMUL R108, R108, 16777216 ;  /* 0x4b8000006c6ca820 */ /* 0x000fe20000400000 */
[----:B------:R-:W-:Y:S01]  /*109b0*/  F2FP.F16.F32.PACK_AB R101, R51, R104 ;  /* 0x000000683365723e */ /* 0x000fe200000000ff */
[----:B------:R-:W-:Y:S01]  /*109c0*/  @!P2 FMUL R109, R109, 16777216 ;  /* 0x4b8000006d6da820 */ /* 0x000fe20000400000 */
[----:B0-----:R-:W-:Y:S01]  /*109d0*/  IADD3 R60, P0, P1, R60, R106, R45 ;  /* 0x0000006a3c3c7210 */ /* 0x001fe2000791e02d */
[----:B------:R-:W-:Y:S01]  /*109e0*/  @!P2 FMUL R110, R110, 16777216 ;  /* 0x4b8000006e6ea820 */ /* 0x000fe20000400000 */
[----:B------:R-:W-:Y:S01]  /*109f0*/  F2FP.F16.F32.PACK_AB R53, R50, R105 ;  /* 0x000000693235723e */ /* 0x000fe200000000ff */
[----:B------:R-:W-:Y:S01]  /*10a00*/  @!P2 FMUL R111, R111, 16777216 ;  /* 0x4b8000006f6fa820 */ /* 0x000fe20000400000 */
[----:B------:R-:W-:Y:S01]  /*10a10*/  SHF.R.U32.HI R65, RZ, 0x7, R157 ;  /* 0x00000007ff417819 */ /* 0x000fe2000001169d */
[----:B------:R-:W-:Y:S01]  /*10a20*/  @!P2 FMUL R112, R112, 16777216 ;  /* 0x4b8000007070a820 */ /* 0x000fe20000400000 */
[----:B------:R-:W-:Y:S01]  /*10a30*/  @!P2 FMUL R113, R113, 16777216 ;  /* 0x4b8000007171a820 */ /* 0x000fe20000400000 */
[----:B------:R-:W-:Y:S01]  /*10a40*/  @!P2 FMUL R114, R114, 16777216 ;  /* 0x4b8000007272a820 */ /* 0x000fe20000400000 */
[----:B------:R-:W-:Y:S01]  /*10a50*/  SGXT.U32 R65, R65, 0x1 ;  /* 0x000000014141781a */ /* 0x000fe20000000000 */
[----:B------:R-:W-:Y:S01]  /*10a60*/  @!P2 FMUL R115, R115, 16777216 ;  /* 0x4b8000007373a820 */ /* 0x000fe20000400000 */
[C---:B------:R-:W-:Y:S01]  /*10a70*/  FMUL R108, R132.reuse, R108 ;  /* 0x0000006c846c7220 */ /* 0x040fe20000400000 */
[C---:B------:R-:W-:Y:S01]  /*10a80*/  FMUL R109, R132.reuse, R109 ;  /* 0x0000006d846d7220 */ /* 0x040fe20000400000 */
[C---:B------:R-:W-:Y:S01]  /*10a90*/  FMUL R73, R132.reuse, R110 ;  /* 0x0000006e84497220 */ /* 0x040fe20000400000 */
[----:B--2---:R-:W-:Y:S01]  /*10aa0*/  IMAD R65, R65, R90, RZ ;  /* 0x0000005a41417224 */ /* 0x004fe200078e02ff */
[----:B------:R-:W-:Y:S01]  /*10ab0*/  STS.128 [R2], R36 ;  /* 0x0000002402007388 */ /* 0x000fe20000000c00 */
[C---:B------:R-:W-:Y:S01]  /*10ac0*/  FMUL R70, R132.reuse, R111 ;  /* 0x0000006f84467220 */ /* 0x040fe20000400000 */
[C---:B------:R-:W-:Y:S01]  /*10ad0*/  FMUL R112, R132.reuse, R112 ;  /* 0x0000007084707220 */ /* 0x040fe20000400000 */
[C---:B------:R-:W-:Y:S01]  /*10ae0*/  FMUL R113, R132.reuse, R113 ;  /* 0x0000007184717220 */ /* 0x040fe20000400000 */
[----:B------:R-:W-:Y:S01]  /*10af0*/  STS.128 [R2+0x800], R40 ;  /* 0x0008002802007388 */ /* 0x000fe20000000c00 */
[C---:B------:R-:W-:Y:S01]  /*10b00*/  FMUL R77, R132.reuse, R114 ;  /* 0x00000072844d7220 */ /* 0x040fe20000400000 */
[----:B------:R-:W-:Y:S01]  /*10b10*/  FMUL R78, R132, R115 ;  /* 0x00000073844e7220 */ /* 0x000fe20000400000 */
[----:B------:R-:W-:Y:S01]  /*10b20*/  IMAD R67, R90, 0x2, R65 ;  /* 0x000000025a437824 */ /* 0x000fe200078e0241 */
        /* <DEDUP_REMOVED lines=9> */
[----:B------:R-:W-:Y:S01]  /*10bc0*/  LEA R71, R90, R67, 0x1 ;  /* 0x000000435a477211 */ /* 0x000fe200078e08ff */
[C---:B------:R-:W-:Y:S01]  /*10bd0*/  FMUL R117, R132.reuse, R117 ;  /* 0x0000007584757220 */ /* 0x040fe20000400000 */
[----:B------:R-:W-:Y:S01]  /*10be0*/  FMUL R68, R132, R119 ;  /* 0x0000007784447220 */ /* 0x000fe20000400000 */
[----:B------:R-:W-:Y:S01]  /*10bf0*/  @!P2 FMUL R124, R124, 16777216 ;  /* 0x4b8000007c7ca820 */ /* 0x000fe20000400000 */
[----:B------:R-:W-:Y:S01]  /*10c00*/  @!P2 FMUL R126, R126, 16777216 ;  /* 0x4b8000007e7ea820 */ /* 0x000fe20000400000 */
[----:B------:R-:W-:-:S02]  /*10c10*/  IMAD R79, R90, 0x2, R71 ;  /* 0x000000025a4f7824 */ /* 0x000fc400078e0247 */
[C---:B------:R-:W-:Y:S01]  /*10c20*/  FMUL R120, R132.reuse, R120 ;  /* 0x0000007884787220 */ /* 0x040fe20000400000 */
[----:B------:R-:W-:Y:S01]  /*10c30*/  FMUL R75, R132, R122 ;  /* 0x0000007a844b7220 */ /* 0x000fe20000400000 */
[----:B------:R-:W-:Y:S01]  /*10c40*/  @!P2 FMUL R116, R116, 16777216 ;  /* 0x4b8000007474a820 */ /* 0x000fe20000400000 */
[----:B------:R-:W-:Y:S02]  /*10c50*/  IMAD R81, R90, 0x2, R79 ;  /* 0x000000025a517824 */ /* 0x000fe400078e024f */
[----:B------:R-:W-:Y:S01]  /*10c60*/  @!P2 FMUL R118, R118, 16777216 ;  /* 0x4b8000007676a820 */ /* 0x000fe20000400000 */
[----:B------:R-:W-:Y:S01]  /*10c70*/  @!P2 FMUL R121, R121, 16777216 ;  /* 0x4b8000007979a820 */ /* 0x000fe20000400000 */
[----:B------:R-:W-:Y:S01]  /*10c80*/  @!P2 FMUL R123, R123, 16777216 ;  /* 0x4b8000007b7ba820 */ /* 0x000fe20000400000 */
[C---:B------:R-:W-:Y:S02]  /*10c90*/  IMAD R89, R90.reuse, 0x2, R81 ;  /* 0x000000025a597824 */ /* 0x040fe400078e0251 */
[----:B------:R-:W-:Y:S01]  /*10ca0*/  @!P2 FMUL R125, R125, 16777216 ;  /* 0x4b8000007d7da820 */ /* 0x000fe20000400000 */
[----:B------:R-:W0:Y:S01]  /*10cb0*/  LDS.128 R40, [R3] ;  /* 0x0000000003287984 */ /* 0x000e220000000c00 */
[----:B------:R-:W-:Y:S01]  /*10cc0*/  @!P2 FMUL R127, R127, 16777216 ;  /* 0x4b8000007f7fa820 */ /* 0x000fe20000400000 */
[----:B------:R-:W-:-:S02]  /*10cd0*/  IMAD R93, R90, 0x2, R89 ;  /* 0x000000025a5d7824 */ /* 0x000fc400078e0259 */
[----:B------:R-:W-:Y:S01]  /*10ce0*/  @!P2 FMUL R128, R128, 16777216 ;  /* 0x4b8000008080a820 */ /* 0x000fe20000400000 */
[----:B------:R-:W-:Y:S01]  /*10cf0*/  LDS.128 R36, [R3+0x1000] ;  /* 0x0010000003247984 */ /* 0x000fe20000000c00 */
[----:B------:R-:W-:Y:S01]  /*10d00*/  @!P2 FMUL R129, R129, 16777216 ;  /* 0x4b8000008181a820 */ /* 0x000fe20000400000 */
[----:B------:R-:W-:Y:S02]  /*10d10*/  IMAD R95, R90, 0x2, R93 ;  /* 0x000000025a5f7824 */ /* 0x000fe400078e025d */
[----:B------:R-:W-:Y:S01]  /*10d20*/  @!P2 FMUL R130, R130, 16777216 ;  /* 0x4b8000008282a820 */ /* 0x000fe20000400000 */
[----:B------:R-:W-:Y:S01]  /*10d30*/  BAR.SYNC.DEFER_BLOCKING 0x0 ;  /* 0x0000000000007b1d */ /* 0x000fe20000010000 */
[----:B------:R-:W-:Y:S01]  /*10d40*/  @!P2 FMUL R131, R131, 16777216 ;  /* 0x4b8000008383a820 */ /* 0x000fe20000400000 */
[----:B------:R-:W-:Y:S02]  /*10d50*/  IMAD R97, R90, 0x2, R95 ;  /* 0x000000025a617824 */ /* 0x000fe400078e025f */
[C---:B------:R-:W-:Y:S01]  /*10d60*/  FMUL R124, R132.reuse, R124 ;  /* 0x0000007c847c7220 */ /* 0x040fe20000400000 */
[----:B------:R-:W-:Y:S01]  /*10d70*/  FMUL R83, R132, R126 ;  /* 0x0000007e84537220 */ /* 0x000fe20000400000 */
[----:B------:R-:W-:Y:S01]  /*10d80*/  F2FP.F16.F32.PACK_AB R104, R68, R117 ;  /* 0x000000754468723e */ /* 0x000fe200000000ff */
[----:B------:R-:W-:Y:S01]  /*10d90*/  IMAD R73, R90, 0x2, R97 ;  /* 0x000000025a497824 */ /* 0x000fe200078e0261 */
[----:B------:R-:W-:Y:S01]  /*10da0*/  F2FP.F16.F32.PACK_AB R117, R75, R120 ;  /* 0x000000784b75723e */ /* 0x000fe200000000ff */
[C---:B------:R-:W-:Y:S01]  /*10db0*/  FMUL R116, R132.reuse, R116 ;  /* 0x0000007484747220 */ /* 0x040fe20000400000 */
[----:B------:R-:W-:Y:S01]  /*10dc0*/  FMUL R69, R132, R118 ;  /* 0x0000007684457220 */ /* 0x000fe20000400000 */
[----:B------:R-:W-:-:S02]  /*10dd0*/  IMAD R77, R90, 0x2, R73 ;  /* 0x000000025a4d7824 */ /* 0x000fc400078e0249 */
        /* <DEDUP_REMOVED lines=8> */
[----:B------:R-:W-:Y:S02]  /*10e60*/  F2FP.F16.F32.PACK_AB R118, R83, R124 ;  /* 0x0000007c5376723e */ /* 0x000fe400000000ff */
[----:B------:R-:W-:-:S02]  /*10e70*/  F2FP.F16.F32.PACK_AB R116, R69, R116 ;  /* 0x000000744574723e */ /* 0x000fc400000000ff */
[----:B------:R-:W-:Y:S01]  /*10e80*/  F2FP.F16.F32.PACK_AB R105, R74, R121 ;  /* 0x000000794a69723e */ /* 0x000fe200000000ff */
[----:B------:R1:W-:Y:S01]  /*10e90*/  STS.128 [R2], R84 ;  /* 0x0000005402007388 */ /* 0x0003e20000000c00 */
[----:B------:R-:W-:Y:S02]  /*10ea0*/  F2FP.F16.F32.PACK_AB R106, R82, R125 ;  /* 0x0000007d526a723e */ /* 0x000fe400000000ff */
[----:B------:R-:W-:Y:S01]  /*10eb0*/  F2FP.F16.F32.PACK_AB R119, R91, R128 ;  /* 0x000000805b77723e */ /* 0x000fe200000000ff */
[----:B------:R2:W-:Y:S01]  /*10ec0*/  STS.128 [R2+0x800], R56 ;  /* 0x0008003802007388 */ /* 0x0005e20000000c00 */
[----:B------:R-:W-:Y:S01]  /*10ed0*/  BAR.SYNC.DEFER_BLOCKING 0x0 ;  /* 0x0000000000007b1d */ /* 0x000fe20000010000 */
[----:B0-----:R-:W-:Y:S01]  /*10ee0*/  PRMT R232, R42, 0x7632, R232 ;  /* 0x000076322ae87816 */ /* 0x001fe200000000e8 */
[----:B-1----:R-:W-:Y:S02]  /*10ef0*/  IMAD R85, R90, 0x2, R77 ;  /* 0x000000025a557824 */ /* 0x002fe400078e024d */
[----:B--2---:R-:W-:-:S04]  /*10f00*/  IMAD.HI R56, R61, 0x2, RZ ;  /* 0x000000023d387827 */ /* 0x004fc800078e02ff */
[----:B------:R-:W-:-:S04]  /*10f10*/  IMAD.HI R61, R63, 0x2, RZ ;  /* 0x000000023f3d7827 */ /* 0x000fc800078e02ff */
[----:B------:R-:W-:Y:S01]  /*10f20*/  IMAD R75, R90, 0x2, R85 ;  /* 0x000000025a4b7824 */ /* 0x000fe200078e0255 */
[----:B------:R-:W-:Y:S02]  /*10f30*/  IADD3.X R61, PT, PT, R61, R107, R56, P0, P1 ;  /* 0x0000006b3d3d7210 */ /* 0x000fe400007e2438 */
[----:B------:R-:W-:Y:S01]  /*10f40*/  F2FP.F16.F32.PACK_AB R107, R132, R129 ;  /* 0x00000081846b723e */ /* 0x000fe200000000ff */
[----:B------:R-:W0:Y:S01]  /*10f50*/  LDS.128 R48, [R3] ;  /* 0x0000000003307984 */ /* 0x000e220000000c00 */
[C---:B------:R-:W-:Y:S01]  /*10f60*/  IMAD R83, R90.reuse, 0x2, R75 ;  /* 0x000000025a537824 */ /* 0x040fe200078e024b */
[----:B------:R-:W-:Y:S02]  /*10f70*/  LEA R62, P0, R65, R60, 0x1 ;  /* 0x0000003c413e7211 */ /* 0x000fe400078008ff */
[----:B------:R-:W-:Y:S01]  /*10f80*/  LDS.128 R44, [R3+0x1000] ;  /* 0x00100000032c7984 */ /* 0x000fe20000000c00 */
[----:B------:R-:W-:Y:S01]  /*10f90*/  BAR.SYNC.DEFER_BLOCKING 0x0 ;  /* 0x0000000000007b1d */ /* 0x000fe20000010000 */
[----:B------:R-:W-:-:S02]  /*10fa0*/  LEA R87, R90, R83, 0x1 ;  /* 0x000000535a577211 */ /* 0x000fc400078e08ff */
[-C--:B------:R-:W-:Y:S02]  /*10fb0*/  LEA R64, P1, R67, R60.reuse, 0x1 ;  /* 0x0000003c43407211 */ /* 0x080fe400078208ff */
[-C--:B------:R-:W-:Y:S01]  /*10fc0*/  LEA.HI.X.SX32 R63, R65, R61.reuse, 0x1, P0 ;  /* 0x0000003d413f7211 */ /* 0x080fe200000f0eff */
[C---:B------:R-:W-:Y:S01]  /*10fd0*/  IMAD R91, R90.reuse, 0x2, R87 ;  /* 0x000000025a5b7824 */ /* 0x040fe200078e0257 */
[-C--:B------:R-:W-:Y:S02]  /*10fe0*/  LEA R66, P0, R71, R60.reuse, 0x1 ;  /* 0x0000003c47427211 */ /* 0x080fe400078008ff */
[-C--:B------:R-:W-:Y:S01]  /*10ff0*/  LEA.HI.X.SX32 R65, R67, R61.reuse, 0x1, P1 ;  /* 0x0000003d43417211 */ /* 0x080fe200008f0eff */
[----:B------:R-:W-:Y:S01]  /*11000*/  IMAD R99, R90, 0x2, R91 ;  /* 0x000000025a637824 */ /* 0x000fe200078e025b */
[----:B------:R-:W-:Y:S02]  /*11010*/  LEA.HI.X.SX32 R67, R71, R61, 0x1, P0 ;  /* 0x0000003d47437211 */ /* 0x000fe400000f0eff */
[----:B------:R-:W-:-:S04]  /*11020*/  LEA R68, P0, R79, R60, 0x1 ;  /* 0x0000003c4f447211 */ /* 0x000fc800078008ff */
[----:B------:R-:W-:Y:S02]  /*11030*/  LEA.HI.X.SX32 R69, R79, R61, 0x1, P0 ;  /* 0x0000003d4f457211 */ /* 0x000fe400000f0eff */
[----:B------:R-:W-:-:S04]  /*11040*/  LEA R70, P0, R81, R60, 0x1 ;  /* 0x0000003c51467211 */ /* 0x000fc800078008ff */
[----:B------:R-:W-:Y:S01]  /*11050*/  LEA.HI.X.SX32 R71, R81, R61, 0x1, P0 ;  /* 0x0000003d51477211 */ /* 0x000fe200000f0eff */
[----:B------:R1:W-:Y:S04]  /*11060*/  STS.128 [R2], R100 ;  /* 0x0000006402007388 */ /* 0x0003e80000000c00 */
[----:B------:R-:W-:Y:S01]  /*11070*/  STS.128 [R2+0x800], R52 ;  /* 0x0008003402007388 */ /* 0x000fe20000000c00 */
[----:B------:R-:W-:Y:S01]  /*11080*/  BAR.SYNC.DEFER_BLOCKING 0x0 ;  /* 0x0000000000007b1d */ /* 0x000fe20000010000 */
[----:B-1----:R-:W-:-:S04]  /*11090*/  IMAD R101, R90, 0x2, R99 ;  /* 0x000000025a657824 */ /* 0x002fc800078e0263 */
[C---:B------:R-:W-:Y:S01]  /*110a0*/  IMAD R103, R90.reuse, 0x2, R101 ;  /* 0x000000025a677824 */ /* 0x040fe200078e0265 */
[----:B------:R-:W1:Y:S04]  /*110b0*/  LDS.128 R56, [R3] ;  /* 0x0000000003387984 */ /* 0x000e680000000c00 */
[----:B------:R-:W-:Y:S01]  /*110c0*/  LDS.128 R52, [R3+0x1000] ;  /* 0x0010000003347984 */ /* 0x000fe20000000c00 */
[----:B------:R-:W-:Y:S06]  /*110d0*/  BAR.SYNC.DEFER_BLOCKING 0x0 ;  /* 0x0000000000007b1d */ /* 0x000fec0000010000 */
[----:B------:R-:W-:Y:S04]  /*110e0*/  STS.128 [R2], R116 ;  /* 0x0000007402007388 */ /* 0x000fe80000000c00 */
[----:B------:R2:W-:Y:S01]  /*110f0*/  STS.128 [R2+0x800], R104 ;  /* 0x0008006802007388 */ /* 0x0005e20000000c00 */
[----:B------:R-:W-:Y:S01]  /*11100*/  BAR.SYNC.DEFER_BLOCKING 0x0 ;  /* 0x0000000000007b1d */ /* 0x000fe20000010000 */
[----:B--2---:R-:W-:Y:S01]  /*11110*/  IMAD R105, R90, 0x2, R103 ;  /* 0x000000025a697824 */ /* 0x004fe200078e0267 */
[----:B------:R-:W-:-:S03]  /*11120*/  PRMT R2, R5, 0x7632, R2 ;  /* 0x0000763205027816 */ /* 0x000fc60000000002 */
[----:B------:R-:W-:-:S04]  /*11130*/  IMAD R79, R90, 0x2, R105 ;  /* 0x000000025a4f7824 */ /* 0x000fc800078e0269 */
[C---:B------:R-:W-:Y:S01]  /*11140*/  IMAD R81, R90.reuse, 0x2, R79 ;  /* 0x000000025a517824 */ /* 0x040fe200078e024f */
[----:B------:R2:W-:Y:S03]  /*11150*/  STG.E.U16 desc[UR8][R62.64], R4 ;  /* 0x000000043e007986 */ /* 0x0005e6000c101508 */
[----:B------:R-:W-:Y:S01]  /*11160*/  IMAD R107, R90, 0x2, R81 ;  /* 0x000000025a6b7824 */ /* 0x000fe200078e0251 */
[----:B--2---:R-:W-:Y:S02]  /*11170*/  PRMT R63, R4, 0x7632, R63 ;  /* 0x00007632043f7816 */ /* 0x004fe4000000003f */
[----:B------:R-:W-:-:S03]  /*11180*/  LEA R62, P0, R89, R60, 0x1 ;  /* 0x0000003c593e7211 */ /* 0x000fc600078008ff */
[----:B------:R2:W-:Y:S04]  /*11190*/  STG.E.U16 desc[UR8][R64.64], R63 ;  /* 0x0000003f40007986 */ /* 0x0005e8000c101508 */
[----:B------:R3:W-:Y:S04]  /*111a0*/  STG.E.U16 desc[UR8][R66.64], R5 ;  /* 0x0000000542007986 */ /* 0x0007e8000c101508 */
[----:B------:R4:W-:Y:S01]  /*111b0*/  STG.E.U16 desc[UR8][R68.64], R2 ;  /* 0x0000000244007986 */ /* 0x0009e2000c101508 */
[----:B--2---:R-:W-:Y:S01]  /*111c0*/  LEA.HI.X.SX32 R63, R89, R61, 0x1, P0 ;  /* 0x0000003d593f7211 */ /* 0x004fe200000f0eff */
[----:B------:R-:W-:Y:S01]  /*111d0*/  IMAD R89, R90, 0x2, R107 ;  /* 0x000000025a597824 */ /* 0x000fe200078e026b */
[----:B------:R-:W-:Y:S01]  /*111e0*/  LEA R64, P0, R93, R60, 0x1 ;  /* 0x0000003c5d407211 */ /* 0x000fe200078008ff */
[----:B------:R-:W-:Y:S01]  /*111f0*/  STG.E.U16 desc[UR8][R70.64], R6 ;  /* 0x0000000646007986 */ /* 0x000fe2000c101508 */
[----:B---3--:R-:W-:-:S02]  /*11200*/  PRMT R5, R6, 0x7632, R5 ;  /* 0x0000763206057816 */ /* 0x008fc40000000005 */
[-C--:B------:R-:W-:Y:S01]  /*11210*/  LEA.HI.X.SX32 R65, R93, R61.reuse, 0x1, P0 ;  /* 0x0000003d5d417211 */ /* 0x080fe200000f0eff */
[C---:B------:R-:W-:Y:S01]  /*11220*/  IMAD R93, R90.reuse, 0x2, R89 ;  /* 0x000000025a5d7824 */ /* 0x040fe200078e0259 */
[-C--:B------:R-:W-:Y:S01]  /*11230*/  LEA R4, P0, R95, R60.reuse, 0x1 ;  /* 0x0000003c5f047211 */ /* 0x080fe200078008ff */
[----:B------:R2:W-:Y:S01]  /*11240*/  STG.E.U16 desc[UR8][R62.64], R5 ;  /* 0x000000053e007986 */ /* 0x0005e2000c101508 */
[----:B----4-:R-:W-:Y:S01]  /*11250*/  PRMT R2, R7, 0x7632, R2 ;  /* 0x0000763207027816 */ /* 0x010fe20000000002 */
[C---:B------:R-:W-:Y:S02]  /*11260*/  IMAD R109, R90.reuse, 0x2, R93 ;  /* 0x000000025a6d7824 */ /* 0x040fe400078e025d */
[----:B------:R-:W-:Y:S01]  /*11270*/  STG.E.U16 desc[UR8][R64.64], R7 ;  /* 0x0000000740007986 */ /* 0x000fe2000c101508 */
[----:B--2---:R-:W-:Y:S01]  /*11280*/  LEA.HI.X.SX32 R5, R95, R61, 0x1, P0 ;  /* 0x0000003d5f057211 */ /* 0x004fe200000f0eff */
[----:B------:R-:W-:Y:S01]  /*11290*/  IMAD R95, R90, 0x2, R109 ;  /* 0x000000025a5f7824 */ /* 0x000fe200078e026d */
[----:B------:R-:W-:-:S03]  /*112a0*/  LEA R66, P0, R97, R60, 0x1 ;  /* 0x0000003c61427211 */ /* 0x000fc600078008ff */
[C---:B------:R-:W-:Y:S01]  /*112b0*/  IMAD R71, R90.reuse, 0x2, R95 ;  /* 0x000000025a477824 */ /* 0x040fe200078e025f */
[----:B------:R-:W-:Y:S01]  /*112c0*/  LEA.HI.X.SX32 R67, R97, R61, 0x1, P0 ;  /* 0x0000003d61437211 */ /* 0x000fe200000f0eff */
[----:B------:R2:W-:Y:S01]  /*112d0*/  STG.E.U16 desc[UR8][R4.64], R2 ;  /* 0x0000000204007986 */ /* 0x0005e2000c101508 */
[CC--:B------:R-:W-:Y:S02]  /*112e0*/  LEA R68, P0, R73.reuse, R60.reuse, 0x1 ;  /* 0x0000003c49447211 */ /* 0x0c0fe400078008ff */
[C---:B------:R-:W-:Y:S01]  /*112f0*/  LEA R97, R90.reuse, R71, 0x1 ;  /* 0x000000475a617211 */ /* 0x040fe200078e08ff */
[----:B------:R-:W-:Y:S01]  /*11300*/  STG.E.U16 desc[UR8][R66.64], R12 ;  /* 0x0000000c42007986 */ /* 0x000fe2000c101508 */
[----:B------:R-:W-:Y:S02]  /*11310*/  LEA.HI.X.SX32 R69, R73, R61, 0x1, P0 ;  /* 0x0000003d49457211 */ /* 0x000fe400000f0eff */
[----:B------:R-:W-:Y:S01]  /*11320*/  LEA R62, P0, R77, R60, 0x1 ;  /* 0x0000003c4d3e7211 */ /* 0x000fe200078008ff */
[----:B------:R-:W-:-:S03]  /*11330*/  IMAD R73, R90, 0x2, R97 ;  /* 0x000000025a497824 */ /* 0x000fc600078e0261 */
[-C--:B------:R-:W-:Y:S01]  /*11340*/  LEA.HI.X.SX32 R63, R77, R61.reuse, 0x1, P0 ;  /* 0x0000003d4d3f7211 */ /* 0x080fe200000f0eff */
[----:B------:R-:W-:Y:S01]  /*11350*/  IMAD R77, R90, 0x2, R73 ;  /* 0x000000025a4d7824 */ /* 0x000fe200078e0249 */
[CC--:B------:R-:W-:Y:S02]  /*11360*/  LEA R6, P0, R85.reuse, R60.reuse, 0x1 ;  /* 0x0000003c55067211 */ /* 0x0c0fe400078008ff */
[----:B--2---:R-:W-:Y:S01]  /*11370*/  PRMT R5, R12, 0x7632, R5 ;  /* 0x000076320c057816 */ /* 0x004fe20000000005 */
[C---:B------:R-:W-:Y:S01]  /*11380*/  IMAD R111, R90.reuse, 0x2, R77 ;  /* 0x000000025a6f7824 */ /* 0x040fe200078e024d */
[----:B------:R-:W-:Y:S02]  /*11390*/  LEA.HI.X.SX32 R7, R85, R61, 0x1, P0 ;  /* 0x0000003d55077211 */ /* 0x000fe400000f0eff */
[----:B------:R-:W-:Y:S01]  /*113a0*/  LEA R4, P0, R75, R60, 0x1 ;  /* 0x0000003c4b047211 */ /* 0x000fe200078008ff */
[----:B------:R-:W-:Y:S01]  /*113b0*/  IMAD R85, R90, 0x2, R111 ;  /* 0x000000025a557824 */ /* 0x000fe200078e026f */
[----:B------:R2:W-:Y:S01]  /*113c0*/  STG.E.U16 desc[UR8][R68.64], R5 ;  /* 0x0000000544007986 */ /* 0x0005e2000c101508 */
[----:B------:R-:W-:-:S03]  /*113d0*/  PRMT R2, R13, 0x7632, R2 ;  /* 0x000076320d027816 */ /* 0x000fc60000000002 */
[----:B------:R-:W-:Y:S04]  /*113e0*/  STG.E.U16 desc[UR8][R62.64], R13 ;  /* 0x0000000d3e007986 */ /* 0x000fe8000c101508 */
[----:B------:R3:W-:Y:S01]  /*113f0*/  STG.E.U16 desc[UR8][R6.64], R2 ;  /* 0x0000000206007986 */ /* 0x0007e2000c101508 */
[----:B--2---:R-:W-:Y:S01]  /*11400*/  LEA.HI.X.SX32 R5, R75, R61, 0x1, P0 ;  /* 0x0000003d4b057211 */ /* 0x004fe200000f0eff */
[----:B------:R-:W-:Y:S01]  /*11410*/  IMAD R75, R90, 0x2, R85 ;  /* 0x000000025a4b7824 */ /* 0x000fe200078e0255 */
[----:B------:R-:W-:-:S03]  /*11420*/  LEA R64, P0, R83, R60, 0x1 ;  /* 0x0000003c53407211 */ /* 0x000fc600078008ff */
[C---:B------:R-:W-:Y:S01]  /*11430*/  IMAD R69, R90.reuse, 0x2, R75 ;  /* 0x000000025a457824 */ /* 0x040fe200078e024b */
[-C--:B------:R-:W-:Y:S01]  /*11440*/  LEA.HI.X.SX32 R65, R83, R61.reuse, 0x1, P0 ;  /* 0x0000003d53417211 */ /* 0x080fe200000f0eff */
[----:B------:R2:W-:Y:S01]  /*11450*/  STG.E.U16 desc[UR8][R4.64], R14 ;  /* 0x0000000e04007986 */ /* 0x0005e2000c101508 */
[-C--:B------:R-:W-:Y:S01]  /*11460*/  LEA R66, P0, R87, R60.reuse, 0x1 ;  /* 0x0000003c57427211 */ /* 0x080fe200078008ff */
[C---:B------:R-:W-:Y:S01]  /*11470*/  IMAD R83, R90.reuse, 0x2, R69 ;  /* 0x000000025a537824 */ /* 0x040fe200078e0245 */
[----:B---3--:R-:W-:Y:S02]  /*11480*/  PRMT R2, R15, 0x7632, R2 ;  /* 0x000076320f027816 */ /* 0x008fe40000000002 */
[----:B------:R-:W-:Y:S01]  /*11490*/  LEA.HI.X.SX32 R67, R87, R61, 0x1, P0 ;  /* 0x0000003d57437211 */ /* 0x000fe200000f0eff */
[----:B------:R-:W-:Y:S01]  /*114a0*/  IMAD R87, R90, 0x2, R83 ;  /* 0x000000025a577824 */ /* 0x000fe200078e0253 */
[----:B------:R-:W-:-:S03]  /*114b0*/  LEA R12, P0, R91, R60, 0x1 ;  /* 0x0000003c5b0c7211 */ /* 0x000fc600078008ff */
[C---:B------:R-:W-:Y:S01]  /*114c0*/  IMAD R113, R90.reuse, 0x2, R87 ;  /* 0x000000025a717824 */ /* 0x040fe200078e0257 */
[-C--:B------:R-:W-:Y:S02]  /*114d0*/  LEA.HI.X.SX32 R13, R91, R61.reuse, 0x1, P0 ;  /* 0x0000003d5b0d7211 */ /* 0x080fe400000f0eff */
[CC--:B------:R-:W-:Y:S01]  /*114e0*/  LEA R6, P0, R99.reuse, R60.reuse, 0x1 ;  /* 0x0000003c63067211 */ /* 0x0c0fe200078008ff */
[----:B------:R-:W-:Y:S01]  /*114f0*/  IMAD R91, R90, 0x2, R113 ;  /* 0x000000025a5b7824 */ /* 0x000fe200078e0271 */
[----:B--2---:R-:W-:Y:S02]  /*11500*/  PRMT R5, R14, 0x7632, R5 ;  /* 0x000076320e057816 */ /* 0x004fe40000000005 */
[-C--:B------:R-:W-:Y:S01]  /*11510*/  LEA.HI.X.SX32 R7, R99, R61.reuse, 0x1, P0 ;  /* 0x0000003d63077211 */ /* 0x080fe200000f0eff */
[C---:B------:R-:W-:Y:S01]  /*11520*/  IMAD R99, R90.reuse, 0x2, R91 ;  /* 0x000000025a637824 */ /* 0x040fe200078e025b */
[C---:B------:R-:W-:Y:S01]  /*11530*/  LEA R4, P0, R101.reuse, R60, 0x1 ;  /* 0x0000003c65047211 */ /* 0x040fe200078008ff */
[----:B------:R2:W-:Y:S04]  /*11540*/  STG.E.U16 desc[UR8][R64.64], R5 ;  /* 0x0000000540007986 */ /* 0x0005e8000c101508 */
[----:B------:R3:W-:Y:S04]  /*11550*/  STG.E.U16 desc[UR8][R66.64], R15 ;  /* 0x0000000f42007986 */ /* 0x0007e8000c101508 */
[----:B------:R4:W-:Y:S01]  /*11560*/  STG.E.U16 desc[UR8][R12.64], R2 ;  /* 0x000000020c007986 */ /* 0x0009e2000c101508 */
[----:B--2---:R-:W-:Y:S01]  /*11570*/  IMAD R65, R90, 0x2, R99 ;  /* 0x000000025a417824 */ /* 0x004fe200078e0263 */
[----:B------:R-:W-:-:S02]  /*11580*/  LEA.HI.X.SX32 R5, R101, R61, 0x1, P0 ;  /* 0x0000003d65057211 */ /* 0x000fc400000f0eff */
[----:B------:R2:W-:Y:S01]  /*11590*/  STG.E.U16 desc[UR8][R6.64], R20 ;  /* 0x0000001406007986 */ /* 0x0005e2000c101508 */
[----:B------:R-:W-:Y:S01]  /*115a0*/  LEA R62, P0, R103, R60, 0x1 ;  /* 0x0000003c673e7211 */ /* 0x000fe200078008ff */
[----:B------:R-:W-:-:S03]  /*115b0*/  IMAD R101, R90, 0x2, R65 ;  /* 0x000000025a657824 */ /* 0x000fc600078e0241 */
[----:B------:R-:W-:Y:S02]  /*115c0*/  LEA.HI.X.SX32 R63, R103, R61, 0x1, P0 ;  /* 0x0000003d673f7211 */ /* 0x000fe400000f0eff */
[C---:B---3--:R-:W-:Y:S02]  /*115d0*/  LEA R67, R90.reuse, R101, 0x1 ;  /* 0x000000655a437211 */ /* 0x048fe400078e08ff */
[-C--:B------:R-:W-:Y:S02]  /*115e0*/  LEA R14, P0, R105, R60.reuse, 0x1 ;  /* 0x0000003c690e7211 */ /* 0x080fe400078008ff */
[----:B----4-:R-:W-:Y:S01]  /*115f0*/  PRMT R2, R21, 0x7632, R2 ;  /* 0x0000763215027816 */ /* 0x010fe20000000002 */
[C---:B------:R-:W-:Y:S01]  /*11600*/  IMAD R103, R90.reuse, 0x2, R67 ;  /* 0x000000025a677824 */ /* 0x040fe200078e0243 */
[----:B------:R-:W-:Y:S02]  /*11610*/  LEA.HI.X.SX32 R15, R105, R61, 0x1, P0 ;  /* 0x0000003d690f7211 */ /* 0x000fe400000f0eff */
[----:B------:R-:W-:Y:S01]  /*11620*/  LEA R12, P0, R79, R60, 0x1 ;  /* 0x0000003c4f0c7211 */ /* 0x000fe200078008ff */
[----:B------:R-:W-:Y:S01]  /*11630*/  IMAD R105, R90, 0x2, R103 ;  /* 0x000000025a697824 */ /* 0x000fe200078e0267 */
[----:B--2---:R-:W-:-:S02]  /*11640*/  PRMT R7, R20, 0x7632, R7 ;  /* 0x0000763214077816 */ /* 0x004fc40000000007 */
[-C--:B------:R-:W-:Y:S01]  /*11650*/  LEA.HI.X.SX32 R13, R79, R61.reuse, 0x1, P0 ;  /* 0x0000003d4f0d7211 */ /* 0x080fe200000f0eff */
[C---:B------:R-:W-:Y:S01]  /*11660*/  IMAD R115, R90.reuse, 0x2, R105 ;  /* 0x000000025a737824 */ /* 0x040fe200078e0269 */
[-C--:B------:R-:W-:Y:S01]  /*11670*/  LEA R6, P0, R81, R60.reuse, 0x1 ;  /* 0x0000003c51067211 */ /* 0x080fe200078008ff */
[----:B------:R2:W-:Y:S01]  /*11680*/  STG.E.U16 desc[UR8][R4.64], R7 ;  /* 0x0000000704007986 */ /* 0x0005e2000c101508 */
[-C--:B------:R-:W-:Y:S01]  /*11690*/  LEA R20, P1, R89, R60.reuse, 0x1 ;  /* 0x0000003c59147211 */ /* 0x080fe200078208ff */
[C---:B------:R-:W-:Y:S02]  /*116a0*/  IMAD R79, R90.reuse, 0x2, R115 ;  /* 0x000000025a4f7824 */ /* 0x040fe400078e0273 */
[----:B------:R3:W-:Y:S04]  /*116b0*/  STG.E.U16 desc[UR8][R62.64], R21 ;  /* 0x000000153e007986 */ /* 0x0007e8000c101508 */
[----:B------:R4:W-:Y:S01]  /*116c0*/  STG.E.U16 desc[UR8][R14.64], R2 ;  /* 0x000000020e007986 */ /* 0x0009e2000c101508 */
[-C--:B--2---:R-:W-:Y:S01]  /*116d0*/  LEA.HI.X.SX32 R7, R81, R61.reuse, 0x1, P0 ;  /* 0x0000003d51077211 */ /* 0x084fe200000f0eff */
[----:B------:R-:W-:Y:S01]  /*116e0*/  IMAD R81, R90, 0x2, R79 ;  /* 0x000000025a517824 */ /* 0x000fe200078e024f */
[----:B------:R-:W-:Y:S01]  /*116f0*/  PRMT R5, R22, 0x7632, R5 ;  /* 0x0000763216057816 */ /* 0x000fe20000000005 */
[----:B------:R-:W-:Y:S01]  /*11700*/  STG.E.U16 desc[UR8][R12.64], R22 ;  /* 0x000000160c007986 */ /* 0x000fe2000c101508 */
[----:B------:R-:W-:Y:S01]  /*11710*/  LEA R4, P0, R107, R60, 0x1 ;  /* 0x0000003c6b047211 */ /* 0x000fe200078008ff */
[----:B------:R-:W-:Y:S01]  /*11720*/  IMAD R117, R90, 0x2, R81 ;  /* 0x000000025a757824 */ /* 0x000fe200078e0251 */
[----:B---3--:R-:W-:Y:S01]  /*11730*/  LEA.HI.X.SX32 R21, R89, R61, 0x1, P1 ;  /* 0x0000003d59157211 */ /* 0x008fe200008f0eff */
[----:B------:R2:W-:Y:S01]  /*11740*/  STG.E.U16 desc[UR8][R6.64], R5 ;  /* 0x0000000506007986 */ /* 0x0005e2000c101508 */
[----:B----4-:R-:W-:-:S02]  /*11750*/  PRMT R2, R23, 0x7632, R2 ;  /* 0x0000763217027816 */ /* 0x010fc40000000002 */
[----:B------:R-:W-:-:S04]  /*11760*/  LEA R62, P1, R69, R60, 0x1 ;  /* 0x0000003c453e7211 */ /* 0x000fc800078208ff */
[-C--:B------:R-:W-:Y:S02]  /*11770*/  LEA.HI.X.SX32 R63, R69, R61.reuse, 0x1, P1 ;  /* 0x0000003d453f7211 */ /* 0x080fe400008f0eff */
[----:B--2---:R-:W-:Y:S01]  /*11780*/  LEA.HI.X.SX32 R5, R107, R61, 0x1, P0 ;  /* 0x0000003d6b057211 */ /* 0x004fe200000f0eff */
[----:B------:R-:W-:Y:S01]  /*11790*/  IMAD R107, R90, 0x2, R117 ;  /* 0x000000025a6b7824 */ /* 0x000fe200078e0275 */
[----:B------:R-:W-:-:S03]  /*117a0*/  LEA R14, P0, R93, R60, 0x1 ;  /* 0x0000003c5d0e7211 */ /* 0x000fc600078008ff */
[C---:B------:R-:W-:Y:S01]  /*117b0*/  IMAD R89, R90.reuse, 0x2, R107 ;  /* 0x000000025a597824 */ /* 0x040fe200078e026b */
[-C--:B------:R-:W-:Y:S01]  /*117c0*/  LEA.HI.X.SX32 R15, R93, R61.reuse, 0x1, P0 ;  /* 0x0000003d5d0f7211 */ /* 0x080fe200000f0eff */
[----:B------:R2:W-:Y:S01]  /*117d0*/  STG.E.U16 desc[UR8][R4.64], R23 ;  /* 0x0000001704007986 */ /* 0x0005e2000c101508 */
[CC--:B------:R-:W-:Y:S01]  /*117e0*/  LEA R6, P0, R109.reuse, R60.reuse, 0x1 ;  /* 0x0000003c6d067211 */ /* 0x0c0fe200078008ff */
[C---:B------:R-:W-:Y:S02]  /*117f0*/  IMAD R93, R90.reuse, 0x2, R89 ;  /* 0x000000025a5d7824 */ /* 0x040fe400078e0259 */
[----:B------:R3:W-:Y:S01]  /*11800*/  STG.E.U16 desc[UR8][R20.64], R2 ;  /* 0x0000000214007986 */ /* 0x0007e2000c101508 */
[-C--:B------:R-:W-:Y:S01]  /*11810*/  LEA.HI.X.SX32 R7, R109, R61.reuse, 0x1, P0 ;  /* 0x0000003d6d077211 */ /* 0x080fe200000f0eff */
[C---:B------:R-:W-:Y:S01]  /*11820*/  IMAD R119, R90.reuse, 0x2, R93 ;  /* 0x000000025a777824 */ /* 0x040fe200078e025d */
[C---:B------:R-:W-:Y:S01]  /*11830*/  LEA R12, P0, R95.reuse, R60, 0x1 ;  /* 0x0000003c5f0c7211 */ /* 0x040fe200078008ff */
[----:B------:R-:W-:Y:S02]  /*11840*/  STG.E.U16 desc[UR8][R14.64], R28 ;  /* 0x0000001c0e007986 */ /* 0x000fe4000c101508 */
[----:B------:R-:W-:Y:S01]  /*11850*/  IMAD R109, R90, 0x2, R119 ;  /* 0x000000025a6d7824 */ /* 0x000fe200078e0277 */
[----:B------:R-:W-:-:S02]  /*11860*/  LEA.HI.X.SX32 R13, R95, R61, 0x1, P0 ;  /* 0x0000003d5f0d7211 */ /* 0x000fc400000f0eff */
[----:B--2---:R-:W-:Y:S01]  /*11870*/  PRMT R5, R28, 0x7632, R5 ;  /* 0x000076321c057816 */ /* 0x004fe20000000005 */
[C---:B------:R-:W-:Y:S01]  /*11880*/  IMAD R95, R90.reuse, 0x2, R109 ;  /* 0x000000025a5f7824 */ /* 0x040fe200078e026d */
[----:B------:R-:W-:Y:S02]  /*11890*/  LEA R4, P0, R71, R60, 0x1 ;  /* 0x0000003c47047211 */ /* 0x000fe400078008ff */
[----:B---3--:R-:W-:Y:S01]  /*118a0*/  PRMT R2, R29, 0x7632, R2 ;  /* 0x000076321d027816 */ /* 0x008fe20000000002 */
[C---:B------:R-:W-:Y:S01]  /*118b0*/  IMAD R121, R90.reuse, 0x2, R95 ;  /* 0x000000025a797824 */ /* 0x040fe200078e025f */
[----:B------:R2:W-:Y:S04]  /*118c0*/  STG.E.U16 desc[UR8][R6.64], R5 ;  /* 0x0000000506007986 */ /* 0x0005e8000c101508 */
[----:B------:R-:W-:Y:S01]  /*118d0*/  LEA R123, R90, R121, 0x1 ;  /* 0x000000795a7b7211 */ /* 0x000fe200078e08ff */
[----:B------:R-:W-:Y:S01]  /*118e0*/  STG.E.U16 desc[UR8][R12.64], R29 ;  /* 0x0000001d0c007986 */ /* 0x000fe2000c101508 */
[----:B--2---:R-:W-:-:S02]  /*118f0*/  LEA.HI.X.SX32 R5, R71, R61, 0x1, P0 ;  /* 0x0000003d47057211 */ /* 0x004fc400000f0eff */
[----:B------:R-:W-:-:S03]  /*11900*/  LEA R20, P0, R97, R60, 0x1 ;  /* 0x0000003c61147211 */ /* 0x000fc600078008ff */
[----:B------:R2:W-:Y:S01]  /*11910*/  STG.E.U16 desc[UR8][R4.64], R2 ;  /* 0x0000000204007986 */ /* 0x0005e2000c101508 */
[----:B------:R-:W-:Y:S01]  /*11920*/  LEA.HI.X.SX32 R21, R97, R61, 0x1, P0 ;  /* 0x0000003d61157211 */ /* 0x000fe200000f0eff */
[----:B------:R-:W-:Y:S01]  /*11930*/  IMAD R97, R90, 0x2, R123 ;  /* 0x000000025a617824 */ /* 0x000fe200078e027b */
[----:B------:R-:W-:-:S03]  /*11940*/  LEA R14, P0, R73, R60, 0x1 ;  /* 0x0000003c490e7211 */ /* 0x000fc600078008ff */
[C---:B------:R-:W-:Y:S01]  /*11950*/  IMAD R125, R90.reuse, 0x2, R97 ;  /* 0x000000025a7d7824 */ /* 0x040fe200078e0261 */
[----:B------:R-:W-:Y:S01]  /*11960*/  LEA.HI.X.SX32 R15, R73, R61, 0x1, P0 ;  /* 0x0000003d490f7211 */ /* 0x000fe200000f0eff */
[----:B------:R-:W-:Y:S01]  /*11970*/  STG.E.U16 desc[UR8][R20.64], R30 ;  /* 0x0000001e14007986 */ /* 0x000fe2000c101508 */
[----:B------:R-:W-:Y:S01]  /*11980*/  LEA R6, P0, R77, R60, 0x1 ;  /* 0x0000003c4d067211 */ /* 0x000fe200078008ff */
[----:B------:R-:W-:Y:S01]  /*11990*/  IMAD R127, R90, 0x2, R125 ;  /* 0x000000025a7f7824 */ /* 0x000fe200078e027d */
[----:B--2---:R-:W-:-:S03]  /*119a0*/  PRMT R5, R30, 0x7632, R5 ;  /* 0x000076321e057816 */ /* 0x004fc60000000005 */
[C---:B------:R-:W-:Y:S01]  /*119b0*/  IMAD R129, R90.reuse, 0x2, R127 ;  /* 0x000000025a817824 */ /* 0x040fe200078e027f */
[-C--:B------:R-:W-:Y:S02]  /*119c0*/  LEA.HI.X.SX32 R7, R77, R61.reuse, 0x1, P0 ;  /* 0x0000003d4d077211 */ /* 0x080fe400000f0eff */
[-C--:B------:R-:W-:Y:S01]  /*119d0*/  LEA R12, P0, R111, R60.reuse, 0x1 ;  /* 0x0000003c6f0c7211 */ /* 0x080fe200078008ff */
[C---:B------:R-:W-:Y:S01]  /*119e0*/  IMAD R131, R90.reuse, 0x2, R129 ;  /* 0x000000025a837824 */ /* 0x040fe200078e0281 */
[----:B------:R2:W-:Y:S01]  /*119f0*/  STG.E.U16 desc[UR8][R14.64], R5 ;  /* 0x000000050e007986 */ /* 0x0005e2000c101508 */
[----:B------:R-:W-:Y:S02]  /*11a00*/  PRMT R2, R31, 0x7632, R2 ;  /* 0x000076321f027816 */ /* 0x000fe40000000002 */
[----:B------:R-:W-:Y:S01]  /*11a10*/  LEA.HI.X.SX32 R13, R111, R61, 0x1, P0 ;  /* 0x0000003d6f0d7211 */ /* 0x000fe200000f0eff */
[----:B------:R-:W-:Y:S01]  /*11a20*/  IMAD R111, R90, 0x2, R131 ;  /* 0x000000025a6f7824 */ /* 0x000fe200078e0283 */
[----:B------:R3:W-:Y:S01]  /*11a30*/  STG.E.U16 desc[UR8][R6.64], R31 ;  /* 0x0000001f06007986 */ /* 0x0007e2000c101508 */
[----:B------:R-:W-:-:S02]  /*11a40*/  LEA R4, P0, R85, R60, 0x1 ;  /* 0x0000003c55047211 */ /* 0x000fc400078008ff */
[C---:B------:R-:W-:Y:S01]  /*11a50*/  IMAD R133, R90.reuse, 0x2, R111 ;  /* 0x000000025a857824 */ /* 0x040fe200078e026f */
[----:B------:R4:W-:Y:S03]  /*11a60*/  STG.E.U16 desc[UR8][R12.64], R2 ;  /* 0x000000020c007986 */ /* 0x0009e6000c101508 */
[C---:B------:R-:W-:Y:S01]  /*11a70*/  IMAD R135, R90.reuse, 0x2, R133 ;  /* 0x000000025a877824 */ /* 0x040fe200078e0285 */
[-C--:B--2---:R-:W-:Y:S02]  /*11a80*/  LEA.HI.X.SX32 R5, R85, R61.reuse, 0x1, P0 ;  /* 0x0000003d55057211 */ /* 0x084fe400000f0eff */
[-C--:B------:R-:W-:Y:S01]  /*11a90*/  LEA R14, P1, R87, R60.reuse, 0x1 ;  /* 0x0000003c570e7211 */ /* 0x080fe200078208ff */
[C---:B------:R-:W-:Y:S01]  /*11aa0*/  IMAD R137, R90.reuse, 0x2, R135 ;  /* 0x000000025a897824 */ /* 0x040fe200078e0287 */
[-C--:B------:R-:W-:Y:S01]  /*11ab0*/  LEA R20, P0, R75, R60.reuse, 0x1 ;  /* 0x0000003c4b147211 */ /* 0x080fe200078008ff */
[----:B------:R2:W-:Y:S01]  /*11ac0*/  STG.E.U16 desc[UR8][R4.64], R40 ;  /* 0x0000002804007986 */ /* 0x0005e2000c101508 */
[----:B------:R-:W-:Y:S01]  /*11ad0*/  LEA.HI.X.SX32 R15, R87, R61, 0x1, P1 ;  /* 0x0000003d570f7211 */ /* 0x000fe200008f0eff */
[----:B---3--:R-:W-:Y:S01]  /*11ae0*/  IMAD R7, R90, 0x2, R137 ;  /* 0x000000025a077824 */ /* 0x008fe200078e0289 */
[----:B------:R-:W-:-:S02]  /*11af0*/  LEA R28, P1, R91, R60, 0x1 ;  /* 0x0000003c5b1c7211 */ /* 0x000fc400078208ff */
[----:B----4-:R-:W-:Y:S01]  /*11b00*/  PRMT R13, R40, 0x7632, R13 ;  /* 0x00007632280d7816 */ /* 0x010fe2000000000d */
[C---:B------:R-:W-:Y:S01]  /*11b10*/  IMAD R139, R90.reuse, 0x2, R7 ;  /* 0x000000025a8b7824 */ /* 0x040fe200078e0207 */
[-C--:B------:R-:W-:Y:S02]  /*11b20*/  LEA.HI.X.SX32 R29, R91, R61.reuse, 0x1, P1 ;  /* 0x0000003d5b1d7211 */ /* 0x080fe400008f0eff */
[----:B------:R-:W-:Y:S01]  /*11b30*/  LEA.HI.X.SX32 R21, R75, R61, 0x1, P0 ;  /* 0x0000003d4b157211 */ /* 0x000fe200000f0eff */
[C---:B------:R-:W-:Y:S01]  /*11b40*/  IMAD R141, R90.reuse, 0x2, R139 ;  /* 0x000000025a8d7824 */ /* 0x040fe200078e028b */
[-C--:B------:R-:W-:Y:S02]  /*11b50*/  LEA R12, P0, R83, R60.reuse, 0x1 ;  /* 0x0000003c530c7211 */ /* 0x080fe400078008ff */
[----:B--2---:R-:W-:Y:S01]  /*11b60*/  LEA R40, P1, R101, R60, 0x1 ;  /* 0x0000003c65287211 */ /* 0x004fe200078208ff */
[----:B------:R-:W-:Y:S01]  /*11b70*/  IMAD R5, R90, 0x2, R141 ;  /* 0x000000025a057824 */ /* 0x000fe200078e028d */
[----:B------:R2:W-:Y:S01]  /*11b80*/  STG.E.U16 desc[UR8][R20.64], R13 ;  /* 0x0000000d14007986 */ /* 0x0005e2000c101508 */
[----:B------:R-:W-:-:S03]  /*11b90*/  PRMT R2, R41, 0x7632, R2 ;  /* 0x0000763229027816 */ /* 0x000fc60000000002 */
[C---:B------:R-:W-:Y:S01]  /*11ba0*/  LEA R143, R90.reuse, R5, 0x1 ;  /* 0x000000055a8f7211 */ /* 0x040fe200078e08ff */
[----:B------:R3:W-:Y:S04]  /*11bb0*/  STG.E.U16 desc[UR8][R62.64], R41 ;  /* 0x000000293e007986 */ /* 0x0007e8000c101508 */
[----:B------:R-:W-:Y:S01]  /*11bc0*/  IMAD R91, R90, 0x2, R143 ;  /* 0x000000025a5b7824 */ /* 0x000fe200078e028f */
[----:B--2---:R-:W-:-:S03]  /*11bd0*/  LEA R20, P2, R99, R60, 0x1 ;  /* 0x0000003c63147211 */ /* 0x004fc600078408ff */
[C---:B------:R-:W-:Y:S01]  /*11be0*/  IMAD R145, R90.reuse, 0x2, R91 ;  /* 0x000000025a917824 */ /* 0x040fe200078e025b */
[-C--:B------:R-:W-:Y:S02]  /*11bf0*/  LEA.HI.X.SX32 R13, R83, R61.reuse, 0x1, P0 ;  /* 0x0000003d530d7211 */ /* 0x080fe400000f0eff */
[-C--:B------:R-:W-:Y:S01]  /*11c00*/  LEA.HI.X.SX32 R21, R99, R61.reuse, 0x1, P2 ;  /* 0x0000003d63157211 */ /* 0x080fe200010f0eff */
[C---:B------:R-:W-:Y:S01]  /*11c10*/  IMAD R147, R90.reuse, 0x2, R145 ;  /* 0x000000025a937824 */ /* 0x040fe200078e0291 */
[-C--:B---3--:R-:W-:Y:S01]  /*11c20*/  LEA R62, P2, R67, R60.reuse, 0x1 ;  /* 0x0000003c433e7211 */ /* 0x088fe200078408ff */
[----:B------:R2:W-:Y:S01]  /*11c30*/  STG.E.U16 desc[UR8][R12.64], R2 ;  /* 0x000000020c007986 */ /* 0x0005e2000c101508 */
[-C--:B------:R-:W-:Y:S01]  /*11c40*/  LEA R22, P0, R113, R60.reuse, 0x1 ;  /* 0x0000003c71167211 */ /* 0x080fe200078008ff */
[C---:B------:R-:W-:Y:S01]  /*11c50*/  IMAD R149, R90.reuse, 0x2, R147 ;  /* 0x000000025a957824 */ /* 0x040fe200078e0293 */
[-C--:B------:R-:W-:Y:S01]  /*11c60*/  LEA.HI.X.SX32 R63, R67, R61.reuse, 0x1, P2 ;  /* 0x0000003d433f7211 */ /* 0x080fe200010f0eff */
[----:B------:R0:W-:Y:S01]  /*11c70*/  STG.E.U16 desc[UR8][R14.64], R42 ;  /* 0x0000002a0e007986 */ /* 0x0001e2000c101508 */
[----:B------:R-:W-:Y:S01]  /*11c80*/  LEA R68, P2, R115, R60, 0x1 ;  /* 0x0000003c73447211 */ /* 0x000fe200078408ff */
[----:B------:R-:W-:Y:S01]  /*11c90*/  IMAD R151, R90, 0x2, R149 ;  /* 0x000000025a977824 */ /* 0x000fe200078e0295 */
[----:B------:R-:W-:-:S02]  /*11ca0*/  LEA.HI.X.SX32 R41, R101, R61, 0x1, P1 ;  /* 0x0000003d65297211 */ /* 0x000fc400008f0eff */
[-C--:B------:R-:W-:Y:S01]  /*11cb0*/  LEA.HI.X.SX32 R23, R113, R61.reuse, 0x1, P0 ;  /* 0x0000003d71177211 */ /* 0x080fe200000f0eff */
[C---:B------:R-:W-:Y:S01]  /*11cc0*/  IMAD R153, R90.reuse, 0x2, R151 ;  /* 0x000000025a997824 */ /* 0x040fe200078e0297 */
[-C--:B------:R-:W-:Y:S02]  /*11cd0*/  LEA R66, P1, R105, R60.reuse, 0x1 ;  /* 0x0000003c69427211 */ /* 0x080fe400078208ff */
[-C--:B------:R-:W-:Y:S01]  /*11ce0*/  LEA.HI.X.SX32 R69, R115, R61.reuse, 0x1, P2 ;  /* 0x0000003d73457211 */ /* 0x080fe200010f0eff */
[C---:B------:R-:W-:Y:S01]  /*11cf0*/  IMAD R155, R90.reuse, 0x2, R153 ;  /* 0x000000025a9b7824 */ /* 0x040fe200078e0299 */
[-C--:B------:R-:W-:Y:S01]  /*11d00*/  LEA R30, P0, R65, R60.reuse, 0x1 ;  /* 0x0000003c411e7211 */ /* 0x080fe200078008ff */
[----:B------:R-:W-:Y:S01]  /*11d10*/  STG.E.U16 desc[UR8][R22.64], R232 ;  /* 0x000000e816007986 */ /* 0x000fe2000c101508 */
[-C--:B------:R-:W-:Y:S01]  /*11d20*/  LEA R74, P2, R117, R60.reuse, 0x1 ;  /* 0x0000003c754a7211 */ /* 0x080fe200078408ff */
[C---:B------:R-:W-:Y:S01]  /*11d30*/  IMAD R157, R90.reuse, 0x2, R155 ;  /* 0x000000025a9d7824 */ /* 0x040fe200078e029b */
[-C--:B------:R-:W-:Y:S01]  /*11d40*/  LEA.HI.X.SX32 R67, R105, R61.reuse, 0x1, P1 ;  /* 0x0000003d69437211 */ /* 0x080fe200008f0eff */
[----:B------:R-:W-:Y:S01]  /*11d50*/  STG.E.U16 desc[UR8][R28.64], R43 ;  /* 0x0000002b1c007986 */ /* 0x000fe2000c101508 */
[----:B------:R-:W-:Y:S01]  /*11d60*/  LEA.HI.X.SX32 R31, R65, R61, 0x1, P0 ;  /* 0x0000003d411f7211 */ /* 0x000fe200000f0eff */
[----:B------:R-:W-:Y:S01]  /*11d70*/  IMAD R159, R90, 0x2, R157 ;  /* 0x000000025a9f7824 */ /* 0x000fe200078e029d */
[----:B------:R-:W-:-:S02]  /*11d80*/  LEA R72, P1, R81, R60, 0x1 ;  /* 0x0000003c51487211 */ /* 0x000fc400078208ff */
[-C--:B------:R-:W-:Y:S01]  /*11d90*/  LEA.HI.X.SX32 R75, R117, R61.reuse, 0x1, P2 ;  /* 0x0000003d754b7211 */ /* 0x080fe200010f0eff */
[C---:B------:R-:W-:Y:S01]  /*11da0*/  IMAD R161, R90.reuse, 0x2, R159 ;  /* 0x000000025aa17824 */ /* 0x040fe200078e029f */
[-C--:B------:R-:W-:Y:S02]  /*11db0*/  LEA R64, P0, R103, R60.reuse, 0x1 ;  /* 0x0000003c67407211 */ /* 0x080fe400078008ff */
[----:B------:R-:W-:Y:S01]  /*11dc0*/  LEA R80, P2, R93, R60, 0x1 ;  /* 0x0000003c5d507211 */ /* 0x000fe200078408ff */
[C---:B------:R-:W-:Y:S01]  /*11dd0*/  IMAD R163, R90.reuse, 0x2, R161 ;  /* 0x000000025aa37824 */ /* 0x040fe200078e02a1 */
[-C--:B------:R-:W-:Y:S02]  /*11de0*/  LEA.HI.X.SX32 R73, R81, R61.reuse, 0x1, P1 ;  /* 0x0000003d51497211 */ /* 0x080fe400008f0eff */
[-C--:B------:R-:W-:Y:S01]  /*11df0*/  LEA.HI.X.SX32 R65, R103, R61.reuse, 0x1, P0 ;  /* 0x0000003d67417211 */ /* 0x080fe200000f0eff */
[----:B------:R-:W-:Y:S01]  /*11e00*/  IMAD R165, R90, 0x2, R163 ;  /* 0x000000025aa57824 */ /* 0x000fe200078e02a3 */
[----:B------:R-:W-:-:S02]  /*11e10*/  LEA.HI.X.SX32 R81, R93, R61, 0x1, P2 ;  /* 0x0000003d5d517211 */ /* 0x000fc400010f0eff */
[-C--:B------:R-:W-:Y:S01]  /*11e20*/  LEA R70, P0, R79, R60.reuse, 0x1 ;  /* 0x0000003c4f467211 */ /* 0x080fe200078008ff */
[C---:B------:R-:W-:Y:S01]  /*11e30*/  IMAD R167, R90.reuse, 0x2, R165 ;  /* 0x000000025aa77824 */ /* 0x040fe200078e02a5 */
[-C--:B------:R-:W-:Y:S02]  /*11e40*/  LEA R86, P2, R95, R60.reuse, 0x1 ;  /* 0x0000003c5f567211 */ /* 0x080fe400078408ff */
[----:B------:R-:W-:Y:S02]  /*11e50*/  LEA R78, P1, R89, R60, 0x1 ;  /* 0x0000003c594e7211 */ /* 0x000fe400078208ff */
[-C--:B------:R-:W-:Y:S02]  /*11e60*/  LEA.HI.X.SX32 R71, R79, R61.reuse, 0x1, P0 ;  /* 0x0000003d4f477211 */ /* 0x080fe400000f0eff */
[----:B------:R-:W-:Y:S02]  /*11e70*/  LEA.HI.X.SX32 R87, R95, R61, 0x1, P2 ;  /* 0x0000003d5f577211 */ /* 0x000fe400010f0eff */
[----:B------:R-:W-:-:S02]  /*11e80*/  LEA R169, R90, R167, 0x1 ;  /* 0x000000a75aa97211 */ /* 0x000fc400078e08ff */
[-C--:B------:R-:W-:Y:S02]  /*11e90*/  LEA.HI.X.SX32 R79, R89, R61.reuse, 0x1, P1 ;  /* 0x0000003d594f7211 */ /* 0x080fe400008f0eff */
[-C--:B------:R-:W-:Y:S01]  /*11ea0*/  LEA R94, P2, R97, R60.reuse, 0x1 ;  /* 0x0000003c615e7211 */ /* 0x080fe200078408ff */
[C---:B------:R-:W-:Y:S01]  /*11eb0*/  IMAD R171, R90.reuse, 0x2, R169 ;  /* 0x000000025aab7824 */ /* 0x040fe200078e02a9 */
[-C--:B------:R-:W-:Y:S02]  /*11ec0*/  LEA R84, P1, R109, R60.reuse, 0x1 ;  /* 0x0000003c6d547211 */ /* 0x080fe400078208ff */
[-C--:B------:R-:W-:Y:S01]  /*11ed0*/  LEA.HI.X.SX32 R95, R97, R61.reuse, 0x1, P2 ;  /* 0x0000003d615f7211 */ /* 0x080fe200010f0eff */
[C---:B------:R-:W-:Y:S01]  /*11ee0*/  IMAD R173, R90.reuse, 0x2, R171 ;  /* 0x000000025aad7824 */ /* 0x040fe200078e02ab */
[----:B------:R-:W-:Y:S02]  /*11ef0*/  LEA.HI.X.SX32 R85, R109, R61, 0x1, P1 ;  /* 0x0000003d6d557211 */ /* 0x000fe400008f0eff */
[-C--:B------:R-:W-:Y:S01]  /*11f00*/  LEA R100, P2, R129, R60.reuse, 0x1 ;  /* 0x0000003c81647211 */ /* 0x080fe200078408ff */
[----:B------:R-:W-:Y:S01]  /*11f10*/  IMAD R175, R90, 0x2, R173 ;  /* 0x000000025aaf7824 */ /* 0x000fe200078e02ad */
[----:B------:R-:W-:-:S02]  /*11f20*/  LEA R92, P1, R123, R60, 0x1 ;  /* 0x0000003c7b5c7211 */ /* 0x000fc400078208ff */
[-C--:B------:R-:W-:Y:S01]  /*11f30*/  LEA R76, P0, R107, R60.reuse, 0x1 ;  /* 0x0000003c6b4c7211 */ /* 0x080fe200078008ff */
[----:B------:R-:W-:Y:S01]  /*11f40*/  IMAD R177, R90, 0x2, R175 ;  /* 0x000000025ab17824 */ /* 0x000fe200078e02af */
[-C--:B------:R-:W-:Y:S02]  /*11f50*/  LEA.HI.X.SX32 R101, R129, R61.reuse, 0x1, P2 ;  /* 0x0000003d81657211 */ /* 0x080fe400010f0eff */
[-C--:B------:R-:W-:Y:S02]  /*11f60*/  LEA.HI.X.SX32 R93, R123, R61.reuse, 0x1, P1 ;  /* 0x0000003d7b5d7211 */ /* 0x080fe400008f0eff */
[-C--:B------:R-:W-:Y:S02]  /*11f70*/  LEA R106, P2, R133, R60.reuse, 0x1 ;  /* 0x0000003c856a7211 */ /* 0x080fe400078408ff */
[----:B------:R-:W-:Y:S02]  /*11f80*/  LEA R98, P1, R127, R60, 0x1 ;  /* 0x0000003c7f627211 */ /* 0x000fe400078208ff */
[----:B------:R-:W-:-:S02]  /*11f90*/  LEA.HI.X.SX32 R77, R107, R61, 0x1, P0 ;  /* 0x0000003d6b4d7211 */ /* 0x000fc400000f0eff */
[-C--:B------:R-:W-:Y:S02]  /*11fa0*/  LEA.HI.X.SX32 R107, R133, R61.reuse, 0x1, P2 ;  /* 0x0000003d856b7211 */ /* 0x080fe400010f0eff */
[-C--:B------:R-:W-:Y:S02]  /*11fb0*/  LEA.HI.X.SX32 R99, R127, R61.reuse, 0x1, P1 ;  /* 0x0000003d7f637211 */ /* 0x080fe400008f0eff */
[-C--:B------:R-:W-:Y:S02]  /*11fc0*/  LEA R112, P2, R7, R60.reuse, 0x1 ;  /* 0x0000003c07707211 */ /* 0x080fe400078408ff */
[----:B------:R-:W-:Y:S02]  /*11fd0*/  LEA R104, P1, R111, R60, 0x1 ;  /* 0x0000003c6f687211 */ /* 0x000fe400078208ff */
[-C--:B------:R-:W-:Y:S01]  /*11fe0*/  LEA.HI.X.SX32 R113, R7, R61.reuse, 0x1, P2 ;  /* 0x0000003d07717211 */ /* 0x080fe200010f0eff */
[----:B------:R-:W-:Y:S01]  /*11ff0*/  IMAD R7, R90, 0x2, R177 ;  /* 0x000000025a077824 */ /* 0x000fe200078e02b1 */
[----:B------:R-:W-:-:S02]  /*12000*/  LEA.HI.X.SX32 R105, R111, R61, 0x1, P1 ;  /* 0x0000003d6f697211 */ /* 0x000fc400008f0eff */
[-C--:B------:R-:W-:Y:S01]  /*12010*/  LEA R110, P1, R137, R60.reuse, 0x1 ;  /* 0x0000003c896e7211 */ /* 0x080fe200078208ff */
[----:B------:R-:W-:Y:S01]  /*12020*/  IMAD R179, R90, 0x2, R7 ;  /* 0x000000025ab37824 */ /* 0x000fe200078e0207 */
[-C--:B------:R-:W-:Y:S02]  /*12030*/  LEA R82, P0, R119, R60.reuse, 0x1 ;  /* 0x0000003c77527211 */ /* 0x080fe400078008ff */
[-C--:B------:R-:W-:Y:S02]  /*12040*/  LEA R118, P2, R5, R60.reuse, 0x1 ;  /* 0x0000003c05767211 */ /* 0x080fe400078408ff */
[-C--:B------:R-:W-:Y:S02]  /*12050*/  LEA.HI.X.SX32 R111, R137, R61.reuse, 0x1, P1 ;  /* 0x0000003d896f7211 */ /* 0x080fe400008f0eff */
[----:B------:R-:W-:Y:S02]  /*12060*/  LEA.HI.X.SX32 R83, R119, R61, 0x1, P0 ;  /* 0x0000003d77537211 */ /* 0x000fe400000f0eff */
[----:B------:R-:W-:-:S02]  /*12070*/  LEA R116, P1, R141, R60, 0x1 ;  /* 0x0000003c8d747211 */ /* 0x000fc400078208ff */
[-C--:B------:R-:W-:Y:S01]  /*12080*/  LEA.HI.X.SX32 R119, R5, R61.reuse, 0x1, P2 ;  /* 0x0000003d05777211 */ /* 0x080fe200010f0eff */
[C---:B------:R-:W-:Y:S01]  /*12090*/  IMAD R5, R90.reuse, 0x2, R179 ;  /* 0x000000025a057824 */ /* 0x040fe200078e02b3 */
[-C--:B------:R-:W-:Y:S02]  /*120a0*/  LEA R88, P0, R121, R60.reuse, 0x1 ;  /* 0x0000003c79587211 */ /* 0x080fe400078008ff */
[-C--:B------:R-:W-:Y:S01]  /*120b0*/  LEA.HI.X.SX32 R117, R141, R61.reuse, 0x1, P1 ;  /* 0x0000003d8d757211 */ /* 0x080fe200008f0eff */
[----:B------:R-:W-:Y:S01]  /*120c0*/  IMAD R181, R90, 0x2, R5 ;  /* 0x000000025ab57824 */ /* 0x000fe200078e0205 */
[-C--:B------:R-:W-:Y:S02]  /*120d0*/  LEA R122, P1, R91, R60.reuse, 0x1 ;  /* 0x0000003c5b7a7211 */ /* 0x080fe400078208ff */
[----:B------:R-:W-:Y:S02]  /*120e0*/  LEA.HI.X.SX32 R89, R121, R61, 0x1, P0 ;  /* 0x0000003d79597211 */ /* 0x000fe400000f0eff */
[----:B------:R-:W-:-:S02]  /*120f0*/  LEA R96, P0, R125, R60, 0x1 ;  /* 0x0000003c7d607211 */ /* 0x000fc400078008ff */
[-C--:B------:R-:W-:Y:S01]  /*12100*/  LEA.HI.X.SX32 R123, R91, R61.reuse, 0x1, P1 ;  /* 0x0000003d5b7b7211 */ /* 0x080fe200008f0eff */
[C---:B------:R-:W-:Y:S01]  /*12110*/  IMAD R91, R90.reuse, 0x2, R181 ;  /* 0x000000025a5b7824 */ /* 0x040fe200078e02b5 */
[-C--:B------:R-:W-:Y:S02]  /*12120*/  LEA.HI.X.SX32 R97, R125, R61.reuse, 0x1, P0 ;  /* 0x0000003d7d617211 */ /* 0x080fe400000f0eff */
[-C--:B------:R-:W-:Y:S01]  /*12130*/  LEA R102, P0, R131, R60.reuse, 0x1 ;  /* 0x0000003c83667211 */ /* 0x080fe200078008ff */
[C---:B------:R-:W-:Y:S01]  /*12140*/  IMAD R183, R90.reuse, 0x2, R91 ;  /* 0x000000025ab77824 */ /* 0x040fe200078e025b */
[-C--:B------:R-:W-:Y:S02]  /*12150*/  LEA R128, P1, R149, R60.reuse, 0x1 ;  /* 0x0000003c95807211 */ /* 0x080fe400078208ff */
[----:B------:R-:W-:Y:S01]  /*12160*/  LEA.HI.X.SX32 R103, R131, R61, 0x1, P0 ;  /* 0x0000003d83677211 */ /* 0x000fe200000f0eff */
[----:B------:R-:W-:Y:S01]  /*12170*/  IMAD R185, R90, 0x2, R183 ;  /* 0x000000025ab97824 */ /* 0x000fe200078e02b7 */
[----:B------:R-:W-:-:S02]  /*12180*/  LEA R108, P0, R135, R60, 0x1 ;  /* 0x0000003c876c7211 */ /* 0x000fc400078008ff */
[-C--:B------:R-:W-:Y:S01]  /*12190*/  LEA R124, P2, R145, R60.reuse, 0x1 ;  /* 0x0000003c917c7211 */ /* 0x080fe200078408ff */
[C---:B------:R-:W-:Y:S01]  /*121a0*/  IMAD R187, R90.reuse, 0x2, R185 ;  /* 0x000000025abb7824 */ /* 0x040fe200078e02b9 */
[-C--:B------:R-:W-:Y:S02]  /*121b0*/  LEA.HI.X.SX32 R109, R135, R61.reuse, 0x1, P0 ;  /* 0x0000003d876d7211 */ /* 0x080fe400000f0eff */
[-C--:B------:R-:W-:Y:S01]  /*121c0*/  LEA R114, P0, R139, R60.reuse, 0x1 ;  /* 0x0000003c8b727211 */ /* 0x080fe200078008ff */
[----:B------:R-:W-:Y:S01]  /*121d0*/  IMAD R189, R90, 0x2, R187 ;  /* 0x000000025abd7824 */ /* 0x000fe200078e02bb */
[-C--:B------:R-:W-:Y:S02]  /*121e0*/  LEA.HI.X.SX32 R129, R149, R61.reuse, 0x1, P1 ;  /* 0x0000003d95817211 */ /* 0x080fe400008f0eff */
[----:B------:R-:W-:Y:S02]  /*121f0*/  LEA.HI.X.SX32 R115, R139, R61, 0x1, P0 ;  /* 0x0000003d8b737211 */ /* 0x000fe400000f0eff */
[----:B------:R-:W-:-:S02]  /*12200*/  LEA R120, P0, R143, R60, 0x1 ;  /* 0x0000003c8f787211 */ /* 0x000fc400078008ff */
[C---:B------:R-:W-:Y:S02]  /*12210*/  LEA R191, R90.reuse, R189, 0x1 ;  /* 0x000000bd5abf7211 */ /* 0x040fe400078e08ff */
[-C--:B------:R-:W-:Y:S02]  /*12220*/  LEA.HI.X.SX32 R121, R143, R61.reuse, 0x1, P0 ;  /* 0x0000003d8f797211 */ /* 0x080fe400000f0eff */
[-C--:B------:R-:W-:Y:S01]  /*12230*/  LEA R126, P0, R147, R60.reuse, 0x1 ;  /* 0x0000003c937e7211 */ /* 0x080fe200078008ff */
[C---:B------:R-:W-:Y:S01]  /*12240*/  IMAD R193, R90.reuse, 0x2, R191 ;  /* 0x000000025ac17824 */ /* 0x040fe200078e02bf */
[-C--:B------:R-:W-:Y:S02]  /*12250*/  LEA R134, P1, R155, R60.reuse, 0x1 ;  /* 0x0000003c9b867211 */ /* 0x080fe400078208ff */
[----:B------:R-:W-:Y:S01]  /*12260*/  LEA.HI.X.SX32 R125, R145, R61, 0x1, P2 ;  /* 0x0000003d917d7211 */ /* 0x000fe200010f0eff */
[----:B------:R-:W-:Y:S01]  /*12270*/  IMAD R195, R90, 0x2, R193 ;  /* 0x000000025ac37824 */ /* 0x000fe200078e02c1 */
[----:B------:R-:W-:-:S02]  /*12280*/  LEA R130, P2, R151, R60, 0x1 ;  /* 0x0000003c97827211 */ /* 0x000fc400078408ff */
[-C--:B------:R-:W-:Y:S01]  /*12290*/  LEA.HI.X.SX32 R127, R147, R61.reuse, 0x1, P0 ;  /* 0x0000003d937f7211 */ /* 0x080fe200000f0eff */
[C---:B------:R-:W-:Y:S01]  /*122a0*/  IMAD R197, R90.reuse, 0x2, R195 ;  /* 0x000000025ac57824 */ /* 0x040fe200078e02c3 */
[-C--:B------:R-:W-:Y:S02]  /*122b0*/  LEA R132, P0, R153, R60.reuse, 0x1 ;  /* 0x0000003c99847211 */ /* 0x080fe400078008ff */
[-C--:B------:R-:W-:Y:S01]  /*122c0*/  LEA.HI.X.SX32 R135, R155, R61.reuse, 0x1, P1 ;  /* 0x0000003d9b877211 */ /* 0x080fe200008f0eff */
[C---:B------:R-:W-:Y:S01]  /*122d0*/  IMAD R199, R90.reuse, 0x2, R197 ;  /* 0x000000025ac77824 */ /* 0x040fe200078e02c5 */
[-C--:B------:R-:W-:Y:S02]  /*122e0*/  LEA R140, P1, R161, R60.reuse, 0x1 ;  /* 0x0000003ca18c7211 */ /* 0x080fe400078208ff */
[----:B------:R-:W-:Y:S01]  /*122f0*/  LEA.HI.X.SX32 R131, R151, R61, 0x1, P2 ;  /* 0x0000003d97837211 */ /* 0x000fe200010f0eff */
[----:B------:R-:W-:Y:S01]  /*12300*/  IMAD R201, R90, 0x2, R199 ;  /* 0x000000025ac97824 */ /* 0x000fe200078e02c7 */
[----:B------:R-:W-:-:S02]  /*12310*/  LEA R136, P2, R157, R60, 0x1 ;  /* 0x0000003c9d887211 */ /* 0x000fc400078408ff */
[-C--:B------:R-:W-:Y:S01]  /*12320*/  LEA.HI.X.SX32 R133, R153, R61.reuse, 0x1, P0 ;  /* 0x0000003d99857211 */ /* 0x080fe200000f0eff */
[----:B------:R-:W-:Y:S01]  /*12330*/  IMAD R203, R90, 0x2, R201 ;  /* 0x000000025acb7824 */ /* 0x000fe200078e02c9 */
[-C--:B------:R-:W-:Y:S02]  /*12340*/  LEA R138, P0, R159, R60.reuse, 0x1 ;  /* 0x0000003c9f8a7211 */ /* 0x080fe400078008ff */
[-C--:B------:R-:W-:Y:S02]  /*12350*/  LEA.HI.X.SX32 R141, R161, R61.reuse, 0x1, P1 ;  /* 0x0000003da18d7211 */ /* 0x080fe400008f0eff */
[-C--:B------:R-:W-:Y:S02]  /*12360*/  LEA R146, P1, R167, R60.reuse, 0x1 ;  /* 0x0000003ca7927211 */ /* 0x080fe400078208ff */
[----:B------:R-:W-:Y:S02]  /*12370*/  LEA.HI.X.SX32 R137, R157, R61, 0x1, P2 ;  /* 0x0000003d9d897211 */ /* 0x000fe400010f0eff */
[----:B------:R-:W-:-:S02]  /*12380*/  LEA R142, P2, R163, R60, 0x1 ;  /* 0x0000003ca38e7211 */ /* 0x000fc400078408ff */
[-C--:B------:R-:W-:Y:S02]  /*12390*/  LEA.HI.X.SX32 R139, R159, R61.reuse, 0x1, P0 ;  /* 0x0000003d9f8b7211 */ /* 0x080fe400000f0eff */
        /* <DEDUP_REMOVED lines=13> */
[-C--:B------:R-:W-:Y:S01]  /*12470*/  LEA.HI.X.SX32 R159, R7, R61.reuse, 0x1, P1 ;  /* 0x0000003d079f7211 */ /* 0x080fe200008f0eff */
[C---:B------:R-:W-:Y:S01]  /*12480*/  IMAD R7, R90.reuse, 0x2, R203 ;  /* 0x000000025a077824 */ /* 0x040fe200078e02cb */
[-C--:B------:R-:W-:Y:S02]  /*12490*/  LEA.HI.X.SX32 R155, R175, R61.reuse, 0x1, P2 ;  /* 0x0000003daf9b7211 */ /* 0x080fe400010f0eff */
[----:B------:R-:W-:Y:S01]  /*124a0*/  LEA R160, P2, R179, R60, 0x1 ;  /* 0x0000003cb3a07211 */ /* 0x000fe200078408ff */
[----:B------:R-:W-:Y:S01]  /*124b0*/  IMAD R205, R90, 0x2, R7 ;  /* 0x000000025acd7824 */ /* 0x000fe200078e0207 */
[----:B------:R-:W-:-:S02]  /*124c0*/  LEA.HI.X.SX32 R157, R177, R61, 0x1, P0 ;  /* 0x0000003db19d7211 */ /* 0x000fc400000f0eff */
[-C--:B------:R-:W-:Y:S02]  /*124d0*/  LEA R162, P0, R5, R60.reuse, 0x1 ;  /* 0x0000003c05a27211 */ /* 0x080fe400078008ff */
[-C--:B------:R-:W-:Y:S02]  /*124e0*/  LEA.HI.X.SX32 R161, R179, R61.reuse, 0x1, P2 ;  /* 0x0000003db3a17211 */ /* 0x080fe400010f0eff */
[-C--:B------:R-:W-:Y:S02]  /*124f0*/  LEA R166, P2, R91, R60.reuse, 0x1 ;  /* 0x0000003c5ba67211 */ /* 0x080fe400078408ff */
[-C--:B------:R-:W-:Y:S01]  /*12500*/  LEA.HI.X.SX32 R163, R5, R61.reuse, 0x1, P0 ;  /* 0x0000003d05a37211 */ /* 0x080fe200000f0eff */
[C---:B------:R-:W-:Y:S01]  /*12510*/  IMAD R5, R90.reuse, 0x2, R205 ;  /* 0x000000025a057824 */ /* 0x040fe200078e02cd */
[----:B------:R-:W-:Y:S02]  /*12520*/  LEA.HI.X.SX32 R167, R91, R61, 0x1, P2 ;  /* 0x0000003d5ba77211 */ /* 0x000fe400010f0eff */
[-C--:B------:R-:W-:Y:S01]  /*12530*/  LEA R164, P1, R181, R60.reuse, 0x1 ;  /* 0x0000003cb5a47211 */ /* 0x080fe200078208ff */
        /* <DEDUP_REMOVED lines=11> */
[----:B------:R-:W-:Y:S02]  /*125f0*/  LEA.HI.X.SX32 R179, R193, R61, 0x1, P2 ;  /* 0x0000003dc1b37211 */ /* 0x000fe400010f0eff */
[C---:B------:R-:W-:Y:S02]  /*12600*/  LEA R213, R90.reuse, R211, 0x1 ;  /* 0x000000d35ad57211 */ /* 0x040fe400078e08ff */
[-C--:B------:R-:W-:Y:S02]  /*12610*/  LEA R184, P2, R199, R60.reuse, 0x1 ;  /* 0x0000003cc7b87211 */ /* 0x080fe400078408ff */
[-C--:B------:R-:W-:Y:S01]  /*12620*/  LEA R168, P0, R183, R60.reuse, 0x1 ;  /* 0x0000003cb7a87211 */ /* 0x080fe200078008ff */
        /* <DEDUP_REMOVED lines=8> */
[-C--:B------:R-:W-:Y:S02]  /*126b0*/  LEA.HI.X.SX32 R183, R197, R61.reuse, 0x1, P1 ;  /* 0x0000003dc5b77211 */ /* 0x080fe400008f0eff */
[----:B------:R-:W-:Y:S02]  /*126c0*/  LEA R188, P1, R203, R60, 0x1 ;  /* 0x0000003ccbbc7211 */ /* 0x000fe400078208ff */
[-C--:B------:R-:W-:Y:S01]  /*126d0*/  LEA.HI.X.SX32 R191, R7, R61.reuse, 0x1, P2 ;  /* 0x0000003d07bf7211 */ /* 0x080fe200010f0eff */
[----:B------:R-:W-:Y:S01]  /*126e0*/  IMAD R7, R90, 0x2, R217 ;  /* 0x000000025a077824 */ /* 0x000fe200078e02d9 */
[----:B------:R-:W-:-:S02]  /*126f0*/  LEA.HI.X.SX32 R175, R189, R61, 0x1, P0 ;  /* 0x0000003dbdaf7211 */ /* 0x000fc400000f0eff */
[-C--:B------:R-:W-:Y:S01]  /*12700*/  LEA R180, P0, R195, R60.reuse, 0x1 ;  /* 0x0000003cc3b47211 */ /* 0x080fe200078008ff */
[C---:B------:R-:W-:Y:S01]  /*12710*/  IMAD R219, R90.reuse, 0x2, R7 ;  /* 0x000000025adb7824 */ /* 0x040fe200078e0207 */
[-C--:B------:R-:W-:Y:S02]  /*12720*/  LEA.HI.X.SX32 R189, R203, R61.reuse, 0x1, P1 ;  /* 0x0000003dcbbd7211 */ /* 0x080fe400008f0eff */
[-C--:B------:R-:W-:Y:S02]  /*12730*/  LEA R194, P1, R5, R60.reuse, 0x1 ;  /* 0x0000003c05c27211 */ /* 0x080fe400078208ff */
[-C--:B------:R-:W-:Y:S02]  /*12740*/  LEA.HI.X.SX32 R181, R195, R61.reuse, 0x1, P0 ;  /* 0x0000003dc3b57211 */ /* 0x080fe400000f0eff */
[-C--:B------:R-:W-:Y:S02]  /*12750*/  LEA R196, P2, R91, R60.reuse, 0x1 ;  /* 0x0000003c5bc47211 */ /* 0x080fe400078408ff */
[----:B------:R-:W-:Y:S01]  /*12760*/  LEA.HI.X.SX32 R195, R5, R61, 0x1, P1 ;  /* 0x0000003d05c37211 */ /* 0x000fe200008f0eff */
[----:B------:R-:W-:Y:S01]  /*12770*/  IMAD R5, R90, 0x2, R219 ;  /* 0x000000025a057824 */ /* 0x000fe200078e02db */
        /* <DEDUP_REMOVED lines=18> */
[-C--:B------:R-:W-:Y:S02]  /*128a0*/  LEA R206, P1, R215, R60.reuse, 0x1 ;  /* 0x0000003cd7ce7211 */ /* 0x080fe400078208ff */
[-C--:B------:R-:W-:Y:S02]  /*128b0*/  LEA.HI.X.SX32 R209, R217, R61.reuse, 0x1, P2 ;  /* 0x0000003dd9d17211 */ /* 0x080fe400010f0eff */
[-C--:B------:R-:W-:Y:S02]  /*128c0*/  LEA R214, P2, R5, R60.reuse, 0x1 ;  /* 0x0000003c05d67211 */ /* 0x080fe400078408ff */
[-C--:B------:R-:W-:Y:S02]  /*128d0*/  LEA.HI.X.SX32 R205, R213, R61.reuse, 0x1, P0 ;  /* 0x0000003dd5cd7211 */ /* 0x080fe400000f0eff */
        /* <DEDUP_REMOVED lines=11> */
[-C--:B------:R-:W-:Y:S02]  /*12990*/  LEA R220, P2, R223, R60.reuse, 0x1 ;  /* 0x0000003cdfdc7211 */ /* 0x080fe400078408ff */
[C---:B------:R-:W-:Y:S02]  /*129a0*/  LEA R231, R90.reuse, R229, 0x1 ;  /* 0x000000e55ae77211 */ /* 0x040fe400078e08ff */
[-C--:B------:R-:W-:Y:S02]  /*129b0*/  LEA.HI.X.SX32 R217, R91, R61.reuse, 0x1, P0 ;  /* 0x0000003d5bd97211 */ /* 0x080fe400000f0eff */
[-C--:B------:R-:W-:Y:S01]  /*129c0*/  LEA.HI.X.SX32 R219, R221, R61.reuse, 0x1, P1 ;  /* 0x0000003ddddb7211 */ /* 0x080fe200008f0eff */
[----:B------:R-:W-:Y:S01]  /*129d0*/  IMAD R4, R90, 0x2, R231 ;  /* 0x000000025a047824 */ /* 0x000fe200078e02e7 */
[----:B------:R-:W-:Y:S02]  /*129e0*/  LEA R222, P0, R225, R60, 0x1 ;  /* 0x0000003ce1de7211 */ /* 0x000fe400078008ff */
[----:B------:R-:W-:-:S02]  /*129f0*/  LEA.HI.X.SX32 R221, R223, R61, 0x1, P2 ;  /* 0x0000003ddfdd7211 */ /* 0x000fc400010f0eff */
[-C--:B------:R-:W-:Y:S02]  /*12a00*/  LEA R224, P1, R227, R60.reuse, 0x1 ;  /* 0x0000003ce3e07211 */ /* 0x080fe400078208ff */
[-C--:B------:R-:W-:Y:S02]  /*12a10*/  LEA R226, P2, R5, R60.reuse, 0x1 ;  /* 0x0000003c05e27211 */ /* 0x080fe400078408ff */
[-C--:B------:R-:W-:Y:S02]  /*12a20*/  LEA.HI.X.SX32 R223, R225, R61.reuse, 0x1, P0 ;  /* 0x0000003de1df7211 */ /* 0x080fe400000f0eff */
[-C--:B------:R-:W-:Y:S02]  /*12a30*/  LEA.HI.X.SX32 R225, R227, R61.reuse, 0x1, P1 ;  /* 0x0000003de3e17211 */ /* 0x080fe400008f0eff */
[----:B------:R-:W-:Y:S02]  /*12a40*/  LEA.HI.X.SX32 R227, R5, R61, 0x1, P2 ;  /* 0x0000003d05e37211 */ /* 0x000fe400010f0eff */
[----:B------:R-:W-:-:S02]  /*12a50*/  LEA R90, P0, R7, R60, 0x1 ;  /* 0x0000003c075a7211 */ /* 0x000fc400078008ff */
[-C--:B------:R-:W-:Y:S02]  /*12a60*/  LEA R228, P1, R229, R60.reuse, 0x1 ;  /* 0x0000003ce5e47211 */ /* 0x080fe400078208ff */
[-C--:B------:R-:W-:Y:S02]  /*12a70*/  LEA R230, P2, R231, R60.reuse, 0x1 ;  /* 0x0000003ce7e67211 */ /* 0x080fe400078408ff */
[----:B------:R-:W-:Y:S02]  /*12a80*/  LEA R60, P3, R4, R60, 0x1 ;  /* 0x0000003c043c7211 */ /* 0x000fe400078608ff */
[-C--:B------:R-:W-:Y:S02]  /*12a90*/  LEA.HI.X.SX32 R91, R7, R61.reuse, 0x1, P0 ;  /* 0x0000003d075b7211 */ /* 0x080fe400000f0eff */
[-C--:B------:R-:W-:Y:S02]  /*12aa0*/  LEA.HI.X.SX32 R229, R229, R61.reuse, 0x1, P1 ;  /* 0x0000003de5e57211 */ /* 0x080fe400008f0eff */
[----:B------:R-:W-:-:S02]  /*12ab0*/  LEA.HI.X.SX32 R231, R231, R61, 0x1, P2 ;  /* 0x0000003de7e77211 */ /* 0x000fc400010f0eff */
[----:B------:R-:W-:Y:S02]  /*12ac0*/  LEA.HI.X.SX32 R61, R4, R61, 0x1, P3 ;  /* 0x0000003d043d7211 */ /* 0x000fe400018f0eff */
[----:B------:R-:W3:Y:S01]  /*12ad0*/  LDS.128 R4, [R3] ;  /* 0x0000000003047984 */ /* 0x000ee20000000c00 */
[----:B--2---:R-:W-:Y:S02]  /*12ae0*/  PRMT R13, R43, 0x7632, R13 ;  /* 0x000076322b0d7816 */ /* 0x004fe4000000000d */
[----:B0-----:R-:W-:Y:S02]  /*12af0*/  PRMT R15, R48, 0x7632, R15 ;  /* 0x00007632300f7816 */ /* 0x001fe4000000000f */
[----:B------:R-:W-:Y:S01]  /*12b00*/  PRMT R2, R50, 0x7632, R2 ;  /* 0x0000763232027816 */ /* 0x000fe20000000002 */
[----:B------:R0:W-:Y:S01]  /*12b10*/  STG.E.U16 desc[UR8][R20.64], R13 ;  /* 0x0000000d14007986 */ /* 0x0001e2000c101508 */
[----:B------:R-:W-:Y:S02]  /*12b20*/  PRMT R12, R51, 0x7632, R12 ;  /* 0x00007632330c7816 */ /* 0x000fe4000000000c */
[----:B-1----:R-:W-:Y:S01]  /*12b30*/  PRMT R42, R58, 0x7632, R42 ;  /* 0x000076323a2a7816 */ /* 0x002fe2000000002a */
[----:B------:R-:W-:Y:S01]  /*12b40*/  STG.E.U16 desc[UR8][R30.64], R48 ;  /* 0x000000301e007986 */ /* 0x000fe2000c101508 */
[----:B------:R-:W-:-:S03]  /*12b50*/  ISETP.GE.U32.AND P0, PT, R234, 0x80, PT ;  /* 0x00000080ea00780c */ /* 0x000fc60003f06070 */
[----:B------:R1:W-:Y:S01]  /*12b60*/  STG.E.U16 desc[UR8][R40.64], R15 ;  /* 0x0000000f28007986 */ /* 0x0003e2000c101508 */
[----:B0-----:R-:W-:-:S03]  /*12b70*/  PRMT R21, R49, 0x7632, R21 ;  /* 0x0000763231157816 */ /* 0x001fc60000000015 */
[----:B------:R0:W-:Y:S01]  /*12b80*/  STG.E.U16 desc[UR8][R62.64], R49 ;  /* 0x000000313e007986 */ /* 0x0001e2000c101508 */
[----:B------:R-:W-:-:S03]  /*12b90*/  PRMT R13, R56, 0x7632, R13 ;  /* 0x00007632380d7816 */ /* 0x000fc6000000000d */
[----:B------:R2:W-:Y:S01]  /*12ba0*/  STG.E.U16 desc[UR8][R64.64], R21 ;  /* 0x0000001540007986 */ /* 0x0005e2000c101508 */
[----:B-1----:R-:W-:-:S03]  /*12bb0*/  PRMT R40, R57, 0x7632, R40 ;  /* 0x0000763239287816 */ /* 0x002fc60000000028 */
[----:B------:R1:W-:Y:S04]  /*12bc0*/  STG.E.U16 desc[UR8][R66.64], R50 ;  /* 0x0000003242007986 */ /* 0x0003e8000c101508 */
[----:B------:R4:W-:Y:S01]  /*12bd0*/  STG.E.U16 desc[UR8][R68.64], R2 ;  /* 0x0000000244007986 */ /* 0x0009e2000c101508 */
[----:B0-----:R-:W-:-:S03]  /*12be0*/  PRMT R63, R16, 0x7632, R63 ;  /* 0x00007632103f7816 */ /* 0x001fc6000000003f */
[----:B------:R0:W-:Y:S01]  /*12bf0*/  STG.E.U16 desc[UR8][R70.64], R51 ;  /* 0x0000003346007986 */ /* 0x0001e2000c101508 */
[----:B--2---:R-:W-:-:S03]  /*12c00*/  PRMT R65, R17, 0x7632, R65 ;  /* 0x0000763211417816 */ /* 0x004fc60000000041 */
[----:B------:R2:W-:Y:S01]  /*12c10*/  STG.E.U16 desc[UR8][R72.64], R12 ;  /* 0x0000000c48007986 */ /* 0x0005e2000c101508 */
[----:B---3--:R-:W-:Y:S02]  /*12c20*/  PRMT R49, R5, 0x7632, R49 ;  /* 0x0000763205317816 */ /* 0x008fe40000000031 */
[----:B-1----:R-:W-:Y:S01]  /*12c30*/  PRMT R67, R18, 0x7632, R67 ;  /* 0x0000763212437816 */ /* 0x002fe20000000043 */
[----:B------:R1:W-:Y:S01]  /*12c40*/  STG.E.U16 desc[UR8][R74.64], R56 ;  /* 0x000000384a007986 */ /* 0x0003e2000c101508 */
[----:B----4-:R-:W-:Y:S02]  /*12c50*/  PRMT R2, R59, 0x7632, R2 ;  /* 0x000076323b027816 */ /* 0x010fe40000000002 */
[----:B------:R-:W-:Y:S01]  /*12c60*/  PRMT R69, R19, 0x7632, R69 ;  /* 0x0000763213457816 */ /* 0x000fe20000000045 */
[----:B------:R3:W-:Y:S01]  /*12c70*/  STG.E.U16 desc[UR8][R76.64], R13 ;  /* 0x0000000d4c007986 */ /* 0x0007e2000c101508 */
[----:B0-----:R-:W-:Y:S02]  /*12c80*/  PRMT R51, R6, 0x7632, R51 ;  /* 0x0000763206337816 */ /* 0x001fe40000000033 */
[----:B------:R-:W-:Y:S01]  /*12c90*/  PRMT R71, R24, 0x7632, R71 ;  /* 0x0000763218477816 */ /* 0x000fe20000000047 */
[----:B------:R0:W-:Y:S01]  /*12ca0*/  STG.E.U16 desc[UR8][R78.64], R57 ;  /* 0x000000394e007986 */ /* 0x0001e2000c101508 */
[----:B--2---:R-:W-:-:S02]  /*12cb0*/  PRMT R12, R4, 0x7632, R12 ;  /* 0x00007632040c7816 */ /* 0x004fc4000000000c */
[----:B------:R-:W-:Y:S01]  /*12cc0*/  PRMT R73, R25, 0x7632, R73 ;  /* 0x0000763219497816 */ /* 0x000fe20000000049 */
[----:B------:R2:W-:Y:S01]  /*12cd0*/  STG.E.U16 desc[UR8][R80.64], R40 ;  /* 0x0000002850007986 */ /* 0x0005e2000c101508 */
[----:B-1----:R-:W-:-:S03]  /*12ce0*/  PRMT R75, R26, 0x7632, R75 ;  /* 0x000076321a4b7816 */ /* 0x002fc6000000004b */
[----:B------:R1:W-:Y:S01]  /*12cf0*/  STG.E.U16 desc[UR8][R82.64], R58 ;  /* 0x0000003a52007986 */ /* 0x0003e2000c101508 */
[----:B---3--:R-:W-:Y:S02]  /*12d00*/  PRMT R13, R7, 0x7632, R13 ;  /* 0x00007632070d7816 */ /* 0x008fe4000000000d */
[----:B------:R-:W-:Y:S01]  /*12d10*/  PRMT R77, R27, 0x7632, R77 ;  /* 0x000076321b4d7816 */ /* 0x000fe2000000004d */
[----:B------:R3:W-:Y:S01]  /*12d20*/  STG.E.U16 desc[UR8][R84.64], R42 ;  /* 0x0000002a54007986 */ /* 0x0007e2000c101508 */
[----:B0-----:R-:W-:Y:S02]  /*12d30*/  PRMT R57, R9, 0x7632, R57 ;  /* 0x0000763209397816 */ /* 0x001fe40000000039 */
[----:B------:R-:W-:Y:S01]  /*12d40*/  PRMT R79, R32, 0x7632, R79 ;  /* 0x00007632204f7816 */ /* 0x000fe2000000004f */
[----:B------:R0:W-:Y:S01]  /*12d50*/  STG.E.U16 desc[UR8][R86.64], R59 ;  /* 0x0000003b56007986 */ /* 0x0001e2000c101508 */
[----:B--2---:R-:W-:-:S03]  /*12d60*/  PRMT R81, R33, 0x7632, R81 ;  /* 0x0000763221517816 */ /* 0x004fc60000000051 */
[----:B------:R2:W-:Y:S01]  /*12d70*/  STG.E.U16 desc[UR8][R88.64], R2 ;  /* 0x0000000258007986 */ /* 0x0005e2000c101508 */
[----:B-1----:R-:W-:-:S03]  /*12d80*/  PRMT R83, R34, 0x7632, R83 ;  /* 0x0000763222537816 */ /* 0x002fc60000000053 */
[----:B------:R1:W-:Y:S01]  /*12d90*/  STG.E.U16 desc[UR8][R92.64], R4 ;  /* 0x000000045c007986 */ /* 0x0003e2000c101508 */
[----:B---3--:R-:W-:-:S03]  /*12da0*/  PRMT R85, R35, 0x7632, R85 ;  /* 0x0000763223557816 */ /* 0x008fc60000000055 */
[----:B------:R3:W-:Y:S01]  /*12db0*/  STG.E.U16 desc[UR8][R94.64], R12 ;  /* 0x0000000c5e007986 */ /* 0x0007e2000c101508 */
[----:B0-----:R-:W-:Y:S02]  /*12dc0*/  PRMT R59, R10, 0x7632, R59 ;  /* 0x000076320a3b7816 */ /* 0x001fe4000000003b */
[----:B------:R-:W-:Y:S01]  /*12dd0*/  PRMT R87, R36, 0x7632, R87 ;  /* 0x0000763224577816 */ /* 0x000fe20000000057 */
[----:B------:R0:W-:Y:S01]  /*12de0*/  STG.E.U16 desc[UR8][R96.64], R5 ;  /* 0x0000000560007986 */ /* 0x0001e2000c101508 */
[----:B--2---:R-:W-:Y:S02]  /*12df0*/  PRMT R2, R8, 0x7632, R2 ;  /* 0x0000763208027816 */ /* 0x004fe40000000002 */
[----:B------:R-:W-:Y:S01]  /*12e00*/  PRMT R89, R37, 0x7632, R89 ;  /* 0x0000763225597816 */ /* 0x000fe20000000059 */
[----:B------:R2:W-:Y:S01]  /*12e10*/  STG.E.U16 desc[UR8][R98.64], R49 ;  /* 0x0000003162007986 */ /* 0x0005e2000c101508 */
[----:B-1----:R-:W-:Y:S02]  /*12e20*/  PRMT R4, R11, 0x7632, R4 ;  /* 0x000076320b047816 */ /* 0x002fe40000000004 */
[----:B------:R-:W-:Y:S01]  /*12e30*/  PRMT R93, R39, 0x7632, R93 ;  /* 0x00007632275d7816 */ /* 0x000fe2000000005d */
[----:B------:R1:W-:Y:S01]  /*12e40*/  STG.E.U16 desc[UR8][R100.64], R6 ;  /* 0x0000000664007986 */ /* 0x0003e2000c101508 */
[----:B---3--:R-:W-:-:S03]  /*12e50*/  PRMT R95, R44, 0x7632, R95 ;  /* 0x000076322c5f7816 */ /* 0x008fc6000000005f */
[----:B------:R3:W-:Y:S01]  /*12e60*/  STG.E.U16 desc[UR8][R102.64], R51 ;  /* 0x0000003366007986 */ /* 0x0007e2000c101508 */
[----:B0-----:R-:W-:-:S03]  /*12e70*/  PRMT R97, R45, 0x7632, R97 ;  /* 0x000076322d617816 */ /* 0x001fc60000000061 */
[----:B------:R0:W-:Y:S01]  /*12e80*/  STG.E.U16 desc[UR8][R104.64], R7 ;  /* 0x0000000768007986 */ /* 0x0001e2000c101508 */
[----:B--2---:R-:W-:-:S03]  /*12e90*/  PRMT R99, R46, 0x7632, R99 ;  /* 0x000076322e637816 */ /* 0x004fc60000000063 */
[----:B------:R2:W-:Y:S01]  /*12ea0*/  STG.E.U16 desc[UR8][R106.64], R13 ;  /* 0x0000000d6a007986 */ /* 0x0005e2000c101508 */
[----:B-1----:R-:W-:-:S03]  /*12eb0*/  PRMT R101, R47, 0x7632, R101 ;  /* 0x000076322f657816 */ /* 0x002fc60000000065 */
[----:B------:R1:W-:Y:S01]  /*12ec0*/  STG.E.U16 desc[UR8][R108.64], R8 ;  /* 0x000000086c007986 */ /* 0x0003e2000c101508 */
[----:B---3--:R-:W-:-:S03]  /*12ed0*/  PRMT R103, R52, 0x7632, R103 ;  /* 0x0000763234677816 */ /* 0x008fc60000000067 */
[----:B------:R3:W-:Y:S01]  /*12ee0*/  STG.E.U16 desc[UR8][R110.64], R2 ;  /* 0x000000026e007986 */ /* 0x0007e2000c101508 */
[----:B0-----:R-:W-:-:S03]  /*12ef0*/  PRMT R105, R53, 0x7632, R105 ;  /* 0x0000763235697816 */ /* 0x001fc60000000069 */
[----:B------:R-:W-:Y:S01]  /*12f00*/  STG.E.U16 desc[UR8][R112.64], R9 ;  /* 0x0000000970007986 */ /* 0x000fe2000c101508 */
[----:B--2---:R-:W-:-:S03]  /*12f10*/  PRMT R107, R54, 0x7632, R107 ;  /* 0x00007632366b7816 */ /* 0x004fc6000000006b */
[----:B------:R-:W-:Y:S01]  /*12f20*/  STG.E.U16 desc[UR8][R114.64], R57 ;  /* 0x0000003972007986 */ /* 0x000fe2000c101508 */
[----:B-1----:R-:W-:-:S03]  /*12f30*/  PRMT R109, R55, 0x7632, R109 ;  /* 0x00007632376d7816 */ /* 0x002fc6000000006d */
[----:B------:R-:W-:Y:S01]  /*12f40*/  STG.E.U16 desc[UR8][R116.64], R10 ;  /* 0x0000000a74007986 */ /* 0x000fe2000c101508 */
[----:B---3--:R-:W-:-:S03]  /*12f50*/  PRMT R2, R38, 0x7632, R2 ;  /* 0x0000763226027816 */ /* 0x008fc60000000002 */
[----:B------:R-:W-:Y:S04]  /*12f60*/  STG.E.U16 desc[UR8][R118.64], R59 ;  /* 0x0000003b76007986 */ /* 0x000fe8000c101508 */
[----:B------:R0:W-:Y:S04]  /*12f70*/  STG.E.U16 desc[UR8][R120.64], R11 ;  /* 0x0000000b78007986 */ /* 0x0001e8000c101508 */
[----:B------:R-:W-:Y:S04]  /*12f80*/  STG.E.U16 desc[UR8][R122.64], R4 ;  /* 0x000000047a007986 */ /* 0x000fe8000c101508 */
[----:B------:R-:W-:Y:S04]  /*12f90*/  STG.E.U16 desc[UR8][R124.64], R16 ;  /* 0x000000107c007986 */ /* 0x000fe8000c101508 */
[----:B------:R-:W-:Y:S01]  /*12fa0*/  STG.E.U16 desc[UR8][R126.64], R63 ;  /* 0x0000003f7e007986 */ /* 0x000fe2000c101508 */
[----:B0-----:R-:W0:Y:S03]  /*12fb0*/  LDC.64 R10, c[0x0][0x3a0] ;  /* 0x0000e800ff0a7b82 */ /* 0x001e260000000a00 */
[----:B------:R-:W-:Y:S04]  /*12fc0*/  STG.E.U16 desc[UR8][R128.64], R17 ;  /* 0x0000001180007986 */ /* 0x000fe8000c101508 */
[----:B------:R-:W-:Y:S04]  /*12fd0*/  STG.E.U16 desc[UR8][R130.64], R65 ;  /* 0x0000004182007986 */ /* 0x000fe8000c101508 */
[----:B------:R-:W-:Y:S04]  /*12fe0*/  STG.E.U16 desc[UR8][R132.64], R18 ;  /* 0x0000001284007986 */ /* 0x000fe8000c101508 */
[----:B------:R-:W1:Y:S04]  /*12ff0*/  LDS.128 R4, [R3+0x1000] ;  /* 0x0010000003047984 */ /* 0x000e680000000c00 */
[----:B------:R-:W-:Y:S04]  /*13000*/  STG.E.U16 desc[UR8][R134.64], R67 ;  /* 0x0000004386007986 */ /* 0x000fe8000c101508 */
        /* <DEDUP_REMOVED lines=8> */
[----:B------:R-:W-:Y:S01]  /*13090*/  STG.E.U16 desc[UR8][R152.64], R27 ;  /* 0x0000001b98007986 */ /* 0x000fe2000c101508 */
[----:B-1----:R-:W-:-:S02]  /*130a0*/  PRMT R111, R4, 0x7632, R111 ;  /* 0x00007632046f7816 */ /* 0x002fc4000000006f */
[----:B------:R-:W-:Y:S01]  /*130b0*/  PRMT R113, R5, 0x7632, R113 ;  /* 0x0000763205717816 */ /* 0x000fe20000000071 */
[----:B------:R-:W-:Y:S01]  /*130c0*/  STG.E.U16 desc[UR8][R154.64], R77 ;  /* 0x0000004d9a007986 */ /* 0x000fe2000c101508 */
[----:B------:R-:W-:Y:S02]  /*130d0*/  PRMT R114, R6, 0x7632, R114 ;  /* 0x0000763206727816 */ /* 0x000fe40000000072 */
[----:B------:R-:W-:Y:S01]  /*130e0*/  PRMT R30, R7, 0x7632, R30 ;  /* 0x00007632071e7816 */ /* 0x000fe2000000001e */
        /* <DEDUP_REMOVED lines=13> */
[----:B------:R1:W-:Y:S04]  /*131c0*/  STG.E.U16 desc[UR8][R182.64], R2 ;  /* 0x00000002b6007986 */ /* 0x0003e8000c101508 */
[----:B------:R-:W-:Y:S04]  /*131d0*/  STG.E.U16 desc[UR8][R184.64], R39 ;  /* 0x00000027b8007986 */ /* 0x000fe8000c101508 */
[----:B------:R-:W-:Y:S04]  /*131e0*/  STG.E.U16 desc[UR8][R186.64], R93 ;  /* 0x0000005dba007986 */ /* 0x000fe8000c101508 */
[----:B------:R-:W-:Y:S01]  /*131f0*/  STG.E.U16 desc[UR8][R188.64], R44 ;  /* 0x0000002cbc007986 */ /* 0x000fe2000c101508 */
[----:B-1----:R-:W1:Y:S03]  /*13200*/  LDC R2, c[0x0][0x3ec] ;  /* 0x0000fb00ff027b82 */ /* 0x002e660000000800 */
[----:B------:R-:W-:Y:S04]  /*13210*/  STG.E.U16 desc[UR8][R190.64], R95 ;  /* 0x0000005fbe007986 */ /* 0x000fe8000c101508 */
[----:B------:R-:W-:Y:S04]  /*13220*/  STG.E.U16 desc[UR8][R192.64], R45 ;  /* 0x0000002dc0007986 */ /* 0x000fe8000c101508 */
[----:B------:R-:W-:Y:S04]  /*13230*/  STG.E.U16 desc[UR8][R194.64], R97 ;  /* 0x00000061c2007986 */ /* 0x000fe8000c101508 */
[----:B------:R-:W-:Y:S04]  /*13240*/  STG.E.U16 desc[UR8][R196.64], R46 ;  /* 0x0000002ec4007986 */ /* 0x000fe8000c101508 */
[----:B------:R-:W-:Y:S04]  /*13250*/  STG.E.U16 desc[UR8][R198.64], R99 ;  /* 0x00000063c6007986 */ /* 0x000fe8000c101508 */
[----:B------:R-:W-:Y:S01]  /*13260*/  STG.E.U16 desc[UR8][R200.64], R47 ;  /* 0x0000002fc8007986 */ /* 0x000fe2000c101508 */
[----:B-1----:R-:W-:-:S03]  /*13270*/  IMAD R2, R235, R2, RZ ;  /* 0x00000002eb027224 */ /* 0x002fc600078e02ff */
[----:B------:R-:W-:Y:S01]  /*13280*/  STG.E.U16 desc[UR8][R202.64], R101 ;  /* 0x00000065ca007986 */ /* 0x000fe2000c101508 */
[----:B------:R-:W-:-:S03]  /*13290*/  IMAD.SHL.U32 R3, R2, 0x4, RZ ;  /* 0x0000000402037824 */ /* 0x000fc600078e00ff */
        /* <DEDUP_REMOVED lines=10> */
[----:B------:R2:W-:Y:S04]  /*13340*/  STG.E.U16 desc[UR8][R224.64], R5 ;  /* 0x00000005e0007986 */ /* 0x0005e8000c101508 */
[----:B------:R-:W-:Y:S01]  /*13350*/  STG.E.U16 desc[UR8][R226.64], R113 ;  /* 0x00000071e2007986 */ /* 0x000fe2000c101508 */
[----:B-1----:R-:W-:-:S03]  /*13360*/  IMAD.HI R4, R2, 0x4, RZ ;  /* 0x0000000402047827 */ /* 0x002fc600078e02ff */
[----:B------:R1:W-:Y:S04]  /*13370*/  STG.E.U16 desc[UR8][R90.64], R6 ;  /* 0x000000065a007986 */ /* 0x0003e8000c101508 */
[----:B------:R-:W-:Y:S01]  /*13380*/  STG.E.U16 desc[UR8][R228.64], R114 ;  /* 0x00000072e4007986 */ /* 0x000fe2000c101508 */
[----:B--2---:R-:W-:-:S03]  /*13390*/  IMAD.SHL.U32 R5, R233, 0x4, RZ ;  /* 0x00000004e9057824 */ /* 0x004fc600078e00ff */
[----:B------:R-:W-:Y:S02]  /*133a0*/  STG.E.U16 desc[UR8][R230.64], R7 ;  /* 0x00000007e6007986 */ /* 0x000fe4000c101508 */
[----:B0-----:R-:W-:Y:S02]  /*133b0*/  IADD3 R2, P1, P2, R5, R10, R3 ;  /* 0x0000000a05027210 */ /* 0x001fe40007a3e003 */
[----:B------:R-:W-:Y:S01]  /*133c0*/  STG.E.U16 desc[UR8][R60.64], R30 ;  /* 0x0000001e3c007986 */ /* 0x000fe2000c101508 */
[----:B-1----:R-:W-:Y:S01]  /*133d0*/  IMAD.HI R6, R233, 0x4, RZ ;  /* 0x00000004e9067827 */ /* 0x002fe200078e02ff */
[----:B------:R-:W-:Y:S04]  /*133e0*/  BAR.SYNC.DEFER_BLOCKING 0x0 ;  /* 0x0000000000007b1d */ /* 0x000fe80000010000 */
[----:B------:R-:W-:-:S02]  /*133f0*/  IADD3.X R3, PT, PT, R6, R11, R4, P1, P2 ;  /* 0x0000000b06037210 */ /* 0x000fc40000fe4404 */
[----:B------:R-:W-:Y:S02]  /*13400*/  STSM.16.M88 [R237], R0 ;  /* 0x00000000ed007844 */ /* 0x000fe40000000000 */
[----:B------:R-:W-:Y:S06]  /*13410*/  BAR.SYNC.DEFER_BLOCKING 0x0 ;  /* 0x0000000000007b1d */ /* 0x000fec0000010000 */
[----:B------:R-:W0:Y:S04]  /*13420*/  LDSM.16.M88 R9, [R236+UR4] ;  /* 0x00000004ec09783b */ /* 0x000e280008000000 */
[----:B0-----:R0:W-:Y:S01]  /*13430*/  @!P0 STG.E desc[UR8][R2.64], R9 ;  /* 0x0000000902008986 */ /* 0x0011e2000c101908 */
[----:B------:R-:W-:Y:S06]  /*13440*/  BAR.SYNC.DEFER_BLOCKING 0x0 ;  /* 0x0000000000007b1d */ /* 0x000fec0000010000 */
[----:B------:R-:W-:Y:S05]  /*13450*/  @P4 BRA `(.L_x_22) ;  /* 0x0000000000a04947 */ /* 0x000fea0003800000 */
[----:B0-----:R-:W0:Y:S01]  /*13460*/  S2R R3, SR_CgaCtaId ;  /* 0x0000000000037919 */ /* 0x001e220000008800 */
[----:B------:R-:W-:Y:S01]  /*13470*/  NOP ;  /* 0x0000000000007918 */ /* 0x000fe20000000000 */
[----:B------:R-:W-:Y:S01]  /*13480*/  MOV R0, 0x50 ;  /* 0x0000005000007802 */ /* 0x000fe20000000f00 */
[----:B------:R-:W-:-:S03]  /*13490*/  IMAD.MOV.U32 R7, RZ, RZ, 0x1 ;  /* 0x00000001ff077424 */ /* 0x000fc600078e00ff */
[----:B0-----:R-:W-:Y:S01]  /*134a0*/  LEA R9, R3, R0, 0x18 ;  /* 0x0000000003097211 */ /* 0x001fe200078ec0ff */
[----:B------:R-:W-:Y:S02]  /*134b0*/  IMAD.U32 R0, RZ, RZ, UR5 ;  /* 0x00000005ff007e24 */ /* 0x000fe4000f8e00ff */
[----:B------:R-:W-:Y:S02]  /*134c0*/  IMAD.MOV.U32 R3, RZ, RZ, 0xffff ;  /* 0x0000ffffff037424 */ /* 0x000fe400078e00ff */
[----:B------:R-:W0:Y:S01]  /*134d0*/  LDS R5, [R9] ;  /* 0x0000000009057984 */ /* 0x000e220000000800 */
[----:B------:R-:W-:-:S04]  /*134e0*/  LOP3.LUT R0, R0, 0xffff, RZ, 0xc0, !PT ;  /* 0x0000ffff00007812 */ /* 0x000fc800078ec0ff */
[----:B------:R-:W-:-:S05]  /*134f0*/  SHF.R.U32.HI R0, RZ, 0x5, R0 ;  /* 0x00000005ff007819 */ /* 0x000fca0000011600 */
[----:B------:R-:W-:Y:S01]  /*13500*/  VIADD R2, R0, 0x10 ;  /* 0x0000001000027836 */ /* 0x000fe20000000000 */
[----:B------:R-:W-:-:S04]  /*13510*/  SHF.L.U32 R0, R3, R0, RZ ;  /* 0x0000000003007219 */ /* 0x000fc800000006ff */
[----:B------:R-:W-:-:S04]  /*13520*/  SHF.L.U32 R3, R7, R2, RZ ;  /* 0x0000000207037219 */ /* 0x000fc800000006ff */
[----:B------:R-:W-:-:S04]  /*13530*/  LOP3.LUT R0, R3, R0, RZ, 0xfc, !PT ;  /* 0x0000000003007212 */ /* 0x000fc800078efcff */
[C---:B------:R-:W-:Y:S02]  /*13540*/  LOP3.LUT R2, R0.reuse, 0xffff, RZ, 0xc0, !PT ;  /* 0x0000ffff00027812 */ /* 0x040fe400078ec0ff */
[----:B0-----:R-:W-:-:S04]  /*13550*/  LOP3.LUT R3, R0, 0xffff, R5, 0x80, !PT ;  /* 0x0000ffff00037812 */ /* 0x001fc800078e8005 */
[----:B------:R-:W-:-:S13]  /*13560*/  ISETP.NE.AND P0, PT, R3, R2, PT ;  /* 0x000000020300720c */ /* 0x000fda0003f05270 */
[----:B------:R-:W-:Y:S05]  /*13570*/  @P0 BRA `(.L_x_23) ;  /* 0x0000000000500947 */ /* 0x000fea0003800000 */
[----:B------:R-:W-:Y:S02]  /*13580*/  SHF.R.U32.HI R5, RZ, 0x10, R5 ;  /* 0x00000010ff057819 */ /* 0x000fe40000011605 */
[----:B------:R-:W-:-:S04]  /*13590*/  SHF.R.U32.HI R2, RZ, 0x10, R0 ;  /* 0x00000010ff027819 */ /* 0x000fc80000011600 */
[----:B------:R-:W-:-:S04]  /*135a0*/  LOP3.LUT R5, R5, R2, RZ, 0xc0, !PT ;  /* 0x0000000205057212 */ /* 0x000fc800078ec0ff */
[----:B------:R-:W-:-:S13]  /*135b0*/  ISETP.NE.AND P0, PT, R5, R2, PT ;  /* 0x000000020500720c */ /* 0x000fda0003f05270 */
[----:B------:R-:W-:Y:S05]  /*135c0*/  @P0 BRA `(.L_x_24) ;  /* 0x0000000000300947 */ /* 0x000fea0003800000 */
[----:B------:R-:W-:Y:S01]  /*135d0*/  R2UR UR4, R0 ;  /* 0x00000000000472ca */ /* 0x000fe200000e0000 */
[----:B------:R-:W0:Y:S01]  /*135e0*/  S2R R3, SR_LANEID ;  /* 0x0000000000037919 */ /* 0x000e220000000000 */
[----:B------:R-:W-:-:S06]  /*135f0*/  VOTE.ANY R2, PT, PT ;  /* 0x0000000000027806 */ /* 0x000fcc00038e0100 */
[----:B------:R-:W0:Y:S05]  /*13600*/  FLO.U32 R2, R2 ;  /* 0x0000000200027300 */ /* 0x000e2a00000e0000 */
[----:B------:R-:W-:-:S06]  /*13610*/  ULOP3.LUT UR4, URZ, UR4, URZ, 0x33, !UPT ;  /* 0x00000004ff047292 */ /* 0x000fcc000f8e33ff */
[----:B------:R-:W-:-:S04]  /*13620*/  IMAD.U32 R4, RZ, RZ, UR4 ;  /* 0x00000004ff047e24 */ /* 0x000fc8000f8e00ff */
[----:B------:R-:W1:Y:S02]  /*13630*/  REDUX UR6, R4 ;  /* 0x00000000040673c4 */ /* 0x000e640000000000 */
[----:B------:R2:W-:Y:S01]  /*13640*/  UTCATOMSWS.AND URZ, UR4 ;  /* 0x0000000400ff79e3 */ /* 0x0005e20008000000 */
[----:B0-----:R-:W-:Y:S01]  /*13650*/  ISETP.EQ.U32.AND P0, PT, R2, R3, PT ;  /* 0x000000030200720c */ /* 0x001fe20003f02070 */
[----:B-1----:R-:W-:-:S12]  /*13660*/  IMAD.U32 R0, RZ, RZ, UR6 ;  /* 0x00000006ff007e24 */ /* 0x002fd8000f8e00ff */
[----:B------:R2:W-:Y:S01]  /*13670*/  @P0 ATOMS.AND RZ, [R9], R0 ;  /* 0x0000000009ff038c */ /* 0x0005e20002800000 */
[----:B------:R-:W-:Y:S05]  /*13680*/  BRA `(.L_x_22) ;  /* 0x0000000000147947 */ /* 0x000fea0003800000 */
.L_x_24:
[----:B------:R-:W-:-:S07]  /*13690*/  MOV R2, 0x136b0 ;  /* 0x000136b000027802 */ /* 0x000fce0000000f00 */
[----:B------:R-:W-:Y:S05]  /*136a0*/  CALL.REL.NOINC `($__internal_0_$__cuda_sm10x_tcgen05_guardrail_trap_col_being_dealloced_not_returned_by_alloc) ;  /* 0x0000000000447944 */ /* 0x000fea0003c00000 */
[----:B------:R-:W-:Y:S05]  /*136b0*/  BRA `(.L_x_22) ;  /* 0x0000000000087947 */ /* 0x000fea0003800000 */
.L_x_23:
[----:B------:R-:W-:-:S07]  /*136c0*/  MOV R2, 0x136e0 ;  /* 0x000136e000027802 */ /* 0x000fce0000000f00 */
[----:B------:R-:W-:Y:S05]  /*136d0*/  CALL.REL.NOINC `($__internal_2_$__cuda_sm10x_tcgen05_guardrail_trap_unallocated_columns_being_dealloced) ;  /* 0x0000000000507944 */ /* 0x000fea0003c00000 */
.L_x_22:
[----:B------:R-:W-:Y:S01]  /*136e0*/  NOP ;  /* 0x0000000000007918 */ /* 0x000fe20000000000 */
[----:B--2---:R-:W-:Y:S05]  /*136f0*/  EXIT ;  /* 0x000000000000794d */ /* 0x004fea0003800000 */
.L_x_8:
[----:B------:R-:W1:Y:S02]  /*13700*/  SYNCS.PHASECHK.TRANS64.TRYWAIT P3, [UR4+0x18000], RZ ;  /* 0x018000ffff0075a7 */ /* 0x000e640008061104 */
[----:B-1----:R-:W-:Y:S05]  /*13710*/  @!P3 BRA `(.L_x_8) ;  /* 0xfffffffc00f8b947 */ /* 0x002fea000383ffff */
[----:B------:R-:W-:Y:S05]  /*13720*/  BRA `(.L_x_7) ;  /* 0xffffff3400bc7947 */ /* 0x000fea000383ffff */
.L_x_17:
[----:B------:R-:W1:Y:S02]  /*13730*/  SYNCS.PHASECHK.TRANS64.TRYWAIT P2, [UR4+0x28010], RZ ;  /* 0x028010ffff0075a7 */ /* 0x000e640008041104 */
[----:B-1----:R-:W-:Y:S05]  /*13740*/  @!P2 BRA `(.L_x_17) ;  /* 0xfffffffc00f8a947 */ /* 0x002fea000383ffff */
[----:B------:R-:W-:Y:S05]  /*13750*/  BRA `(.L_x_25) ;  /* 0xffffff8400447947 */ /* 0x000fea000383ffff */
.L_x_18:
[----:B------:R-:W0:Y:S02]  /*13760*/  SYNCS.PHASECHK.TRANS64.TRYWAIT P0, [R252+URZ], R36 ;  /* 0x00000024fc0075a7 */ /* 0x000e2400080011ff */
[----:B0-----:R-:W-:Y:S05]  /*13770*/  @!P0 BRA `(.L_x_18) ;  /* 0xfffffffc00f88947 */ /* 0x001fea000383ffff */
[----:B------:R-:W-:Y:S05]  /*13780*/  BRA `(.L_x_26) ;  /* 0xffffff9800807947 */ /* 0x000fea000383ffff */
.L_x_21:
[----:B------:R-:W0:Y:S02]  /*13790*/  SYNCS.PHASECHK.TRANS64.TRYWAIT P0, [R252+URZ], R3 ;  /* 0x00000003fc0075a7 */ /* 0x000e2400080011ff */
[----:B0-----:R-:W-:Y:S05]  /*137a0*/  @!P0 BRA `(.L_x_21) ;  /* 0xfffffffc00f88947 */ /* 0x001fea000383ffff */
[----:B------:R-:W-:Y:S05]  /*137b0*/  BRA `(.L_x_27) ;  /* 0xffffffb400087947 */ /* 0x000fea000383ffff */
        .weak           $__internal_0_$__cuda_sm10x_tcgen05_guardrail_trap_col_being_dealloced_not_returned_by_alloc
        .type           $__internal_0_$__cuda_sm10x_tcgen05_guardrail_trap_col_being_dealloced_not_returned_by_alloc,@function
        .size           $__internal_0_$__cuda_sm10x_tcgen05_guardrail_trap_col_being_dealloced_not_returned_by_alloc,($__internal_1_$__cuda_sm10x_tcgen05_guardrail_trap_phase_invalid_during_alloc - $__internal_0_$__cuda_sm10x_tcgen05_guardrail_trap_col_being_dealloced_not_returned_by_alloc)
$__internal_0_$__cuda_sm10x_tcgen05_guardrail_trap_col_being_dealloced_not_returned_by_alloc:
[----:B------:R-:W-:Y:S05]  /*137c0*/  BPT.TRAP 0x1 ;  /* 0x000000040000795c */ /* 0x000fea0000300000 */
[----:B------:R-:W-:-:S04]  /*137d0*/  IMAD.MOV.U32 R3, RZ, RZ, 0x0 ;  /* 0x00000000ff037424 */ /* 0x000fc800078e00ff */
[----:B------:R-:W-:Y:S05]  /*137e0*/  RET.REL.NODEC R2 `(attn_fwd) ;  /* 0xfffffec802047950 */ /* 0x000fea0003c3ffff */
        .weak           $__internal_1_$__cuda_sm10x_tcgen05_guardrail_trap_phase_invalid_during_alloc
        .type           $__internal_1_$__cuda_sm10x_tcgen05_guardrail_trap_phase_invalid_during_alloc,@function
        .size           $__internal_1_$__cuda_sm10x_tcgen05_guardrail_trap_phase_invalid_during_alloc,($__internal_2_$__cuda_sm10x_tcgen05_guardrail_trap_unallocated_columns_being_dealloced - $__internal_1_$__cuda_sm10x_tcgen05_guardrail_trap_phase_invalid_during_alloc)
$__internal_1_$__cuda_sm10x_tcgen05_guardrail_trap_phase_invalid_during_alloc:
[----:B------:R-:W-:Y:S05]  /*137f0*/  BPT.TRAP 0x1 ;  /* 0x000000040000795c */ /* 0x000fea0000300000 */
[----:B------:R-:W-:-:S04]  /*13800*/  IMAD.MOV.U32 R3, RZ, RZ, 0x0 ;  /* 0x00000000ff037424 */ /* 0x000fc800078e00ff */
[----:B------:R-:W-:Y:S05]  /*13810*/  RET.REL.NODEC R2 `(attn_fwd) ;  /* 0xfffffec402f87950 */ /* 0x000fea0003c3ffff */
        .weak           $__internal_2_$__cuda_sm10x_tcgen05_guardrail_trap_unallocated_columns_being_dealloced
        .type           $__internal_2_$__cuda_sm10x_tcgen05_guardrail_trap_unallocated_columns_being_dealloced,@function
        .size           $__internal_2_$__cuda_sm10x_tcgen05_guardrail_trap_unallocated_columns_being_dealloced,(.L_x_31 - $__internal_2_$__cuda_sm10x_tcgen05_guardrail_trap_unallocated_columns_being_dealloced)
$__internal_2_$__cuda_sm10x_tcgen05_guardrail_trap_unallocated_columns_being_dealloced:
[----:B------:R-:W-:Y:S05]  /*13820*/  BPT.TRAP 0x1 ;  /* 0x000000040000795c */ /* 0x000fea0000300000 */
[----:B------:R-:W-:-:S04]  /*13830*/  IMAD.MOV.U32 R3, RZ, RZ, 0x0 ;  /* 0x00000000ff037424 */ /* 0x000fc800078e00ff */
[----:B------:R-:W-:Y:S05]  /*13840*/  RET.REL.NODEC R2 `(attn_fwd) ;  /* 0xfffffec402ec7950 */ /* 0x000fea0003c3ffff */
.L_x_28:
[----:B------:R-:W-:-:S00]  /*13850*/  BRA `(.L_x_28) ;  /* 0xfffffffc00fc7947 */ /* 0x000fc0000383ffff */
[----:B------:R-:W-:-:S00]  /*13860*/  NOP ;  /* 0x0000000000007918 */ /* 0x000fc00000000000 */
        /* <DEDUP_REMOVED lines=9> */
.L_x_31:


//--------------------- .nv.global.init           --------------------------
	.section	.nv.global.init,"aw",@progbits
.nv.global.init:
	.type		_$_str,@object
	.size		_$_str,(.L_3 - _$_str)
_$_str:
        /*0000*/ 	.byte	0x5f, 0x5f, 0x43, 0x55, 0x44, 0x41, 0x5f, 0x46, 0x54, 0x5a, 0x00
.L_3:


//--------------------- .nv.shared.attn_fwd       --------------------------
	.section	.nv.shared.attn_fwd,"aw",@nobits
	.sectionflags	@""
	.align	16
	.zero		1024


//--------------------- .nv.shared.reserved.0     --------------------------
	.section	.nv.shared.reserved.0,"aw",@nobits
	.align	8
	.weak		__nv_reservedSMEM_offset_0_alias
	.size		__nv_reservedSMEM_offset_0_alias, 0, 64
	.other		__nv_reservedSMEM_offset_0_alias,@"STO_CUDA_RESERVED_SHARED STV_DEFAULT"
__nv_reservedSMEM_offset_0_alias:
	.zero		0
.nv.shared.reserved.0:
	.zero		64
	.weak		__nv_reservedSMEM_allocation_phase
	.type		__nv_reservedSMEM_allocation_phase,@object
	.size		__nv_reservedSMEM_allocation_phase,(.L_0 - __nv_reservedSMEM_allocation_phase)
__nv_reservedSMEM_allocation_phase:
	.zero		1
.L_0:
	.zero		7
	.weak		__nv_reservedSMEM_devtool_atexit_pc
	.type		__nv_reservedSMEM_devtool_atexit_pc,@object
	.size		__nv_reservedSMEM_devtool_atexit_pc,(__nv_reservedSMEM_allocation_mask - __nv_reservedSMEM_devtool_atexit_pc)
__nv_reservedSMEM_devtool_atexit_pc:
	.zero		8
	.weak		__nv_reservedSMEM_allocation_mask
	.type		__nv_reservedSMEM_allocation_mask,@object
	.size		__nv_reservedSMEM_allocation_mask,(.L_2 - __nv_reservedSMEM_allocation_mask)
__nv_reservedSMEM_allocation_mask:
	.zero		4
.L_2:


//--------------------- .nv.constant0.attn_fwd    --------------------------
	.section	.nv.constant0.attn_fwd,"a",@progbits
	.sectionflags	@""
	.align	4
.nv.constant0.attn_fwd:
	.zero		1032


//--------------------- SYMBOLS --------------------------

	.type		.nv.reservedSmem.offset0,@object
	.size		.nv.reservedSmem.offset0,0x4
	.type		.nv.reservedSmem.cap,@object
	.size		.nv.reservedSmem.cap,0x4
